//
// Generated by NVIDIA NVVM Compiler
//
// Compiler Build ID: CL-36424714
// Cuda compilation tools, release 13.0, V13.0.88
// Based on NVVM 20.0.0
//

.version 9.0
.target sm_100
.address_size 64

	// .globl	_Z5saxpyifPfS_
.extern .func  (.param .b32 func_retval0) vprintf
(
	.param .b64 vprintf_param_0,
	.param .b64 vprintf_param_1
)
;
.func  (.param .b64 func_retval0) __internal_accurate_pow
(
	.param .b64 __internal_accurate_pow_param_0
)
;
// _ZZN3cub18CUB_300001_SM_10006detail6reduce28DeviceReduceSingleTileKernelINS2_10policy_hubIfjN4cuda3std3__44plusIfEEE10Policy1000EN6thrust24THRUST_300001_SM_1000_NS6detail15normal_iteratorINSD_10device_ptrIfEEEEPfjS9_ffNS7_10__identityEEEvT0_T1_T2_T3_T4_T6_E12temp_storage has been demoted
// _ZZN3cub18CUB_300001_SM_10006detail6reduce18DeviceReduceKernelINS2_10policy_hubIfjN4cuda3std3__44plusIfEEE10Policy1000EN6thrust24THRUST_300001_SM_1000_NS6detail15normal_iteratorINSD_10device_ptrIfEEEEjS9_fNS7_10__identityEEEvT0_PT3_T1_NS0_13GridEvenShareISN_EET2_T4_E12temp_storage has been demoted
// _ZZN3cub18CUB_300001_SM_10006detail6reduce28DeviceReduceSingleTileKernelINS2_10policy_hubIfjN4cuda3std3__44plusIfEEE10Policy1000EPfSC_iS9_ffNS7_10__identityEEEvT0_T1_T2_T3_T4_T6_E12temp_storage has been demoted
// _ZZN3cub18CUB_300001_SM_10006detail6reduce28DeviceReduceSingleTileKernelINS2_10policy_hubIfyN4cuda3std3__44plusIfEEE10Policy1000EN6thrust24THRUST_300001_SM_1000_NS6detail15normal_iteratorINSD_10device_ptrIfEEEEPfyS9_ffNS7_10__identityEEEvT0_T1_T2_T3_T4_T6_E12temp_storage has been demoted
// _ZZN3cub18CUB_300001_SM_10006detail6reduce18DeviceReduceKernelINS2_10policy_hubIfyN4cuda3std3__44plusIfEEE10Policy1000EN6thrust24THRUST_300001_SM_1000_NS6detail15normal_iteratorINSD_10device_ptrIfEEEEyS9_fNS7_10__identityEEEvT0_PT3_T1_NS0_13GridEvenShareISN_EET2_T4_E12temp_storage has been demoted
// _ZZN3cub18CUB_300001_SM_10006detail6reduce28DeviceReduceSingleTileKernelINS2_10policy_hubIfyN4cuda3std3__44plusIfEEE10Policy1000EPfSC_iS9_ffNS7_10__identityEEEvT0_T1_T2_T3_T4_T6_E12temp_storage has been demoted
// _ZZN3cub18CUB_300001_SM_10006detail4scan16DeviceScanKernelINS2_10policy_hubIfffjN4cuda3std3__44plusIvEEE10Policy1000EN6thrust24THRUST_300001_SM_1000_NS6detail15normal_iteratorINSD_10device_ptrIfEEEESI_NS0_13ScanTileStateIfLb1EEES9_NS0_8NullTypeEjfLb0ESL_EEvT0_T1_T2_iT3_T4_T5_E12temp_storage has been demoted
// _ZZN3cub18CUB_300001_SM_10006detail4scan16DeviceScanKernelINS2_10policy_hubIfffmN4cuda3std3__44plusIvEEE10Policy1000EN6thrust24THRUST_300001_SM_1000_NS6detail15normal_iteratorINSD_10device_ptrIfEEEESI_NS0_13ScanTileStateIfLb1EEES9_NS0_8NullTypeEmfLb0ESL_EEvT0_T1_T2_iT3_T4_T5_E12temp_storage has been demoted
// _ZZN3cub18CUB_300001_SM_10006detail9transform23transform_kernel_ublkcpINS2_19async_copy_policy_tILi128EEEiN4cuda3std3__410multipliesIfEEN6thrust24THRUST_300001_SM_1000_NS6detail15normal_iteratorINSC_10device_ptrIfEEEEJffEEEvT0_iT1_T2_DpNS2_16aligned_base_ptrIT3_EEE3bar has been demoted
// _ZZN3cub18CUB_300001_SM_10006detail9transform23transform_kernel_ublkcpINS2_19async_copy_policy_tILi128EEElN4cuda3std3__410multipliesIfEEN6thrust24THRUST_300001_SM_1000_NS6detail15normal_iteratorINSC_10device_ptrIfEEEEJffEEEvT0_iT1_T2_DpNS2_16aligned_base_ptrIT3_EEE3bar has been demoted
.global .align 1 .b8 _ZN34_INTERNAL_2442e4c7_4_k_cu_0cd90e4b4cuda3std3__45__cpo5beginE[1];
.global .align 1 .b8 _ZN34_INTERNAL_2442e4c7_4_k_cu_0cd90e4b4cuda3std3__45__cpo3endE[1];
.global .align 1 .b8 _ZN34_INTERNAL_2442e4c7_4_k_cu_0cd90e4b4cuda3std3__45__cpo6cbeginE[1];
.global .align 1 .b8 _ZN34_INTERNAL_2442e4c7_4_k_cu_0cd90e4b4cuda3std3__45__cpo4cendE[1];
.global .align 1 .b8 _ZN34_INTERNAL_2442e4c7_4_k_cu_0cd90e4b4cuda3std3__45__cpo6rbeginE[1];
.global .align 1 .b8 _ZN34_INTERNAL_2442e4c7_4_k_cu_0cd90e4b4cuda3std3__45__cpo4rendE[1];
.global .align 1 .b8 _ZN34_INTERNAL_2442e4c7_4_k_cu_0cd90e4b4cuda3std3__45__cpo7crbeginE[1];
.global .align 1 .b8 _ZN34_INTERNAL_2442e4c7_4_k_cu_0cd90e4b4cuda3std3__45__cpo5crendE[1];
.global .align 1 .b8 _ZN34_INTERNAL_2442e4c7_4_k_cu_0cd90e4b4cuda3std3__436_GLOBAL__N__2442e4c7_4_k_cu_0cd90e4b6ignoreE[1];
.global .align 1 .b8 _ZN34_INTERNAL_2442e4c7_4_k_cu_0cd90e4b4cuda3std3__419piecewise_constructE[1];
.global .align 1 .b8 _ZN34_INTERNAL_2442e4c7_4_k_cu_0cd90e4b4cuda3std3__48in_placeE[1];
.global .align 1 .b8 _ZN34_INTERNAL_2442e4c7_4_k_cu_0cd90e4b4cuda3std3__420unreachable_sentinelE[1];
.global .align 1 .b8 _ZN34_INTERNAL_2442e4c7_4_k_cu_0cd90e4b4cuda3std3__47nulloptE[1];
.global .align 1 .b8 _ZN34_INTERNAL_2442e4c7_4_k_cu_0cd90e4b4cuda3std3__48unexpectE[1];
.global .align 1 .b8 _ZN34_INTERNAL_2442e4c7_4_k_cu_0cd90e4b4cuda3std6ranges3__45__cpo4swapE[1];
.global .align 1 .b8 _ZN34_INTERNAL_2442e4c7_4_k_cu_0cd90e4b4cuda3std6ranges3__45__cpo9iter_moveE[1];
.global .align 1 .b8 _ZN34_INTERNAL_2442e4c7_4_k_cu_0cd90e4b4cuda3std6ranges3__45__cpo5beginE[1];
.global .align 1 .b8 _ZN34_INTERNAL_2442e4c7_4_k_cu_0cd90e4b4cuda3std6ranges3__45__cpo3endE[1];
.global .align 1 .b8 _ZN34_INTERNAL_2442e4c7_4_k_cu_0cd90e4b4cuda3std6ranges3__45__cpo6cbeginE[1];
.global .align 1 .b8 _ZN34_INTERNAL_2442e4c7_4_k_cu_0cd90e4b4cuda3std6ranges3__45__cpo4cendE[1];
.global .align 1 .b8 _ZN34_INTERNAL_2442e4c7_4_k_cu_0cd90e4b4cuda3std6ranges3__45__cpo7advanceE[1];
.global .align 1 .b8 _ZN34_INTERNAL_2442e4c7_4_k_cu_0cd90e4b4cuda3std6ranges3__45__cpo9iter_swapE[1];
.global .align 1 .b8 _ZN34_INTERNAL_2442e4c7_4_k_cu_0cd90e4b4cuda3std6ranges3__45__cpo4nextE[1];
.global .align 1 .b8 _ZN34_INTERNAL_2442e4c7_4_k_cu_0cd90e4b4cuda3std6ranges3__45__cpo4prevE[1];
.global .align 1 .b8 _ZN34_INTERNAL_2442e4c7_4_k_cu_0cd90e4b4cuda3std6ranges3__45__cpo4dataE[1];
.global .align 1 .b8 _ZN34_INTERNAL_2442e4c7_4_k_cu_0cd90e4b4cuda3std6ranges3__45__cpo5cdataE[1];
.global .align 1 .b8 _ZN34_INTERNAL_2442e4c7_4_k_cu_0cd90e4b4cuda3std6ranges3__45__cpo4sizeE[1];
.global .align 1 .b8 _ZN34_INTERNAL_2442e4c7_4_k_cu_0cd90e4b4cuda3std6ranges3__45__cpo5ssizeE[1];
.global .align 1 .b8 _ZN34_INTERNAL_2442e4c7_4_k_cu_0cd90e4b4cuda3std6ranges3__45__cpo8distanceE[1];
.global .align 1 .b8 _ZN34_INTERNAL_2442e4c7_4_k_cu_0cd90e4b6thrust24THRUST_300001_SM_1000_NS8cuda_cub3parE[1];
.global .align 1 .b8 _ZN34_INTERNAL_2442e4c7_4_k_cu_0cd90e4b6thrust24THRUST_300001_SM_1000_NS8cuda_cub10par_nosyncE[1];
.global .align 1 .b8 _ZN34_INTERNAL_2442e4c7_4_k_cu_0cd90e4b6thrust24THRUST_300001_SM_1000_NS6system6detail10sequential3seqE[1];
.global .align 1 .b8 _ZN34_INTERNAL_2442e4c7_4_k_cu_0cd90e4b6thrust24THRUST_300001_SM_1000_NS6system3cpp3parE[1];
.global .align 1 .b8 _ZN34_INTERNAL_2442e4c7_4_k_cu_0cd90e4b6thrust24THRUST_300001_SM_1000_NS12placeholders2_1E[1];
.global .align 1 .b8 _ZN34_INTERNAL_2442e4c7_4_k_cu_0cd90e4b6thrust24THRUST_300001_SM_1000_NS12placeholders2_2E[1];
.global .align 1 .b8 _ZN34_INTERNAL_2442e4c7_4_k_cu_0cd90e4b6thrust24THRUST_300001_SM_1000_NS12placeholders2_3E[1];
.global .align 1 .b8 _ZN34_INTERNAL_2442e4c7_4_k_cu_0cd90e4b6thrust24THRUST_300001_SM_1000_NS12placeholders2_4E[1];
.global .align 1 .b8 _ZN34_INTERNAL_2442e4c7_4_k_cu_0cd90e4b6thrust24THRUST_300001_SM_1000_NS12placeholders2_5E[1];
.global .align 1 .b8 _ZN34_INTERNAL_2442e4c7_4_k_cu_0cd90e4b6thrust24THRUST_300001_SM_1000_NS12placeholders2_6E[1];
.global .align 1 .b8 _ZN34_INTERNAL_2442e4c7_4_k_cu_0cd90e4b6thrust24THRUST_300001_SM_1000_NS12placeholders2_7E[1];
.global .align 1 .b8 _ZN34_INTERNAL_2442e4c7_4_k_cu_0cd90e4b6thrust24THRUST_300001_SM_1000_NS12placeholders2_8E[1];
.global .align 1 .b8 _ZN34_INTERNAL_2442e4c7_4_k_cu_0cd90e4b6thrust24THRUST_300001_SM_1000_NS12placeholders2_9E[1];
.global .align 1 .b8 _ZN34_INTERNAL_2442e4c7_4_k_cu_0cd90e4b6thrust24THRUST_300001_SM_1000_NS12placeholders3_10E[1];
.global .align 1 .b8 _ZN34_INTERNAL_2442e4c7_4_k_cu_0cd90e4b6thrust24THRUST_300001_SM_1000_NS3seqE[1];
.global .align 1 .b8 _ZN34_INTERNAL_2442e4c7_4_k_cu_0cd90e4b6thrust24THRUST_300001_SM_1000_NS6deviceE[1];
.global .align 1 .b8 $str[19] = {104, 101, 108, 108, 111, 32, 105, 110, 32, 107, 101, 114, 110, 101, 108, 33, 32, 10};
.global .align 1 .b8 $str$1[52] = {120, 121, 122, 95, 100, 115, 116, 58, 32, 37, 102, 32, 44, 32, 114, 103, 98, 95, 100, 115, 116, 58, 32, 37, 102, 44, 32, 65, 105, 106, 95, 101, 119, 58, 32, 37, 102, 44, 32, 65, 105, 106, 95, 101, 119, 50, 58, 32, 37, 102, 10};
.extern .shared .align 128 .b8 _ZN3cub18CUB_300001_SM_10006detail9transform4smemE[];

.visible .entry _Z5saxpyifPfS_(
	.param .u32 _Z5saxpyifPfS__param_0,
	.param .f32 _Z5saxpyifPfS__param_1,
	.param .u64 .ptr .align 1 _Z5saxpyifPfS__param_2,
	.param .u64 .ptr .align 1 _Z5saxpyifPfS__param_3
)
{
	.reg .pred 	%p<5>;
	.reg .b32 	%r<8>;
	.reg .b32 	%f<5>;
	.reg .b64 	%rd<10>;

	ld.param.u32 	%r4, [_Z5saxpyifPfS__param_0];
	ld.param.f32 	%f1, [_Z5saxpyifPfS__param_1];
	ld.param.u64 	%rd1, [_Z5saxpyifPfS__param_2];
	ld.param.u64 	%rd2, [_Z5saxpyifPfS__param_3];
	mov.u32 	%r1, %ctaid.x;
	setp.ne.s32 	%p1, %r1, 1;
	mov.u32 	%r2, %tid.x;
	setp.ne.s32 	%p2, %r2, 1;
	or.pred  	%p3, %p1, %p2;
	@%p3 bra 	$L__BB0_2;
	mov.u64 	%rd3, $str;
	cvta.global.u64 	%rd4, %rd3;
	{ // callseq 0, 0
	.param .b64 param0;
	st.param.b64 	[param0], %rd4;
	.param .b64 param1;
	st.param.b64 	[param1], 0;
	.param .b32 retval0;
	call.uni (retval0), 
	vprintf, 
	(
	param0, 
	param1
	);
	ld.param.b32 	%r5, [retval0];
	} // callseq 0
$L__BB0_2:
	mov.u32 	%r7, %ntid.x;
	mad.lo.s32 	%r3, %r1, %r7, %r2;
	setp.ge.s32 	%p4, %r3, %r4;
	@%p4 bra 	$L__BB0_4;
	cvta.to.global.u64 	%rd5, %rd1;
	mul.wide.s32 	%rd6, %r3, 4;
	add.s64 	%rd7, %rd5, %rd6;
	ld.global.f32 	%f2, [%rd7];
	cvta.to.global.u64 	%rd8, %rd2;
	add.s64 	%rd9, %rd8, %rd6;
	ld.global.f32 	%f3, [%rd9];
	fma.rn.f32 	%f4, %f1, %f2, %f3;
	st.global.f32 	[%rd9], %f4;
$L__BB0_4:
	ret;

}
	// .globl	_Z19segmentation_kernelPfS_PiS0_S_iiS0_S_
.visible .entry _Z19segmentation_kernelPfS_PiS0_S_iiS0_S_(
	.param .u64 .ptr .align 1 _Z19segmentation_kernelPfS_PiS0_S_iiS0_S__param_0,
	.param .u64 .ptr .align 1 _Z19segmentation_kernelPfS_PiS0_S_iiS0_S__param_1,
	.param .u64 .ptr .align 1 _Z19segmentation_kernelPfS_PiS0_S_iiS0_S__param_2,
	.param .u64 .ptr .align 1 _Z19segmentation_kernelPfS_PiS0_S_iiS0_S__param_3,
	.param .u64 .ptr .align 1 _Z19segmentation_kernelPfS_PiS0_S_iiS0_S__param_4,
	.param .u32 _Z19segmentation_kernelPfS_PiS0_S_iiS0_S__param_5,
	.param .u32 _Z19segmentation_kernelPfS_PiS0_S_iiS0_S__param_6,
	.param .u64 .ptr .align 1 _Z19segmentation_kernelPfS_PiS0_S_iiS0_S__param_7,
	.param .u64 .ptr .align 1 _Z19segmentation_kernelPfS_PiS0_S_iiS0_S__param_8
)
{
	.reg .pred 	%p<48>;
	.reg .b32 	%r<87>;
	.reg .b32 	%f<35>;
	.reg .b64 	%rd<34>;
	.reg .b64 	%fd<52>;

	ld.param.u64 	%rd10, [_Z19segmentation_kernelPfS_PiS0_S_iiS0_S__param_0];
	ld.param.u64 	%rd11, [_Z19segmentation_kernelPfS_PiS0_S_iiS0_S__param_2];
	ld.param.u64 	%rd7, [_Z19segmentation_kernelPfS_PiS0_S_iiS0_S__param_3];
	ld.param.u64 	%rd12, [_Z19segmentation_kernelPfS_PiS0_S_iiS0_S__param_4];
	ld.param.u32 	%r33, [_Z19segmentation_kernelPfS_PiS0_S_iiS0_S__param_5];
	ld.param.u32 	%r34, [_Z19segmentation_kernelPfS_PiS0_S_iiS0_S__param_6];
	cvta.to.global.u64 	%rd1, %rd12;
	cvta.to.global.u64 	%rd2, %rd10;
	cvta.to.global.u64 	%rd3, %rd11;
	mov.u32 	%r35, %ctaid.x;
	mov.u32 	%r36, %ctaid.y;
	mov.u32 	%r37, %ctaid.z;
	mad.lo.s32 	%r38, %r33, %r35, %r37;
	mad.lo.s32 	%r1, %r34, %r36, %r38;
	mov.u32 	%r2, %tid.x;
	or.b32  	%r39, %r1, %r2;
	setp.ne.s32 	%p2, %r39, 0;
	@%p2 bra 	$L__BB1_2;
	mov.u64 	%rd13, $str;
	cvta.global.u64 	%rd14, %rd13;
	{ // callseq 1, 0
	.param .b64 param0;
	st.param.b64 	[param0], %rd14;
	.param .b64 param1;
	st.param.b64 	[param1], 0;
	.param .b32 retval0;
	call.uni (retval0), 
	vprintf, 
	(
	param0, 
	param1
	);
	ld.param.b32 	%r40, [retval0];
	} // callseq 1
$L__BB1_2:
	mul.wide.s32 	%rd15, %r1, 4;
	add.s64 	%rd4, %rd3, %rd15;
	ld.global.u32 	%r42, [%rd4+4];
	ld.global.u32 	%r43, [%rd4];
	sub.s32 	%r3, %r42, %r43;
	max.s32 	%r44, %r2, 1;
	setp.gt.s32 	%p3, %r44, %r3;
	@%p3 bra 	$L__BB1_28;
	mul.lo.s32 	%r4, %r1, 7;
	mov.f64 	%fd21, 0d4000000000000000;
	{
	.reg .b32 %temp; 
	mov.b64 	{%temp, %r5}, %fd21;
	}
	and.b32  	%r6, %r5, 2146435072;
	setp.eq.s32 	%p4, %r6, 1062207488;
	setp.lt.s32 	%p5, %r5, 0;
	selp.b32 	%r7, 0, 2146435072, %p5;
	and.b32  	%r46, %r5, 2147483647;
	setp.ne.s32 	%p6, %r46, 1071644672;
	and.pred  	%p1, %p4, %p6;
	or.b32  	%r8, %r7, -2147483648;
	cvta.to.global.u64 	%rd5, %rd7;
	mov.b32 	%r81, 0;
$L__BB1_4:
	ld.global.u32 	%r48, [%rd4];
	add.s32 	%r10, %r81, %r2;
	add.s32 	%r11, %r10, %r48;
	mul.lo.s32 	%r49, %r11, 3;
	mul.wide.s32 	%rd16, %r49, 4;
	add.s64 	%rd17, %rd2, %rd16;
	ld.global.f32 	%f1, [%rd17];
	ld.global.f32 	%f2, [%rd17+4];
	ld.global.f32 	%f3, [%rd17+8];
	cvt.rn.f32.s32 	%f32, %r11;
	mul.wide.s32 	%rd18, %r11, 4;
	add.s64 	%rd6, %rd1, %rd18;
	neg.s32 	%r12, %r11;
	mov.f32 	%f31, 0f4B189680;
	mov.b32 	%r82, 0;
$L__BB1_5:
	add.s32 	%r50, %r82, %r4;
	mul.wide.s32 	%rd19, %r50, 4;
	add.s64 	%rd20, %rd5, %rd19;
	ld.global.u32 	%r14, [%rd20];
	setp.eq.s32 	%p7, %r14, -1;
	@%p7 bra 	$L__BB1_26;
	mul.wide.s32 	%rd21, %r14, 4;
	add.s64 	%rd22, %rd3, %rd21;
	ld.global.u32 	%r15, [%rd22+4];
	ld.global.u32 	%r85, [%rd22];
	sub.s32 	%r51, %r15, %r85;
	setp.lt.s32 	%p8, %r51, 1;
	@%p8 bra 	$L__BB1_26;
	sub.s32 	%r86, %r85, %r15;
	mul.lo.s32 	%r84, %r85, 3;
	add.s32 	%r83, %r12, %r85;
$L__BB1_8:
	setp.eq.s32 	%p9, %r83, 0;
	@%p9 bra 	$L__BB1_25;
	mul.wide.s32 	%rd23, %r84, 4;
	add.s64 	%rd24, %rd2, %rd23;
	setp.lt.s32 	%p10, %r5, 0;
	setp.eq.s32 	%p11, %r6, 1062207488;
	ld.global.f32 	%f9, [%rd24+8];
	ld.global.f32 	%f10, [%rd24+4];
	ld.global.f32 	%f21, [%rd24];
	sub.f32 	%f11, %f1, %f21;
	cvt.f64.f32 	%fd1, %f11;
	{
	.reg .b32 %temp; 
	mov.b64 	{%temp, %r24}, %fd1;
	}
	abs.f64 	%fd2, %fd1;
	{ // callseq 2, 0
	.param .b64 param0;
	st.param.f64 	[param0], %fd2;
	.param .b64 retval0;
	call.uni (retval0), 
	__internal_accurate_pow, 
	(
	param0
	);
	ld.param.f64 	%fd22, [retval0];
	} // callseq 2
	setp.lt.s32 	%p13, %r24, 0;
	neg.f64 	%fd24, %fd22;
	selp.f64 	%fd25, %fd24, %fd22, %p11;
	selp.f64 	%fd26, %fd25, %fd22, %p13;
	setp.eq.f32 	%p14, %f11, 0f00000000;
	selp.b32 	%r52, %r24, 0, %p11;
	or.b32  	%r53, %r52, 2146435072;
	selp.b32 	%r54, %r53, %r52, %p10;
	mov.b32 	%r55, 0;
	mov.b64 	%fd27, {%r55, %r54};
	selp.f64 	%fd49, %fd27, %fd26, %p14;
	add.f64 	%fd28, %fd1, 0d4000000000000000;
	{
	.reg .b32 %temp; 
	mov.b64 	{%temp, %r56}, %fd28;
	}
	and.b32  	%r57, %r56, 2146435072;
	setp.ne.s32 	%p15, %r57, 2146435072;
	@%p15 bra 	$L__BB1_14;
	setp.num.f32 	%p16, %f11, %f11;
	@%p16 bra 	$L__BB1_12;
	mov.f64 	%fd29, 0d4000000000000000;
	add.rn.f64 	%fd49, %fd1, %fd29;
	bra.uni 	$L__BB1_14;
$L__BB1_12:
	setp.neu.f64 	%p17, %fd2, 0d7FF0000000000000;
	@%p17 bra 	$L__BB1_14;
	selp.b32 	%r58, %r8, %r7, %p1;
	selp.b32 	%r59, %r58, %r7, %p13;
	mov.b32 	%r60, 0;
	mov.b64 	%fd49, {%r60, %r59};
$L__BB1_14:
	setp.eq.f32 	%p22, %f11, 0f3F800000;
	selp.f64 	%fd7, 0d3FF0000000000000, %fd49, %p22;
	sub.f32 	%f12, %f2, %f10;
	cvt.f64.f32 	%fd8, %f12;
	{
	.reg .b32 %temp; 
	mov.b64 	{%temp, %r25}, %fd8;
	}
	abs.f64 	%fd9, %fd8;
	{ // callseq 3, 0
	.param .b64 param0;
	st.param.f64 	[param0], %fd9;
	.param .b64 retval0;
	call.uni (retval0), 
	__internal_accurate_pow, 
	(
	param0
	);
	ld.param.f64 	%fd30, [retval0];
	} // callseq 3
	setp.lt.s32 	%p23, %r25, 0;
	neg.f64 	%fd32, %fd30;
	selp.f64 	%fd33, %fd32, %fd30, %p11;
	selp.f64 	%fd34, %fd33, %fd30, %p23;
	setp.eq.f32 	%p24, %f12, 0f00000000;
	selp.b32 	%r61, %r25, 0, %p11;
	or.b32  	%r62, %r61, 2146435072;
	selp.b32 	%r63, %r62, %r61, %p10;
	mov.b32 	%r64, 0;
	mov.b64 	%fd35, {%r64, %r63};
	selp.f64 	%fd50, %fd35, %fd34, %p24;
	add.f64 	%fd36, %fd8, 0d4000000000000000;
	{
	.reg .b32 %temp; 
	mov.b64 	{%temp, %r65}, %fd36;
	}
	and.b32  	%r66, %r65, 2146435072;
	setp.ne.s32 	%p25, %r66, 2146435072;
	@%p25 bra 	$L__BB1_19;
	setp.num.f32 	%p26, %f12, %f12;
	@%p26 bra 	$L__BB1_17;
	mov.f64 	%fd37, 0d4000000000000000;
	add.rn.f64 	%fd50, %fd8, %fd37;
	bra.uni 	$L__BB1_19;
$L__BB1_17:
	setp.neu.f64 	%p27, %fd9, 0d7FF0000000000000;
	@%p27 bra 	$L__BB1_19;
	selp.b32 	%r67, %r8, %r7, %p1;
	selp.b32 	%r68, %r67, %r7, %p23;
	mov.b32 	%r69, 0;
	mov.b64 	%fd50, {%r69, %r68};
$L__BB1_19:
	setp.eq.f32 	%p32, %f12, 0f3F800000;
	selp.f64 	%fd38, 0d3FF0000000000000, %fd50, %p32;
	add.f64 	%fd14, %fd7, %fd38;
	sub.f32 	%f13, %f3, %f9;
	cvt.f64.f32 	%fd15, %f13;
	{
	.reg .b32 %temp; 
	mov.b64 	{%temp, %r26}, %fd15;
	}
	abs.f64 	%fd16, %fd15;
	{ // callseq 4, 0
	.param .b64 param0;
	st.param.f64 	[param0], %fd16;
	.param .b64 retval0;
	call.uni (retval0), 
	__internal_accurate_pow, 
	(
	param0
	);
	ld.param.f64 	%fd39, [retval0];
	} // callseq 4
	setp.lt.s32 	%p33, %r26, 0;
	neg.f64 	%fd41, %fd39;
	selp.f64 	%fd42, %fd41, %fd39, %p11;
	selp.f64 	%fd43, %fd42, %fd39, %p33;
	setp.eq.f32 	%p34, %f13, 0f00000000;
	selp.b32 	%r70, %r26, 0, %p11;
	or.b32  	%r71, %r70, 2146435072;
	selp.b32 	%r72, %r71, %r70, %p10;
	mov.b32 	%r73, 0;
	mov.b64 	%fd44, {%r73, %r72};
	selp.f64 	%fd51, %fd44, %fd43, %p34;
	add.f64 	%fd45, %fd15, 0d4000000000000000;
	{
	.reg .b32 %temp; 
	mov.b64 	{%temp, %r74}, %fd45;
	}
	and.b32  	%r75, %r74, 2146435072;
	setp.ne.s32 	%p35, %r75, 2146435072;
	@%p35 bra 	$L__BB1_24;
	setp.num.f32 	%p36, %f13, %f13;
	@%p36 bra 	$L__BB1_22;
	mov.f64 	%fd46, 0d4000000000000000;
	add.rn.f64 	%fd51, %fd15, %fd46;
	bra.uni 	$L__BB1_24;
$L__BB1_22:
	setp.neu.f64 	%p37, %fd16, 0d7FF0000000000000;
	@%p37 bra 	$L__BB1_24;
	selp.b32 	%r76, %r8, %r7, %p1;
	selp.b32 	%r77, %r76, %r7, %p33;
	mov.b32 	%r78, 0;
	mov.b64 	%fd51, {%r78, %r77};
$L__BB1_24:
	setp.eq.f32 	%p39, %f13, 0f3F800000;
	selp.f64 	%fd47, 0d3FF0000000000000, %fd51, %p39;
	add.f64 	%fd48, %fd14, %fd47;
	cvt.rn.f32.f64 	%f22, %fd48;
	mul.wide.s32 	%rd25, %r85, 4;
	add.s64 	%rd26, %rd1, %rd25;
	ld.global.f32 	%f24, [%rd26];
	ld.global.f32 	%f25, [%rd6];
	setp.gt.f32 	%p40, %f24, %f25;
	setp.gt.f32 	%p41, %f31, %f22;
	and.pred  	%p42, %p40, %p41;
	cvt.rn.f32.s32 	%f26, %r85;
	selp.f32 	%f31, %f22, %f31, %p42;
	selp.f32 	%f32, %f26, %f32, %p42;
$L__BB1_25:
	add.s32 	%r86, %r86, 1;
	setp.ne.s32 	%p43, %r86, 0;
	add.s32 	%r85, %r85, 1;
	add.s32 	%r84, %r84, 3;
	add.s32 	%r83, %r83, 1;
	@%p43 bra 	$L__BB1_8;
$L__BB1_26:
	add.s32 	%r82, %r82, 1;
	setp.ne.s32 	%p44, %r82, 7;
	@%p44 bra 	$L__BB1_5;
	ld.param.u64 	%rd33, [_Z19segmentation_kernelPfS_PiS0_S_iiS0_S__param_8];
	ld.param.u64 	%rd32, [_Z19segmentation_kernelPfS_PiS0_S_iiS0_S__param_7];
	cvta.to.global.u64 	%rd27, %rd33;
	mul.wide.s32 	%rd28, %r11, 4;
	add.s64 	%rd29, %rd27, %rd28;
	st.global.f32 	[%rd29], %f31;
	cvt.rzi.s32.f32 	%r79, %f32;
	cvta.to.global.u64 	%rd30, %rd32;
	add.s64 	%rd31, %rd30, %rd28;
	st.global.u32 	[%rd31], %r79;
	add.s32 	%r81, %r81, 256;
	setp.lt.s32 	%p45, %r81, %r3;
	add.s32 	%r80, %r10, 256;
	setp.le.s32 	%p46, %r80, %r3;
	and.pred  	%p47, %p45, %p46;
	@%p47 bra 	$L__BB1_4;
$L__BB1_28:
	ret;

}
	// .globl	_Z8samplingPfS_PiS0_iiS_S_
.visible .entry _Z8samplingPfS_PiS0_iiS_S_(
	.param .u64 .ptr .align 1 _Z8samplingPfS_PiS0_iiS_S__param_0,
	.param .u64 .ptr .align 1 _Z8samplingPfS_PiS0_iiS_S__param_1,
	.param .u64 .ptr .align 1 _Z8samplingPfS_PiS0_iiS_S__param_2,
	.param .u64 .ptr .align 1 _Z8samplingPfS_PiS0_iiS_S__param_3,
	.param .u32 _Z8samplingPfS_PiS0_iiS_S__param_4,
	.param .u32 _Z8samplingPfS_PiS0_iiS_S__param_5,
	.param .u64 .ptr .align 1 _Z8samplingPfS_PiS0_iiS_S__param_6,
	.param .u64 .ptr .align 1 _Z8samplingPfS_PiS0_iiS_S__param_7
)
{
	.local .align 16 .b8 	__local_depot2[32];
	.reg .b64 	%SP;
	.reg .b64 	%SPL;
	.reg .pred 	%p<138>;
	.reg .b32 	%r<178>;
	.reg .b32 	%f<91>;
	.reg .b64 	%rd<39>;
	.reg .b64 	%fd<212>;

	mov.u64 	%SPL, __local_depot2;
	cvta.local.u64 	%SP, %SPL;
	ld.param.u64 	%rd12, [_Z8samplingPfS_PiS0_iiS_S__param_0];
	ld.param.u64 	%rd13, [_Z8samplingPfS_PiS0_iiS_S__param_1];
	ld.param.u64 	%rd14, [_Z8samplingPfS_PiS0_iiS_S__param_2];
	ld.param.u64 	%rd9, [_Z8samplingPfS_PiS0_iiS_S__param_3];
	ld.param.u32 	%r34, [_Z8samplingPfS_PiS0_iiS_S__param_4];
	ld.param.u32 	%r35, [_Z8samplingPfS_PiS0_iiS_S__param_5];
	ld.param.u64 	%rd10, [_Z8samplingPfS_PiS0_iiS_S__param_6];
	cvta.to.global.u64 	%rd1, %rd13;
	cvta.to.global.u64 	%rd2, %rd12;
	cvta.to.global.u64 	%rd3, %rd14;
	mov.u32 	%r36, %ctaid.x;
	mov.u32 	%r37, %ctaid.y;
	mov.u32 	%r38, %ctaid.z;
	mad.lo.s32 	%r39, %r34, %r36, %r38;
	mad.lo.s32 	%r1, %r35, %r37, %r39;
	mov.u32 	%r2, %tid.x;
	or.b32  	%r40, %r1, %r2;
	setp.ne.s32 	%p3, %r40, 0;
	@%p3 bra 	$L__BB2_2;
	mov.u64 	%rd15, $str;
	cvta.global.u64 	%rd16, %rd15;
	{ // callseq 5, 0
	.param .b64 param0;
	st.param.b64 	[param0], %rd16;
	.param .b64 param1;
	st.param.b64 	[param1], 0;
	.param .b32 retval0;
	call.uni (retval0), 
	vprintf, 
	(
	param0, 
	param1
	);
	ld.param.b32 	%r41, [retval0];
	} // callseq 5
$L__BB2_2:
	mul.wide.s32 	%rd17, %r1, 4;
	add.s64 	%rd4, %rd3, %rd17;
	ld.global.u32 	%r43, [%rd4+4];
	ld.global.u32 	%r44, [%rd4];
	sub.s32 	%r3, %r43, %r44;
	max.s32 	%r45, %r2, 1;
	setp.gt.s32 	%p4, %r45, %r3;
	@%p4 bra 	$L__BB2_73;
	add.u64 	%rd5, %SPL, 0;
	mul.lo.s32 	%r4, %r1, 7;
	mov.f64 	%fd77, 0d4000000000000000;
	{
	.reg .b32 %temp; 
	mov.b64 	{%temp, %r5}, %fd77;
	}
	and.b32  	%r6, %r5, 2146435072;
	setp.eq.s32 	%p5, %r6, 1062207488;
	setp.lt.s32 	%p6, %r5, 0;
	selp.b32 	%r7, 0, 2146435072, %p6;
	and.b32  	%r47, %r5, 2147483647;
	setp.ne.s32 	%p7, %r47, 1071644672;
	and.pred  	%p1, %p5, %p7;
	or.b32  	%r8, %r7, -2147483648;
	setp.eq.s32 	%p8, %r2, 1;
	setp.eq.s32 	%p9, %r1, 4;
	and.pred  	%p2, %p8, %p9;
	cvta.to.global.u64 	%rd6, %rd10;
	cvta.to.global.u64 	%rd7, %rd9;
	mov.b32 	%r174, 0;
	not.pred 	%p72, %p2;
$L__BB2_4:
	ld.global.u32 	%r49, [%rd4];
	add.s32 	%r10, %r174, %r2;
	add.s32 	%r50, %r10, %r49;
	mul.lo.s32 	%r51, %r50, 3;
	mul.wide.s32 	%rd19, %r51, 4;
	add.s64 	%rd20, %rd2, %rd19;
	ld.global.f32 	%f1, [%rd20];
	ld.global.f32 	%f2, [%rd20+4];
	ld.global.f32 	%f3, [%rd20+8];
	add.s64 	%rd21, %rd1, %rd19;
	ld.global.f32 	%f4, [%rd21];
	ld.global.f32 	%f5, [%rd21+4];
	ld.global.f32 	%f6, [%rd21+8];
	mov.f32 	%f90, 0f00000000;
	mov.b32 	%r175, 0;
	mov.f32 	%f89, %f90;
	mov.f32 	%f88, %f90;
	mov.f32 	%f87, %f90;
	mov.f32 	%f86, %f90;
	mov.f32 	%f85, %f90;
	mov.f32 	%f84, %f90;
$L__BB2_5:
	add.s32 	%r52, %r175, %r4;
	mul.wide.s32 	%rd22, %r52, 4;
	add.s64 	%rd8, %rd7, %rd22;
	ld.global.u32 	%r12, [%rd8];
	setp.eq.s32 	%p10, %r12, -1;
	@%p10 bra 	$L__BB2_41;
	mul.wide.s32 	%rd23, %r12, 4;
	add.s64 	%rd24, %rd3, %rd23;
	ld.global.u32 	%r13, [%rd24+4];
	ld.global.u32 	%r14, [%rd24];
	sub.s32 	%r53, %r13, %r14;
	setp.lt.s32 	%p11, %r53, 1;
	@%p11 bra 	$L__BB2_41;
	sub.s32 	%r176, %r14, %r13;
	mov.b32 	%r177, 0;
$L__BB2_8:
	setp.lt.s32 	%p12, %r5, 0;
	setp.eq.s32 	%p13, %r6, 1062207488;
	ld.global.u32 	%r55, [%rd8];
	mul.wide.s32 	%rd25, %r55, 4;
	add.s64 	%rd26, %rd3, %rd25;
	ld.global.u32 	%r56, [%rd26];
	add.s32 	%r57, %r56, %r177;
	mul.lo.s32 	%r58, %r57, 3;
	mul.wide.s32 	%rd27, %r58, 4;
	add.s64 	%rd28, %rd2, %rd27;
	ld.global.f32 	%f21, [%rd28];
	ld.global.f32 	%f22, [%rd28+4];
	ld.global.f32 	%f23, [%rd28+8];
	add.s64 	%rd29, %rd1, %rd27;
	ld.global.f32 	%f24, [%rd29];
	ld.global.f32 	%f25, [%rd29+4];
	ld.global.f32 	%f26, [%rd29+8];
	sub.f32 	%f27, %f1, %f21;
	cvt.f64.f32 	%fd1, %f27;
	{
	.reg .b32 %temp; 
	mov.b64 	{%temp, %r18}, %fd1;
	}
	abs.f64 	%fd2, %fd1;
	{ // callseq 6, 0
	.param .b64 param0;
	st.param.f64 	[param0], %fd2;
	.param .b64 retval0;
	call.uni (retval0), 
	__internal_accurate_pow, 
	(
	param0
	);
	ld.param.f64 	%fd78, [retval0];
	} // callseq 6
	setp.lt.s32 	%p15, %r18, 0;
	neg.f64 	%fd80, %fd78;
	selp.f64 	%fd81, %fd80, %fd78, %p13;
	selp.f64 	%fd82, %fd81, %fd78, %p15;
	setp.eq.f32 	%p16, %f27, 0f00000000;
	selp.b32 	%r59, %r18, 0, %p13;
	or.b32  	%r60, %r59, 2146435072;
	selp.b32 	%r61, %r60, %r59, %p12;
	mov.b32 	%r62, 0;
	mov.b64 	%fd83, {%r62, %r61};
	selp.f64 	%fd200, %fd83, %fd82, %p16;
	add.f64 	%fd84, %fd1, 0d4000000000000000;
	{
	.reg .b32 %temp; 
	mov.b64 	{%temp, %r63}, %fd84;
	}
	and.b32  	%r64, %r63, 2146435072;
	setp.ne.s32 	%p17, %r64, 2146435072;
	@%p17 bra 	$L__BB2_13;
	setp.num.f32 	%p18, %f27, %f27;
	@%p18 bra 	$L__BB2_11;
	mov.f64 	%fd85, 0d4000000000000000;
	add.rn.f64 	%fd200, %fd1, %fd85;
	bra.uni 	$L__BB2_13;
$L__BB2_11:
	setp.neu.f64 	%p19, %fd2, 0d7FF0000000000000;
	@%p19 bra 	$L__BB2_13;
	selp.b32 	%r65, %r8, %r7, %p1;
	selp.b32 	%r66, %r65, %r7, %p15;
	mov.b32 	%r67, 0;
	mov.b64 	%fd200, {%r67, %r66};
$L__BB2_13:
	setp.eq.f32 	%p24, %f27, 0f3F800000;
	selp.f64 	%fd7, 0d3FF0000000000000, %fd200, %p24;
	sub.f32 	%f28, %f2, %f22;
	cvt.f64.f32 	%fd8, %f28;
	{
	.reg .b32 %temp; 
	mov.b64 	{%temp, %r19}, %fd8;
	}
	abs.f64 	%fd9, %fd8;
	{ // callseq 7, 0
	.param .b64 param0;
	st.param.f64 	[param0], %fd9;
	.param .b64 retval0;
	call.uni (retval0), 
	__internal_accurate_pow, 
	(
	param0
	);
	ld.param.f64 	%fd86, [retval0];
	} // callseq 7
	setp.lt.s32 	%p25, %r19, 0;
	neg.f64 	%fd88, %fd86;
	selp.f64 	%fd89, %fd88, %fd86, %p13;
	selp.f64 	%fd90, %fd89, %fd86, %p25;
	setp.eq.f32 	%p26, %f28, 0f00000000;
	selp.b32 	%r68, %r19, 0, %p13;
	or.b32  	%r69, %r68, 2146435072;
	selp.b32 	%r70, %r69, %r68, %p12;
	mov.b32 	%r71, 0;
	mov.b64 	%fd91, {%r71, %r70};
	selp.f64 	%fd201, %fd91, %fd90, %p26;
	add.f64 	%fd92, %fd8, 0d4000000000000000;
	{
	.reg .b32 %temp; 
	mov.b64 	{%temp, %r72}, %fd92;
	}
	and.b32  	%r73, %r72, 2146435072;
	setp.ne.s32 	%p27, %r73, 2146435072;
	@%p27 bra 	$L__BB2_18;
	setp.num.f32 	%p28, %f28, %f28;
	@%p28 bra 	$L__BB2_16;
	mov.f64 	%fd93, 0d4000000000000000;
	add.rn.f64 	%fd201, %fd8, %fd93;
	bra.uni 	$L__BB2_18;
$L__BB2_16:
	setp.neu.f64 	%p29, %fd9, 0d7FF0000000000000;
	@%p29 bra 	$L__BB2_18;
	selp.b32 	%r74, %r8, %r7, %p1;
	selp.b32 	%r75, %r74, %r7, %p25;
	mov.b32 	%r76, 0;
	mov.b64 	%fd201, {%r76, %r75};
$L__BB2_18:
	setp.lt.s32 	%p31, %r5, 0;
	setp.eq.s32 	%p32, %r6, 1062207488;
	setp.eq.f32 	%p34, %f28, 0f3F800000;
	selp.f64 	%fd94, 0d3FF0000000000000, %fd201, %p34;
	add.f64 	%fd14, %fd7, %fd94;
	sub.f32 	%f29, %f3, %f23;
	cvt.f64.f32 	%fd15, %f29;
	{
	.reg .b32 %temp; 
	mov.b64 	{%temp, %r20}, %fd15;
	}
	abs.f64 	%fd16, %fd15;
	{ // callseq 8, 0
	.param .b64 param0;
	st.param.f64 	[param0], %fd16;
	.param .b64 retval0;
	call.uni (retval0), 
	__internal_accurate_pow, 
	(
	param0
	);
	ld.param.f64 	%fd95, [retval0];
	} // callseq 8
	setp.lt.s32 	%p35, %r20, 0;
	neg.f64 	%fd97, %fd95;
	selp.f64 	%fd98, %fd97, %fd95, %p32;
	selp.f64 	%fd99, %fd98, %fd95, %p35;
	setp.eq.f32 	%p36, %f29, 0f00000000;
	selp.b32 	%r77, %r20, 0, %p32;
	or.b32  	%r78, %r77, 2146435072;
	selp.b32 	%r79, %r78, %r77, %p31;
	mov.b32 	%r80, 0;
	mov.b64 	%fd100, {%r80, %r79};
	selp.f64 	%fd202, %fd100, %fd99, %p36;
	add.f64 	%fd101, %fd15, 0d4000000000000000;
	{
	.reg .b32 %temp; 
	mov.b64 	{%temp, %r81}, %fd101;
	}
	and.b32  	%r82, %r81, 2146435072;
	setp.ne.s32 	%p37, %r82, 2146435072;
	@%p37 bra 	$L__BB2_23;
	setp.num.f32 	%p38, %f29, %f29;
	@%p38 bra 	$L__BB2_21;
	mov.f64 	%fd102, 0d4000000000000000;
	add.rn.f64 	%fd202, %fd15, %fd102;
	bra.uni 	$L__BB2_23;
$L__BB2_21:
	setp.neu.f64 	%p39, %fd16, 0d7FF0000000000000;
	@%p39 bra 	$L__BB2_23;
	selp.b32 	%r83, %r8, %r7, %p1;
	selp.b32 	%r84, %r83, %r7, %p35;
	mov.b32 	%r85, 0;
	mov.b64 	%fd202, {%r85, %r84};
$L__BB2_23:
	setp.eq.f32 	%p44, %f29, 0f3F800000;
	selp.f64 	%fd103, 0d3FF0000000000000, %fd202, %p44;
	add.f64 	%fd104, %fd14, %fd103;
	cvt.rn.f32.f64 	%f30, %fd104;
	sub.f32 	%f31, %f4, %f24;
	cvt.f64.f32 	%fd21, %f31;
	{
	.reg .b32 %temp; 
	mov.b64 	{%temp, %r21}, %fd21;
	}
	abs.f64 	%fd22, %fd21;
	{ // callseq 9, 0
	.param .b64 param0;
	st.param.f64 	[param0], %fd22;
	.param .b64 retval0;
	call.uni (retval0), 
	__internal_accurate_pow, 
	(
	param0
	);
	ld.param.f64 	%fd105, [retval0];
	} // callseq 9
	setp.lt.s32 	%p45, %r21, 0;
	neg.f64 	%fd107, %fd105;
	selp.f64 	%fd108, %fd107, %fd105, %p32;
	selp.f64 	%fd109, %fd108, %fd105, %p45;
	setp.eq.f32 	%p46, %f31, 0f00000000;
	selp.b32 	%r86, %r21, 0, %p32;
	or.b32  	%r87, %r86, 2146435072;
	selp.b32 	%r88, %r87, %r86, %p31;
	mov.b32 	%r89, 0;
	mov.b64 	%fd110, {%r89, %r88};
	selp.f64 	%fd203, %fd110, %fd109, %p46;
	add.f64 	%fd111, %fd21, 0d4000000000000000;
	{
	.reg .b32 %temp; 
	mov.b64 	{%temp, %r90}, %fd111;
	}
	and.b32  	%r91, %r90, 2146435072;
	setp.ne.s32 	%p47, %r91, 2146435072;
	@%p47 bra 	$L__BB2_28;
	setp.num.f32 	%p48, %f31, %f31;
	@%p48 bra 	$L__BB2_26;
	mov.f64 	%fd112, 0d4000000000000000;
	add.rn.f64 	%fd203, %fd21, %fd112;
	bra.uni 	$L__BB2_28;
$L__BB2_26:
	setp.neu.f64 	%p49, %fd22, 0d7FF0000000000000;
	@%p49 bra 	$L__BB2_28;
	selp.b32 	%r92, %r8, %r7, %p1;
	selp.b32 	%r93, %r92, %r7, %p45;
	mov.b32 	%r94, 0;
	mov.b64 	%fd203, {%r94, %r93};
$L__BB2_28:
	setp.lt.s32 	%p51, %r5, 0;
	setp.eq.s32 	%p52, %r6, 1062207488;
	setp.eq.f32 	%p54, %f31, 0f3F800000;
	selp.f64 	%fd27, 0d3FF0000000000000, %fd203, %p54;
	sub.f32 	%f32, %f5, %f25;
	cvt.f64.f32 	%fd28, %f32;
	{
	.reg .b32 %temp; 
	mov.b64 	{%temp, %r22}, %fd28;
	}
	abs.f64 	%fd29, %fd28;
	{ // callseq 10, 0
	.param .b64 param0;
	st.param.f64 	[param0], %fd29;
	.param .b64 retval0;
	call.uni (retval0), 
	__internal_accurate_pow, 
	(
	param0
	);
	ld.param.f64 	%fd113, [retval0];
	} // callseq 10
	setp.lt.s32 	%p55, %r22, 0;
	neg.f64 	%fd115, %fd113;
	selp.f64 	%fd116, %fd115, %fd113, %p52;
	selp.f64 	%fd117, %fd116, %fd113, %p55;
	setp.eq.f32 	%p56, %f32, 0f00000000;
	selp.b32 	%r95, %r22, 0, %p52;
	or.b32  	%r96, %r95, 2146435072;
	selp.b32 	%r97, %r96, %r95, %p51;
	mov.b32 	%r98, 0;
	mov.b64 	%fd118, {%r98, %r97};
	selp.f64 	%fd204, %fd118, %fd117, %p56;
	add.f64 	%fd119, %fd28, 0d4000000000000000;
	{
	.reg .b32 %temp; 
	mov.b64 	{%temp, %r99}, %fd119;
	}
	and.b32  	%r100, %r99, 2146435072;
	setp.ne.s32 	%p57, %r100, 2146435072;
	@%p57 bra 	$L__BB2_33;
	setp.num.f32 	%p58, %f32, %f32;
	@%p58 bra 	$L__BB2_31;
	mov.f64 	%fd120, 0d4000000000000000;
	add.rn.f64 	%fd204, %fd28, %fd120;
	bra.uni 	$L__BB2_33;
$L__BB2_31:
	setp.neu.f64 	%p59, %fd29, 0d7FF0000000000000;
	@%p59 bra 	$L__BB2_33;
	selp.b32 	%r101, %r8, %r7, %p1;
	selp.b32 	%r102, %r101, %r7, %p55;
	mov.b32 	%r103, 0;
	mov.b64 	%fd204, {%r103, %r102};
$L__BB2_33:
	setp.eq.f32 	%p64, %f32, 0f3F800000;
	selp.f64 	%fd121, 0d3FF0000000000000, %fd204, %p64;
	add.f64 	%fd34, %fd27, %fd121;
	sub.f32 	%f33, %f6, %f26;
	cvt.f64.f32 	%fd35, %f33;
	{
	.reg .b32 %temp; 
	mov.b64 	{%temp, %r23}, %fd35;
	}
	abs.f64 	%fd36, %fd35;
	{ // callseq 11, 0
	.param .b64 param0;
	st.param.f64 	[param0], %fd36;
	.param .b64 retval0;
	call.uni (retval0), 
	__internal_accurate_pow, 
	(
	param0
	);
	ld.param.f64 	%fd122, [retval0];
	} // callseq 11
	setp.lt.s32 	%p65, %r23, 0;
	neg.f64 	%fd124, %fd122;
	selp.f64 	%fd125, %fd124, %fd122, %p52;
	selp.f64 	%fd126, %fd125, %fd122, %p65;
	setp.eq.f32 	%p66, %f33, 0f00000000;
	selp.b32 	%r104, %r23, 0, %p52;
	or.b32  	%r105, %r104, 2146435072;
	selp.b32 	%r106, %r105, %r104, %p51;
	mov.b32 	%r107, 0;
	mov.b64 	%fd127, {%r107, %r106};
	selp.f64 	%fd205, %fd127, %fd126, %p66;
	add.f64 	%fd128, %fd35, 0d4000000000000000;
	{
	.reg .b32 %temp; 
	mov.b64 	{%temp, %r108}, %fd128;
	}
	and.b32  	%r109, %r108, 2146435072;
	setp.ne.s32 	%p67, %r109, 2146435072;
	@%p67 bra 	$L__BB2_38;
	setp.num.f32 	%p68, %f33, %f33;
	@%p68 bra 	$L__BB2_36;
	mov.f64 	%fd129, 0d4000000000000000;
	add.rn.f64 	%fd205, %fd35, %fd129;
	bra.uni 	$L__BB2_38;
$L__BB2_36:
	setp.neu.f64 	%p69, %fd36, 0d7FF0000000000000;
	@%p69 bra 	$L__BB2_38;
	selp.b32 	%r110, %r8, %r7, %p1;
	selp.b32 	%r111, %r110, %r7, %p65;
	mov.b32 	%r112, 0;
	mov.b64 	%fd205, {%r112, %r111};
$L__BB2_38:
	setp.eq.f32 	%p71, %f33, 0f3F800000;
	selp.f64 	%fd130, 0d3FF0000000000000, %fd205, %p71;
	add.f64 	%fd131, %fd34, %fd130;
	cvt.rn.f32.f64 	%f34, %fd131;
	div.rn.f32 	%f63, %f30, 0fB851B717;
	mul.f32 	%f64, %f63, 0f3FB8AA3B;
	ex2.approx.f32 	%f35, %f64;
	add.f32 	%f65, %f30, %f34;
	div.rn.f32 	%f66, %f65, 0fB851B717;
	mul.f32 	%f67, %f66, 0f3FB8AA3B;
	ex2.approx.f32 	%f36, %f67;
	@%p72 bra 	$L__BB2_40;
	cvt.f64.f32 	%fd132, %f30;
	cvt.f64.f32 	%fd133, %f34;
	cvt.f64.f32 	%fd134, %f35;
	cvt.f64.f32 	%fd135, %f36;
	st.local.v2.f64 	[%rd5], {%fd132, %fd133};
	st.local.v2.f64 	[%rd5+16], {%fd134, %fd135};
	mov.u64 	%rd30, $str$1;
	cvta.global.u64 	%rd31, %rd30;
	add.u64 	%rd32, %SP, 0;
	{ // callseq 12, 0
	.param .b64 param0;
	st.param.b64 	[param0], %rd31;
	.param .b64 param1;
	st.param.b64 	[param1], %rd32;
	.param .b32 retval0;
	call.uni (retval0), 
	vprintf, 
	(
	param0, 
	param1
	);
	ld.param.b32 	%r113, [retval0];
	} // callseq 12
$L__BB2_40:
	add.f32 	%f90, %f90, %f36;
	fma.rn.f32 	%f84, %f21, %f35, %f84;
	fma.rn.f32 	%f85, %f22, %f35, %f85;
	fma.rn.f32 	%f86, %f23, %f35, %f86;
	fma.rn.f32 	%f87, %f24, %f35, %f87;
	fma.rn.f32 	%f88, %f25, %f35, %f88;
	fma.rn.f32 	%f89, %f26, %f35, %f89;
	add.s32 	%r177, %r177, 1;
	add.s32 	%r176, %r176, 1;
	setp.ne.s32 	%p73, %r176, 0;
	@%p73 bra 	$L__BB2_8;
$L__BB2_41:
	add.s32 	%r175, %r175, 1;
	setp.ne.s32 	%p74, %r175, 7;
	@%p74 bra 	$L__BB2_5;
	setp.lt.s32 	%p75, %r5, 0;
	setp.eq.s32 	%p76, %r6, 1062207488;
	sub.f32 	%f51, %f1, %f84;
	cvt.f64.f32 	%fd41, %f51;
	{
	.reg .b32 %temp; 
	mov.b64 	{%temp, %r27}, %fd41;
	}
	abs.f64 	%fd42, %fd41;
	{ // callseq 13, 0
	.param .b64 param0;
	st.param.f64 	[param0], %fd42;
	.param .b64 retval0;
	call.uni (retval0), 
	__internal_accurate_pow, 
	(
	param0
	);
	ld.param.f64 	%fd136, [retval0];
	} // callseq 13
	setp.lt.s32 	%p78, %r27, 0;
	neg.f64 	%fd138, %fd136;
	selp.f64 	%fd139, %fd138, %fd136, %p76;
	selp.f64 	%fd140, %fd139, %fd136, %p78;
	setp.eq.f32 	%p79, %f51, 0f00000000;
	selp.b32 	%r115, %r27, 0, %p76;
	or.b32  	%r116, %r115, 2146435072;
	selp.b32 	%r117, %r116, %r115, %p75;
	mov.b32 	%r118, 0;
	mov.b64 	%fd141, {%r118, %r117};
	selp.f64 	%fd206, %fd141, %fd140, %p79;
	add.f64 	%fd142, %fd41, 0d4000000000000000;
	{
	.reg .b32 %temp; 
	mov.b64 	{%temp, %r119}, %fd142;
	}
	and.b32  	%r120, %r119, 2146435072;
	setp.ne.s32 	%p80, %r120, 2146435072;
	@%p80 bra 	$L__BB2_47;
	setp.num.f32 	%p81, %f51, %f51;
	@%p81 bra 	$L__BB2_45;
	mov.f64 	%fd143, 0d4000000000000000;
	add.rn.f64 	%fd206, %fd41, %fd143;
	bra.uni 	$L__BB2_47;
$L__BB2_45:
	setp.neu.f64 	%p82, %fd42, 0d7FF0000000000000;
	@%p82 bra 	$L__BB2_47;
	selp.b32 	%r121, %r8, %r7, %p1;
	selp.b32 	%r122, %r121, %r7, %p78;
	mov.b32 	%r123, 0;
	mov.b64 	%fd206, {%r123, %r122};
$L__BB2_47:
	setp.eq.f32 	%p87, %f51, 0f3F800000;
	add.f64 	%fd144, %fd206, 0d0000000000000000;
	cvt.rn.f32.f64 	%f68, %fd144;
	selp.f32 	%f52, 0f3F800000, %f68, %p87;
	sub.f32 	%f53, %f2, %f85;
	cvt.f64.f32 	%fd47, %f53;
	{
	.reg .b32 %temp; 
	mov.b64 	{%temp, %r28}, %fd47;
	}
	abs.f64 	%fd48, %fd47;
	{ // callseq 14, 0
	.param .b64 param0;
	st.param.f64 	[param0], %fd48;
	.param .b64 retval0;
	call.uni (retval0), 
	__internal_accurate_pow, 
	(
	param0
	);
	ld.param.f64 	%fd145, [retval0];
	} // callseq 14
	setp.lt.s32 	%p88, %r28, 0;
	neg.f64 	%fd147, %fd145;
	selp.f64 	%fd148, %fd147, %fd145, %p76;
	selp.f64 	%fd149, %fd148, %fd145, %p88;
	setp.eq.f32 	%p89, %f53, 0f00000000;
	selp.b32 	%r124, %r28, 0, %p76;
	or.b32  	%r125, %r124, 2146435072;
	selp.b32 	%r126, %r125, %r124, %p75;
	mov.b32 	%r127, 0;
	mov.b64 	%fd150, {%r127, %r126};
	selp.f64 	%fd207, %fd150, %fd149, %p89;
	add.f64 	%fd151, %fd47, 0d4000000000000000;
	{
	.reg .b32 %temp; 
	mov.b64 	{%temp, %r128}, %fd151;
	}
	and.b32  	%r129, %r128, 2146435072;
	setp.ne.s32 	%p90, %r129, 2146435072;
	@%p90 bra 	$L__BB2_52;
	setp.num.f32 	%p91, %f53, %f53;
	@%p91 bra 	$L__BB2_50;
	mov.f64 	%fd152, 0d4000000000000000;
	add.rn.f64 	%fd207, %fd47, %fd152;
	bra.uni 	$L__BB2_52;
$L__BB2_50:
	setp.neu.f64 	%p92, %fd48, 0d7FF0000000000000;
	@%p92 bra 	$L__BB2_52;
	setp.lt.s32 	%p93, %r28, 0;
	selp.b32 	%r130, %r8, %r7, %p1;
	selp.b32 	%r131, %r130, %r7, %p93;
	mov.b32 	%r132, 0;
	mov.b64 	%fd207, {%r132, %r131};
$L__BB2_52:
	setp.lt.s32 	%p94, %r5, 0;
	setp.eq.s32 	%p95, %r6, 1062207488;
	setp.eq.f32 	%p97, %f53, 0f3F800000;
	selp.f64 	%fd153, 0d3FF0000000000000, %fd207, %p97;
	cvt.f64.f32 	%fd154, %f52;
	add.f64 	%fd155, %fd153, %fd154;
	cvt.rn.f32.f64 	%f54, %fd155;
	sub.f32 	%f55, %f3, %f86;
	cvt.f64.f32 	%fd53, %f55;
	{
	.reg .b32 %temp; 
	mov.b64 	{%temp, %r29}, %fd53;
	}
	abs.f64 	%fd54, %fd53;
	{ // callseq 15, 0
	.param .b64 param0;
	st.param.f64 	[param0], %fd54;
	.param .b64 retval0;
	call.uni (retval0), 
	__internal_accurate_pow, 
	(
	param0
	);
	ld.param.f64 	%fd156, [retval0];
	} // callseq 15
	setp.lt.s32 	%p98, %r29, 0;
	neg.f64 	%fd158, %fd156;
	selp.f64 	%fd159, %fd158, %fd156, %p95;
	selp.f64 	%fd160, %fd159, %fd156, %p98;
	setp.eq.f32 	%p99, %f55, 0f00000000;
	selp.b32 	%r133, %r29, 0, %p95;
	or.b32  	%r134, %r133, 2146435072;
	selp.b32 	%r135, %r134, %r133, %p94;
	mov.b32 	%r136, 0;
	mov.b64 	%fd161, {%r136, %r135};
	selp.f64 	%fd208, %fd161, %fd160, %p99;
	add.f64 	%fd162, %fd53, 0d4000000000000000;
	{
	.reg .b32 %temp; 
	mov.b64 	{%temp, %r137}, %fd162;
	}
	and.b32  	%r138, %r137, 2146435072;
	setp.ne.s32 	%p100, %r138, 2146435072;
	@%p100 bra 	$L__BB2_57;
	setp.num.f32 	%p101, %f55, %f55;
	@%p101 bra 	$L__BB2_55;
	mov.f64 	%fd163, 0d4000000000000000;
	add.rn.f64 	%fd208, %fd53, %fd163;
	bra.uni 	$L__BB2_57;
$L__BB2_55:
	setp.neu.f64 	%p102, %fd54, 0d7FF0000000000000;
	@%p102 bra 	$L__BB2_57;
	setp.lt.s32 	%p103, %r29, 0;
	selp.b32 	%r139, %r8, %r7, %p1;
	selp.b32 	%r140, %r139, %r7, %p103;
	mov.b32 	%r141, 0;
	mov.b64 	%fd208, {%r141, %r140};
$L__BB2_57:
	setp.lt.s32 	%p104, %r5, 0;
	setp.eq.s32 	%p105, %r6, 1062207488;
	setp.eq.f32 	%p107, %f55, 0f3F800000;
	selp.f64 	%fd164, 0d3FF0000000000000, %fd208, %p107;
	cvt.f64.f32 	%fd165, %f54;
	add.f64 	%fd166, %fd164, %fd165;
	cvt.rn.f32.f64 	%f56, %fd166;
	sub.f32 	%f57, %f4, %f87;
	cvt.f64.f32 	%fd59, %f57;
	{
	.reg .b32 %temp; 
	mov.b64 	{%temp, %r30}, %fd59;
	}
	abs.f64 	%fd60, %fd59;
	{ // callseq 16, 0
	.param .b64 param0;
	st.param.f64 	[param0], %fd60;
	.param .b64 retval0;
	call.uni (retval0), 
	__internal_accurate_pow, 
	(
	param0
	);
	ld.param.f64 	%fd167, [retval0];
	} // callseq 16
	setp.lt.s32 	%p108, %r30, 0;
	neg.f64 	%fd169, %fd167;
	selp.f64 	%fd170, %fd169, %fd167, %p105;
	selp.f64 	%fd171, %fd170, %fd167, %p108;
	setp.eq.f32 	%p109, %f57, 0f00000000;
	selp.b32 	%r142, %r30, 0, %p105;
	or.b32  	%r143, %r142, 2146435072;
	selp.b32 	%r144, %r143, %r142, %p104;
	mov.b32 	%r145, 0;
	mov.b64 	%fd172, {%r145, %r144};
	selp.f64 	%fd209, %fd172, %fd171, %p109;
	add.f64 	%fd173, %fd59, 0d4000000000000000;
	{
	.reg .b32 %temp; 
	mov.b64 	{%temp, %r146}, %fd173;
	}
	and.b32  	%r147, %r146, 2146435072;
	setp.ne.s32 	%p110, %r147, 2146435072;
	@%p110 bra 	$L__BB2_62;
	setp.num.f32 	%p111, %f57, %f57;
	@%p111 bra 	$L__BB2_60;
	mov.f64 	%fd174, 0d4000000000000000;
	add.rn.f64 	%fd209, %fd59, %fd174;
	bra.uni 	$L__BB2_62;
$L__BB2_60:
	setp.neu.f64 	%p112, %fd60, 0d7FF0000000000000;
	@%p112 bra 	$L__BB2_62;
	setp.lt.s32 	%p113, %r30, 0;
	selp.b32 	%r148, %r8, %r7, %p1;
	selp.b32 	%r149, %r148, %r7, %p113;
	mov.b32 	%r150, 0;
	mov.b64 	%fd209, {%r150, %r149};
$L__BB2_62:
	setp.lt.s32 	%p114, %r5, 0;
	setp.eq.s32 	%p115, %r6, 1062207488;
	setp.eq.f32 	%p117, %f57, 0f3F800000;
	selp.f64 	%fd175, 0d3FF0000000000000, %fd209, %p117;
	cvt.f64.f32 	%fd176, %f56;
	add.f64 	%fd177, %fd175, %fd176;
	cvt.rn.f32.f64 	%f58, %fd177;
	sub.f32 	%f59, %f5, %f88;
	cvt.f64.f32 	%fd65, %f59;
	{
	.reg .b32 %temp; 
	mov.b64 	{%temp, %r31}, %fd65;
	}
	abs.f64 	%fd66, %fd65;
	{ // callseq 17, 0
	.param .b64 param0;
	st.param.f64 	[param0], %fd66;
	.param .b64 retval0;
	call.uni (retval0), 
	__internal_accurate_pow, 
	(
	param0
	);
	ld.param.f64 	%fd178, [retval0];
	} // callseq 17
	setp.lt.s32 	%p118, %r31, 0;
	neg.f64 	%fd180, %fd178;
	selp.f64 	%fd181, %fd180, %fd178, %p115;
	selp.f64 	%fd182, %fd181, %fd178, %p118;
	setp.eq.f32 	%p119, %f59, 0f00000000;
	selp.b32 	%r151, %r31, 0, %p115;
	or.b32  	%r152, %r151, 2146435072;
	selp.b32 	%r153, %r152, %r151, %p114;
	mov.b32 	%r154, 0;
	mov.b64 	%fd183, {%r154, %r153};
	selp.f64 	%fd210, %fd183, %fd182, %p119;
	add.f64 	%fd184, %fd65, 0d4000000000000000;
	{
	.reg .b32 %temp; 
	mov.b64 	{%temp, %r155}, %fd184;
	}
	and.b32  	%r156, %r155, 2146435072;
	setp.ne.s32 	%p120, %r156, 2146435072;
	@%p120 bra 	$L__BB2_67;
	setp.num.f32 	%p121, %f59, %f59;
	@%p121 bra 	$L__BB2_65;
	mov.f64 	%fd185, 0d4000000000000000;
	add.rn.f64 	%fd210, %fd65, %fd185;
	bra.uni 	$L__BB2_67;
$L__BB2_65:
	setp.neu.f64 	%p122, %fd66, 0d7FF0000000000000;
	@%p122 bra 	$L__BB2_67;
	setp.lt.s32 	%p123, %r31, 0;
	selp.b32 	%r157, %r8, %r7, %p1;
	selp.b32 	%r158, %r157, %r7, %p123;
	mov.b32 	%r159, 0;
	mov.b64 	%fd210, {%r159, %r158};
$L__BB2_67:
	setp.lt.s32 	%p124, %r5, 0;
	setp.eq.s32 	%p125, %r6, 1062207488;
	setp.eq.f32 	%p127, %f59, 0f3F800000;
	selp.f64 	%fd186, 0d3FF0000000000000, %fd210, %p127;
	cvt.f64.f32 	%fd187, %f58;
	add.f64 	%fd188, %fd186, %fd187;
	cvt.rn.f32.f64 	%f60, %fd188;
	sub.f32 	%f61, %f6, %f89;
	cvt.f64.f32 	%fd71, %f61;
	{
	.reg .b32 %temp; 
	mov.b64 	{%temp, %r32}, %fd71;
	}
	abs.f64 	%fd72, %fd71;
	{ // callseq 18, 0
	.param .b64 param0;
	st.param.f64 	[param0], %fd72;
	.param .b64 retval0;
	call.uni (retval0), 
	__internal_accurate_pow, 
	(
	param0
	);
	ld.param.f64 	%fd189, [retval0];
	} // callseq 18
	setp.lt.s32 	%p128, %r32, 0;
	neg.f64 	%fd191, %fd189;
	selp.f64 	%fd192, %fd191, %fd189, %p125;
	selp.f64 	%fd193, %fd192, %fd189, %p128;
	setp.eq.f32 	%p129, %f61, 0f00000000;
	selp.b32 	%r160, %r32, 0, %p125;
	or.b32  	%r161, %r160, 2146435072;
	selp.b32 	%r162, %r161, %r160, %p124;
	mov.b32 	%r163, 0;
	mov.b64 	%fd194, {%r163, %r162};
	selp.f64 	%fd211, %fd194, %fd193, %p129;
	add.f64 	%fd195, %fd71, 0d4000000000000000;
	{
	.reg .b32 %temp; 
	mov.b64 	{%temp, %r164}, %fd195;
	}
	and.b32  	%r165, %r164, 2146435072;
	setp.ne.s32 	%p130, %r165, 2146435072;
	@%p130 bra 	$L__BB2_72;
	setp.num.f32 	%p131, %f61, %f61;
	@%p131 bra 	$L__BB2_70;
	mov.f64 	%fd196, 0d4000000000000000;
	add.rn.f64 	%fd211, %fd71, %fd196;
	bra.uni 	$L__BB2_72;
$L__BB2_70:
	setp.neu.f64 	%p132, %fd72, 0d7FF0000000000000;
	@%p132 bra 	$L__BB2_72;
	setp.lt.s32 	%p133, %r32, 0;
	selp.b32 	%r166, %r8, %r7, %p1;
	selp.b32 	%r167, %r166, %r7, %p133;
	mov.b32 	%r168, 0;
	mov.b64 	%fd211, {%r168, %r167};
$L__BB2_72:
	ld.param.u64 	%rd38, [_Z8samplingPfS_PiS0_iiS_S__param_7];
	setp.eq.f32 	%p134, %f61, 0f3F800000;
	selp.f64 	%fd197, 0d3FF0000000000000, %fd211, %p134;
	cvt.f64.f32 	%fd198, %f60;
	add.f64 	%fd199, %fd197, %fd198;
	cvt.rn.f32.f64 	%f69, %fd199;
	ld.global.u32 	%r169, [%rd4];
	add.s32 	%r170, %r10, %r169;
	cvta.to.global.u64 	%rd33, %rd38;
	mul.wide.s32 	%rd34, %r170, 4;
	add.s64 	%rd35, %rd33, %rd34;
	st.global.f32 	[%rd35], %f90;
	ld.global.u32 	%r171, [%rd4];
	add.s32 	%r172, %r10, %r171;
	mul.wide.s32 	%rd36, %r172, 4;
	add.s64 	%rd37, %rd6, %rd36;
	st.global.f32 	[%rd37], %f69;
	add.s32 	%r174, %r174, 256;
	setp.lt.s32 	%p135, %r174, %r3;
	add.s32 	%r173, %r10, 256;
	setp.le.s32 	%p136, %r173, %r3;
	and.pred  	%p137, %p135, %p136;
	@%p137 bra 	$L__BB2_4;
$L__BB2_73:
	ret;

}
	// .globl	_ZN3cub18CUB_300001_SM_10006detail11EmptyKernelIvEEvv
.visible .entry _ZN3cub18CUB_300001_SM_10006detail11EmptyKernelIvEEvv()
{


	ret;

}
	// .globl	_ZN3cub18CUB_300001_SM_10006detail8for_each13static_kernelINS2_12policy_hub_t12policy_500_tEmN6thrust24THRUST_300001_SM_1000_NS8cuda_cub20__uninitialized_fill7functorINS7_10device_ptrIfEEfEEEEvT0_T1_
.visible .entry _ZN3cub18CUB_300001_SM_10006detail8for_each13static_kernelINS2_12policy_hub_t12policy_500_tEmN6thrust24THRUST_300001_SM_1000_NS8cuda_cub20__uninitialized_fill7functorINS7_10device_ptrIfEEfEEEEvT0_T1_(
	.param .u64 _ZN3cub18CUB_300001_SM_10006detail8for_each13static_kernelINS2_12policy_hub_t12policy_500_tEmN6thrust24THRUST_300001_SM_1000_NS8cuda_cub20__uninitialized_fill7functorINS7_10device_ptrIfEEfEEEEvT0_T1__param_0,
	.param .align 8 .b8 _ZN3cub18CUB_300001_SM_10006detail8for_each13static_kernelINS2_12policy_hub_t12policy_500_tEmN6thrust24THRUST_300001_SM_1000_NS8cuda_cub20__uninitialized_fill7functorINS7_10device_ptrIfEEfEEEEvT0_T1__param_1[16]
)
.maxntid 256
{
	.reg .pred 	%p<4>;
	.reg .b16 	%rs<5>;
	.reg .b32 	%r<10>;
	.reg .b32 	%f<3>;
	.reg .b64 	%rd<16>;

	ld.param.f32 	%f2, [_ZN3cub18CUB_300001_SM_10006detail8for_each13static_kernelINS2_12policy_hub_t12policy_500_tEmN6thrust24THRUST_300001_SM_1000_NS8cuda_cub20__uninitialized_fill7functorINS7_10device_ptrIfEEfEEEEvT0_T1__param_1+8];
	ld.param.u64 	%rd4, [_ZN3cub18CUB_300001_SM_10006detail8for_each13static_kernelINS2_12policy_hub_t12policy_500_tEmN6thrust24THRUST_300001_SM_1000_NS8cuda_cub20__uninitialized_fill7functorINS7_10device_ptrIfEEfEEEEvT0_T1__param_1];
	ld.param.u64 	%rd5, [_ZN3cub18CUB_300001_SM_10006detail8for_each13static_kernelINS2_12policy_hub_t12policy_500_tEmN6thrust24THRUST_300001_SM_1000_NS8cuda_cub20__uninitialized_fill7functorINS7_10device_ptrIfEEfEEEEvT0_T1__param_0];
	mov.u32 	%r7, %ctaid.x;
	mul.wide.u32 	%rd1, %r7, 512;
	sub.s64 	%rd2, %rd5, %rd1;
	setp.lt.u64 	%p1, %rd2, 512;
	@%p1 bra 	$L__BB4_2;
	mov.u32 	%r9, %tid.x;
	cvta.to.global.u64 	%rd11, %rd4;
	cvt.u64.u32 	%rd12, %r9;
	add.s64 	%rd13, %rd1, %rd12;
	shl.b64 	%rd14, %rd13, 2;
	add.s64 	%rd15, %rd11, %rd14;
	st.global.f32 	[%rd15], %f2;
	st.global.f32 	[%rd15+1024], %f2;
	bra.uni 	$L__BB4_6;
$L__BB4_2:
	cvta.to.global.u64 	%rd6, %rd4;
	mov.u32 	%r1, %tid.x;
	cvt.u64.u32 	%rd7, %r1;
	setp.le.u64 	%p2, %rd2, %rd7;
	add.s64 	%rd8, %rd1, %rd7;
	shl.b64 	%rd9, %rd8, 2;
	add.s64 	%rd3, %rd6, %rd9;
	@%p2 bra 	$L__BB4_4;
	st.global.f32 	[%rd3], %f2;
$L__BB4_4:
	add.s32 	%r8, %r1, 256;
	cvt.u64.u32 	%rd10, %r8;
	setp.le.u64 	%p3, %rd2, %rd10;
	@%p3 bra 	$L__BB4_6;
	st.global.f32 	[%rd3+1024], %f2;
$L__BB4_6:
	ret;

}
	// .globl	_ZN3cub18CUB_300001_SM_10006detail8for_each13static_kernelINS2_12policy_hub_t12policy_500_tElN6thrust24THRUST_300001_SM_1000_NS8cuda_cub6__fill7functorINS7_6detail15normal_iteratorINS7_10device_ptrIfEEEEfEEEEvT0_T1_
.visible .entry _ZN3cub18CUB_300001_SM_10006detail8for_each13static_kernelINS2_12policy_hub_t12policy_500_tElN6thrust24THRUST_300001_SM_1000_NS8cuda_cub6__fill7functorINS7_6detail15normal_iteratorINS7_10device_ptrIfEEEEfEEEEvT0_T1_(
	.param .u64 _ZN3cub18CUB_300001_SM_10006detail8for_each13static_kernelINS2_12policy_hub_t12policy_500_tElN6thrust24THRUST_300001_SM_1000_NS8cuda_cub6__fill7functorINS7_6detail15normal_iteratorINS7_10device_ptrIfEEEEfEEEEvT0_T1__param_0,
	.param .align 8 .b8 _ZN3cub18CUB_300001_SM_10006detail8for_each13static_kernelINS2_12policy_hub_t12policy_500_tElN6thrust24THRUST_300001_SM_1000_NS8cuda_cub6__fill7functorINS7_6detail15normal_iteratorINS7_10device_ptrIfEEEEfEEEEvT0_T1__param_1[16]
)
.maxntid 256
{
	.reg .pred 	%p<4>;
	.reg .b16 	%rs<5>;
	.reg .b32 	%r<10>;
	.reg .b32 	%f<3>;
	.reg .b64 	%rd<17>;

	ld.param.f32 	%f2, [_ZN3cub18CUB_300001_SM_10006detail8for_each13static_kernelINS2_12policy_hub_t12policy_500_tElN6thrust24THRUST_300001_SM_1000_NS8cuda_cub6__fill7functorINS7_6detail15normal_iteratorINS7_10device_ptrIfEEEEfEEEEvT0_T1__param_1+8];
	ld.param.u64 	%rd5, [_ZN3cub18CUB_300001_SM_10006detail8for_each13static_kernelINS2_12policy_hub_t12policy_500_tElN6thrust24THRUST_300001_SM_1000_NS8cuda_cub6__fill7functorINS7_6detail15normal_iteratorINS7_10device_ptrIfEEEEfEEEEvT0_T1__param_1];
	ld.param.u64 	%rd6, [_ZN3cub18CUB_300001_SM_10006detail8for_each13static_kernelINS2_12policy_hub_t12policy_500_tElN6thrust24THRUST_300001_SM_1000_NS8cuda_cub6__fill7functorINS7_6detail15normal_iteratorINS7_10device_ptrIfEEEEfEEEEvT0_T1__param_0];
	mov.u32 	%r7, %ctaid.x;
	mul.wide.u32 	%rd1, %r7, 512;
	sub.s64 	%rd2, %rd6, %rd1;
	setp.lt.s64 	%p1, %rd2, 512;
	@%p1 bra 	$L__BB5_2;
	mov.u32 	%r9, %tid.x;
	cvta.to.global.u64 	%rd12, %rd5;
	cvt.u64.u32 	%rd13, %r9;
	add.s64 	%rd14, %rd1, %rd13;
	shl.b64 	%rd15, %rd14, 2;
	add.s64 	%rd16, %rd12, %rd15;
	st.global.f32 	[%rd16], %f2;
	st.global.f32 	[%rd16+1024], %f2;
	bra.uni 	$L__BB5_6;
$L__BB5_2:
	cvta.to.global.u64 	%rd7, %rd5;
	mov.u32 	%r1, %tid.x;
	cvt.s64.s32 	%rd3, %rd2;
	cvt.u64.u32 	%rd8, %r1;
	setp.le.s64 	%p2, %rd3, %rd8;
	add.s64 	%rd9, %rd1, %rd8;
	shl.b64 	%rd10, %rd9, 2;
	add.s64 	%rd4, %rd7, %rd10;
	@%p2 bra 	$L__BB5_4;
	st.global.f32 	[%rd4], %f2;
$L__BB5_4:
	add.s32 	%r8, %r1, 256;
	cvt.u64.u32 	%rd11, %r8;
	setp.le.s64 	%p3, %rd3, %rd11;
	@%p3 bra 	$L__BB5_6;
	st.global.f32 	[%rd4+1024], %f2;
$L__BB5_6:
	ret;

}
	// .globl	_ZN3cub18CUB_300001_SM_10006detail8for_each13static_kernelINS2_12policy_hub_t12policy_500_tEmN6thrust24THRUST_300001_SM_1000_NS8cuda_cub20__uninitialized_fill7functorINS7_10device_ptrIjEEjEEEEvT0_T1_
.visible .entry _ZN3cub18CUB_300001_SM_10006detail8for_each13static_kernelINS2_12policy_hub_t12policy_500_tEmN6thrust24THRUST_300001_SM_1000_NS8cuda_cub20__uninitialized_fill7functorINS7_10device_ptrIjEEjEEEEvT0_T1_(
	.param .u64 _ZN3cub18CUB_300001_SM_10006detail8for_each13static_kernelINS2_12policy_hub_t12policy_500_tEmN6thrust24THRUST_300001_SM_1000_NS8cuda_cub20__uninitialized_fill7functorINS7_10device_ptrIjEEjEEEEvT0_T1__param_0,
	.param .align 8 .b8 _ZN3cub18CUB_300001_SM_10006detail8for_each13static_kernelINS2_12policy_hub_t12policy_500_tEmN6thrust24THRUST_300001_SM_1000_NS8cuda_cub20__uninitialized_fill7functorINS7_10device_ptrIjEEjEEEEvT0_T1__param_1[16]
)
.maxntid 256
{
	.reg .pred 	%p<4>;
	.reg .b16 	%rs<5>;
	.reg .b32 	%r<12>;
	.reg .b64 	%rd<16>;

	ld.param.u32 	%r3, [_ZN3cub18CUB_300001_SM_10006detail8for_each13static_kernelINS2_12policy_hub_t12policy_500_tEmN6thrust24THRUST_300001_SM_1000_NS8cuda_cub20__uninitialized_fill7functorINS7_10device_ptrIjEEjEEEEvT0_T1__param_1+8];
	ld.param.u64 	%rd4, [_ZN3cub18CUB_300001_SM_10006detail8for_each13static_kernelINS2_12policy_hub_t12policy_500_tEmN6thrust24THRUST_300001_SM_1000_NS8cuda_cub20__uninitialized_fill7functorINS7_10device_ptrIjEEjEEEEvT0_T1__param_1];
	ld.param.u64 	%rd5, [_ZN3cub18CUB_300001_SM_10006detail8for_each13static_kernelINS2_12policy_hub_t12policy_500_tEmN6thrust24THRUST_300001_SM_1000_NS8cuda_cub20__uninitialized_fill7functorINS7_10device_ptrIjEEjEEEEvT0_T1__param_0];
	mov.u32 	%r9, %ctaid.x;
	mul.wide.u32 	%rd1, %r9, 512;
	sub.s64 	%rd2, %rd5, %rd1;
	setp.lt.u64 	%p1, %rd2, 512;
	@%p1 bra 	$L__BB6_2;
	mov.u32 	%r11, %tid.x;
	cvta.to.global.u64 	%rd11, %rd4;
	cvt.u64.u32 	%rd12, %r11;
	add.s64 	%rd13, %rd1, %rd12;
	shl.b64 	%rd14, %rd13, 2;
	add.s64 	%rd15, %rd11, %rd14;
	st.global.u32 	[%rd15], %r3;
	st.global.u32 	[%rd15+1024], %r3;
	bra.uni 	$L__BB6_6;
$L__BB6_2:
	cvta.to.global.u64 	%rd6, %rd4;
	mov.u32 	%r2, %tid.x;
	cvt.u64.u32 	%rd7, %r2;
	setp.le.u64 	%p2, %rd2, %rd7;
	add.s64 	%rd8, %rd1, %rd7;
	shl.b64 	%rd9, %rd8, 2;
	add.s64 	%rd3, %rd6, %rd9;
	@%p2 bra 	$L__BB6_4;
	st.global.u32 	[%rd3], %r3;
$L__BB6_4:
	add.s32 	%r10, %r2, 256;
	cvt.u64.u32 	%rd10, %r10;
	setp.le.u64 	%p3, %rd2, %rd10;
	@%p3 bra 	$L__BB6_6;
	st.global.u32 	[%rd3+1024], %r3;
$L__BB6_6:
	ret;

}
	// .globl	_ZN3cub18CUB_300001_SM_10006detail8for_each13static_kernelINS2_12policy_hub_t12policy_500_tElNS2_12op_wrapper_tIlN6thrust24THRUST_300001_SM_1000_NS6system6detail7generic6detail21binary_search_functorINS8_6detail15normal_iteratorINS8_10device_ptrIfEEEENSC_18binary_search_lessENSC_3lbfEEENS8_12zip_iteratorIN4cuda3std3__45tupleIJSI_NSF_INSG_IjEEEEEEEEEEEEEvT0_T1_
.visible .entry _ZN3cub18CUB_300001_SM_10006detail8for_each13static_kernelINS2_12policy_hub_t12policy_500_tElNS2_12op_wrapper_tIlN6thrust24THRUST_300001_SM_1000_NS6system6detail7generic6detail21binary_search_functorINS8_6detail15normal_iteratorINS8_10device_ptrIfEEEENSC_18binary_search_lessENSC_3lbfEEENS8_12zip_iteratorIN4cuda3std3__45tupleIJSI_NSF_INSG_IjEEEEEEEEEEEEEvT0_T1_(
	.param .u64 _ZN3cub18CUB_300001_SM_10006detail8for_each13static_kernelINS2_12policy_hub_t12policy_500_tElNS2_12op_wrapper_tIlN6thrust24THRUST_300001_SM_1000_NS6system6detail7generic6detail21binary_search_functorINS8_6detail15normal_iteratorINS8_10device_ptrIfEEEENSC_18binary_search_lessENSC_3lbfEEENS8_12zip_iteratorIN4cuda3std3__45tupleIJSI_NSF_INSG_IjEEEEEEEEEEEEEvT0_T1__param_0,
	.param .align 8 .b8 _ZN3cub18CUB_300001_SM_10006detail8for_each13static_kernelINS2_12policy_hub_t12policy_500_tElNS2_12op_wrapper_tIlN6thrust24THRUST_300001_SM_1000_NS6system6detail7generic6detail21binary_search_functorINS8_6detail15normal_iteratorINS8_10device_ptrIfEEEENSC_18binary_search_lessENSC_3lbfEEENS8_12zip_iteratorIN4cuda3std3__45tupleIJSI_NSF_INSG_IjEEEEEEEEEEEEEvT0_T1__param_1[40]
)
.maxntid 256
{
	.reg .pred 	%p<16>;
	.reg .b16 	%rs<9>;
	.reg .b32 	%r<19>;
	.reg .b32 	%f<9>;
	.reg .b64 	%rd<105>;

	ld.param.u64 	%rd37, [_ZN3cub18CUB_300001_SM_10006detail8for_each13static_kernelINS2_12policy_hub_t12policy_500_tElNS2_12op_wrapper_tIlN6thrust24THRUST_300001_SM_1000_NS6system6detail7generic6detail21binary_search_functorINS8_6detail15normal_iteratorINS8_10device_ptrIfEEEENSC_18binary_search_lessENSC_3lbfEEENS8_12zip_iteratorIN4cuda3std3__45tupleIJSI_NSF_INSG_IjEEEEEEEEEEEEEvT0_T1__param_1+24];
	ld.param.u64 	%rd36, [_ZN3cub18CUB_300001_SM_10006detail8for_each13static_kernelINS2_12policy_hub_t12policy_500_tElNS2_12op_wrapper_tIlN6thrust24THRUST_300001_SM_1000_NS6system6detail7generic6detail21binary_search_functorINS8_6detail15normal_iteratorINS8_10device_ptrIfEEEENSC_18binary_search_lessENSC_3lbfEEENS8_12zip_iteratorIN4cuda3std3__45tupleIJSI_NSF_INSG_IjEEEEEEEEEEEEEvT0_T1__param_1+16];
	ld.param.u64 	%rd35, [_ZN3cub18CUB_300001_SM_10006detail8for_each13static_kernelINS2_12policy_hub_t12policy_500_tElNS2_12op_wrapper_tIlN6thrust24THRUST_300001_SM_1000_NS6system6detail7generic6detail21binary_search_functorINS8_6detail15normal_iteratorINS8_10device_ptrIfEEEENSC_18binary_search_lessENSC_3lbfEEENS8_12zip_iteratorIN4cuda3std3__45tupleIJSI_NSF_INSG_IjEEEEEEEEEEEEEvT0_T1__param_1+8];
	ld.param.u64 	%rd34, [_ZN3cub18CUB_300001_SM_10006detail8for_each13static_kernelINS2_12policy_hub_t12policy_500_tElNS2_12op_wrapper_tIlN6thrust24THRUST_300001_SM_1000_NS6system6detail7generic6detail21binary_search_functorINS8_6detail15normal_iteratorINS8_10device_ptrIfEEEENSC_18binary_search_lessENSC_3lbfEEENS8_12zip_iteratorIN4cuda3std3__45tupleIJSI_NSF_INSG_IjEEEEEEEEEEEEEvT0_T1__param_1];
	ld.param.u64 	%rd38, [_ZN3cub18CUB_300001_SM_10006detail8for_each13static_kernelINS2_12policy_hub_t12policy_500_tElNS2_12op_wrapper_tIlN6thrust24THRUST_300001_SM_1000_NS6system6detail7generic6detail21binary_search_functorINS8_6detail15normal_iteratorINS8_10device_ptrIfEEEENSC_18binary_search_lessENSC_3lbfEEENS8_12zip_iteratorIN4cuda3std3__45tupleIJSI_NSF_INSG_IjEEEEEEEEEEEEEvT0_T1__param_0];
	mov.u32 	%r13, %ctaid.x;
	mul.wide.u32 	%rd1, %r13, 512;
	sub.s64 	%rd2, %rd38, %rd1;
	setp.lt.s64 	%p1, %rd2, 512;
	@%p1 bra 	$L__BB7_8;
	cvta.to.global.u64 	%rd4, %rd35;
	cvta.to.global.u64 	%rd5, %rd36;
	mov.u32 	%r1, %tid.x;
	sub.s64 	%rd70, %rd37, %rd36;
	shr.s64 	%rd100, %rd70, 2;
	setp.lt.s64 	%p11, %rd100, 1;
	@%p11 bra 	$L__BB7_7;
	cvta.to.global.u64 	%rd76, %rd34;
	cvt.u64.u32 	%rd77, %r1;
	add.s64 	%rd78, %rd1, %rd77;
	shl.b64 	%rd79, %rd78, 2;
	add.s64 	%rd7, %rd76, %rd79;
	add.s64 	%rd8, %rd4, %rd79;
	ld.global.f32 	%f1, [%rd7];
	mov.b64 	%rd97, 0;
	mov.u64 	%rd98, %rd100;
$L__BB7_3:
	sub.s64 	%rd80, %rd98, %rd97;
	shr.u64 	%rd81, %rd80, 63;
	add.s64 	%rd82, %rd80, %rd81;
	shr.s64 	%rd83, %rd82, 1;
	add.s64 	%rd84, %rd83, %rd97;
	shl.b64 	%rd85, %rd84, 2;
	add.s64 	%rd86, %rd5, %rd85;
	ld.global.f32 	%f7, [%rd86];
	setp.geu.f32 	%p12, %f7, %f1;
	add.s64 	%rd87, %rd84, 1;
	selp.b64 	%rd98, %rd84, %rd98, %p12;
	selp.b64 	%rd97, %rd97, %rd87, %p12;
	setp.lt.s64 	%p13, %rd97, %rd98;
	@%p13 bra 	$L__BB7_3;
	st.global.u32 	[%rd8], %rd97;
	ld.global.f32 	%f2, [%rd7+1024];
	mov.b64 	%rd99, 0;
$L__BB7_5:
	sub.s64 	%rd89, %rd100, %rd99;
	shr.u64 	%rd90, %rd89, 63;
	add.s64 	%rd91, %rd89, %rd90;
	shr.s64 	%rd92, %rd91, 1;
	add.s64 	%rd93, %rd92, %rd99;
	shl.b64 	%rd94, %rd93, 2;
	add.s64 	%rd95, %rd5, %rd94;
	ld.global.f32 	%f8, [%rd95];
	setp.geu.f32 	%p14, %f8, %f2;
	add.s64 	%rd96, %rd93, 1;
	selp.b64 	%rd100, %rd93, %rd100, %p14;
	selp.b64 	%rd99, %rd99, %rd96, %p14;
	setp.lt.s64 	%p15, %rd99, %rd100;
	@%p15 bra 	$L__BB7_5;
	st.global.u32 	[%rd8+1024], %rd99;
	bra.uni 	$L__BB7_21;
$L__BB7_7:
	cvt.u64.u32 	%rd71, %r1;
	add.s64 	%rd72, %rd1, %rd71;
	shl.b64 	%rd73, %rd72, 2;
	add.s64 	%rd74, %rd4, %rd73;
	mov.b32 	%r18, 0;
	st.global.u32 	[%rd74], %r18;
	st.global.u32 	[%rd74+1024], %r18;
	bra.uni 	$L__BB7_21;
$L__BB7_8:
	cvta.to.global.u64 	%rd17, %rd34;
	cvta.to.global.u64 	%rd18, %rd35;
	cvta.to.global.u64 	%rd19, %rd36;
	mov.u32 	%r2, %tid.x;
	cvt.s64.s32 	%rd20, %rd2;
	sub.s64 	%rd39, %rd37, %rd36;
	shr.s64 	%rd104, %rd39, 2;
	setp.lt.s64 	%p2, %rd104, 1;
	@%p2 bra 	$L__BB7_17;
	cvt.u64.u32 	%rd22, %r2;
	setp.le.s64 	%p5, %rd20, %rd22;
	@%p5 bra 	$L__BB7_13;
	add.s64 	%rd23, %rd1, %rd22;
	shl.b64 	%rd45, %rd23, 2;
	add.s64 	%rd46, %rd17, %rd45;
	ld.global.f32 	%f3, [%rd46];
	mov.b64 	%rd101, 0;
	mov.u64 	%rd102, %rd104;
$L__BB7_11:
	sub.s64 	%rd47, %rd102, %rd101;
	shr.u64 	%rd48, %rd47, 63;
	add.s64 	%rd49, %rd47, %rd48;
	shr.s64 	%rd50, %rd49, 1;
	add.s64 	%rd51, %rd50, %rd101;
	shl.b64 	%rd52, %rd51, 2;
	add.s64 	%rd53, %rd19, %rd52;
	ld.global.f32 	%f5, [%rd53];
	setp.geu.f32 	%p6, %f5, %f3;
	add.s64 	%rd54, %rd51, 1;
	selp.b64 	%rd102, %rd51, %rd102, %p6;
	selp.b64 	%rd101, %rd101, %rd54, %p6;
	setp.lt.s64 	%p7, %rd101, %rd102;
	@%p7 bra 	$L__BB7_11;
	add.s64 	%rd56, %rd18, %rd45;
	st.global.u32 	[%rd56], %rd101;
$L__BB7_13:
	add.s32 	%r17, %r2, 256;
	cvt.u64.u32 	%rd57, %r17;
	setp.le.s64 	%p8, %rd20, %rd57;
	@%p8 bra 	$L__BB7_21;
	add.s64 	%rd59, %rd1, %rd22;
	shl.b64 	%rd60, %rd59, 2;
	add.s64 	%rd61, %rd17, %rd60;
	add.s64 	%rd28, %rd18, %rd60;
	ld.global.f32 	%f4, [%rd61+1024];
	mov.b64 	%rd103, 0;
$L__BB7_15:
	sub.s64 	%rd62, %rd104, %rd103;
	shr.u64 	%rd63, %rd62, 63;
	add.s64 	%rd64, %rd62, %rd63;
	shr.s64 	%rd65, %rd64, 1;
	add.s64 	%rd66, %rd65, %rd103;
	shl.b64 	%rd67, %rd66, 2;
	add.s64 	%rd68, %rd19, %rd67;
	ld.global.f32 	%f6, [%rd68];
	setp.geu.f32 	%p9, %f6, %f4;
	add.s64 	%rd69, %rd66, 1;
	selp.b64 	%rd104, %rd66, %rd104, %p9;
	selp.b64 	%rd103, %rd103, %rd69, %p9;
	setp.lt.s64 	%p10, %rd103, %rd104;
	@%p10 bra 	$L__BB7_15;
	st.global.u32 	[%rd28+1024], %rd103;
	bra.uni 	$L__BB7_21;
$L__BB7_17:
	cvt.u64.u32 	%rd40, %r2;
	setp.le.s64 	%p3, %rd20, %rd40;
	add.s64 	%rd41, %rd1, %rd40;
	shl.b64 	%rd42, %rd41, 2;
	add.s64 	%rd33, %rd18, %rd42;
	@%p3 bra 	$L__BB7_19;
	mov.b32 	%r14, 0;
	st.global.u32 	[%rd33], %r14;
$L__BB7_19:
	add.s32 	%r15, %r2, 256;
	cvt.u64.u32 	%rd43, %r15;
	setp.le.s64 	%p4, %rd20, %rd43;
	@%p4 bra 	$L__BB7_21;
	mov.b32 	%r16, 0;
	st.global.u32 	[%rd33+1024], %r16;
$L__BB7_21:
	ret;

}
	// .globl	_ZN3cub18CUB_300001_SM_10006detail8for_each13static_kernelINS2_12policy_hub_t12policy_500_tEmN6thrust24THRUST_300001_SM_1000_NS8cuda_cub20__uninitialized_fill7functorINS7_10device_ptrIiEEiEEEEvT0_T1_
.visible .entry _ZN3cub18CUB_300001_SM_10006detail8for_each13static_kernelINS2_12policy_hub_t12policy_500_tEmN6thrust24THRUST_300001_SM_1000_NS8cuda_cub20__uninitialized_fill7functorINS7_10device_ptrIiEEiEEEEvT0_T1_(
	.param .u64 _ZN3cub18CUB_300001_SM_10006detail8for_each13static_kernelINS2_12policy_hub_t12policy_500_tEmN6thrust24THRUST_300001_SM_1000_NS8cuda_cub20__uninitialized_fill7functorINS7_10device_ptrIiEEiEEEEvT0_T1__param_0,
	.param .align 8 .b8 _ZN3cub18CUB_300001_SM_10006detail8for_each13static_kernelINS2_12policy_hub_t12policy_500_tEmN6thrust24THRUST_300001_SM_1000_NS8cuda_cub20__uninitialized_fill7functorINS7_10device_ptrIiEEiEEEEvT0_T1__param_1[16]
)
.maxntid 256
{
	.reg .pred 	%p<4>;
	.reg .b16 	%rs<5>;
	.reg .b32 	%r<12>;
	.reg .b64 	%rd<16>;

	ld.param.u32 	%r3, [_ZN3cub18CUB_300001_SM_10006detail8for_each13static_kernelINS2_12policy_hub_t12policy_500_tEmN6thrust24THRUST_300001_SM_1000_NS8cuda_cub20__uninitialized_fill7functorINS7_10device_ptrIiEEiEEEEvT0_T1__param_1+8];
	ld.param.u64 	%rd4, [_ZN3cub18CUB_300001_SM_10006detail8for_each13static_kernelINS2_12policy_hub_t12policy_500_tEmN6thrust24THRUST_300001_SM_1000_NS8cuda_cub20__uninitialized_fill7functorINS7_10device_ptrIiEEiEEEEvT0_T1__param_1];
	ld.param.u64 	%rd5, [_ZN3cub18CUB_300001_SM_10006detail8for_each13static_kernelINS2_12policy_hub_t12policy_500_tEmN6thrust24THRUST_300001_SM_1000_NS8cuda_cub20__uninitialized_fill7functorINS7_10device_ptrIiEEiEEEEvT0_T1__param_0];
	mov.u32 	%r9, %ctaid.x;
	mul.wide.u32 	%rd1, %r9, 512;
	sub.s64 	%rd2, %rd5, %rd1;
	setp.lt.u64 	%p1, %rd2, 512;
	@%p1 bra 	$L__BB8_2;
	mov.u32 	%r11, %tid.x;
	cvta.to.global.u64 	%rd11, %rd4;
	cvt.u64.u32 	%rd12, %r11;
	add.s64 	%rd13, %rd1, %rd12;
	shl.b64 	%rd14, %rd13, 2;
	add.s64 	%rd15, %rd11, %rd14;
	st.global.u32 	[%rd15], %r3;
	st.global.u32 	[%rd15+1024], %r3;
	bra.uni 	$L__BB8_6;
$L__BB8_2:
	cvta.to.global.u64 	%rd6, %rd4;
	mov.u32 	%r2, %tid.x;
	cvt.u64.u32 	%rd7, %r2;
	setp.le.u64 	%p2, %rd2, %rd7;
	add.s64 	%rd8, %rd1, %rd7;
	shl.b64 	%rd9, %rd8, 2;
	add.s64 	%rd3, %rd6, %rd9;
	@%p2 bra 	$L__BB8_4;
	st.global.u32 	[%rd3], %r3;
$L__BB8_4:
	add.s32 	%r10, %r2, 256;
	cvt.u64.u32 	%rd10, %r10;
	setp.le.u64 	%p3, %rd2, %rd10;
	@%p3 bra 	$L__BB8_6;
	st.global.u32 	[%rd3+1024], %r3;
$L__BB8_6:
	ret;

}
	// .globl	_ZN3cub18CUB_300001_SM_10006detail9transform16transform_kernelINS2_10policy_hubILb0EN4cuda3std3__45tupleIJN6thrust24THRUST_300001_SM_1000_NS6detail15normal_iteratorINSA_10device_ptrIfEEEESF_EEEE10policy1000EiNS7_10multipliesIfEESF_JPfSL_EEEvT0_iT1_T2_DpNS2_10kernel_argIT3_EE
.visible .entry _ZN3cub18CUB_300001_SM_10006detail9transform16transform_kernelINS2_10policy_hubILb0EN4cuda3std3__45tupleIJN6thrust24THRUST_300001_SM_1000_NS6detail15normal_iteratorINSA_10device_ptrIfEEEESF_EEEE10policy1000EiNS7_10multipliesIfEESF_JPfSL_EEEvT0_iT1_T2_DpNS2_10kernel_argIT3_EE(
	.param .u32 _ZN3cub18CUB_300001_SM_10006detail9transform16transform_kernelINS2_10policy_hubILb0EN4cuda3std3__45tupleIJN6thrust24THRUST_300001_SM_1000_NS6detail15normal_iteratorINSA_10device_ptrIfEEEESF_EEEE10policy1000EiNS7_10multipliesIfEESF_JPfSL_EEEvT0_iT1_T2_DpNS2_10kernel_argIT3_EE_param_0,
	.param .u32 _ZN3cub18CUB_300001_SM_10006detail9transform16transform_kernelINS2_10policy_hubILb0EN4cuda3std3__45tupleIJN6thrust24THRUST_300001_SM_1000_NS6detail15normal_iteratorINSA_10device_ptrIfEEEESF_EEEE10policy1000EiNS7_10multipliesIfEESF_JPfSL_EEEvT0_iT1_T2_DpNS2_10kernel_argIT3_EE_param_1,
	.param .align 1 .b8 _ZN3cub18CUB_300001_SM_10006detail9transform16transform_kernelINS2_10policy_hubILb0EN4cuda3std3__45tupleIJN6thrust24THRUST_300001_SM_1000_NS6detail15normal_iteratorINSA_10device_ptrIfEEEESF_EEEE10policy1000EiNS7_10multipliesIfEESF_JPfSL_EEEvT0_iT1_T2_DpNS2_10kernel_argIT3_EE_param_2[1],
	.param .align 8 .b8 _ZN3cub18CUB_300001_SM_10006detail9transform16transform_kernelINS2_10policy_hubILb0EN4cuda3std3__45tupleIJN6thrust24THRUST_300001_SM_1000_NS6detail15normal_iteratorINSA_10device_ptrIfEEEESF_EEEE10policy1000EiNS7_10multipliesIfEESF_JPfSL_EEEvT0_iT1_T2_DpNS2_10kernel_argIT3_EE_param_3[8],
	.param .align 8 .b8 _ZN3cub18CUB_300001_SM_10006detail9transform16transform_kernelINS2_10policy_hubILb0EN4cuda3std3__45tupleIJN6thrust24THRUST_300001_SM_1000_NS6detail15normal_iteratorINSA_10device_ptrIfEEEESF_EEEE10policy1000EiNS7_10multipliesIfEESF_JPfSL_EEEvT0_iT1_T2_DpNS2_10kernel_argIT3_EE_param_4[16],
	.param .align 8 .b8 _ZN3cub18CUB_300001_SM_10006detail9transform16transform_kernelINS2_10policy_hubILb0EN4cuda3std3__45tupleIJN6thrust24THRUST_300001_SM_1000_NS6detail15normal_iteratorINSA_10device_ptrIfEEEESF_EEEE10policy1000EiNS7_10multipliesIfEESF_JPfSL_EEEvT0_iT1_T2_DpNS2_10kernel_argIT3_EE_param_5[16]
)
.maxntid 128
{
	.reg .pred 	%p<28>;
	.reg .b32 	%r<188>;
	.reg .b32 	%f<7>;
	.reg .b64 	%rd<143>;
	// demoted variable
	.shared .align 8 .u64 _ZZN3cub18CUB_300001_SM_10006detail9transform23transform_kernel_ublkcpINS2_19async_copy_policy_tILi128EEEiN4cuda3std3__410multipliesIfEEN6thrust24THRUST_300001_SM_1000_NS6detail15normal_iteratorINSC_10device_ptrIfEEEEJffEEEvT0_iT1_T2_DpNS2_16aligned_base_ptrIT3_EEE3bar;
	ld.param.u64 	%rd66, [_ZN3cub18CUB_300001_SM_10006detail9transform16transform_kernelINS2_10policy_hubILb0EN4cuda3std3__45tupleIJN6thrust24THRUST_300001_SM_1000_NS6detail15normal_iteratorINSA_10device_ptrIfEEEESF_EEEE10policy1000EiNS7_10multipliesIfEESF_JPfSL_EEEvT0_iT1_T2_DpNS2_10kernel_argIT3_EE_param_5];
	ld.param.u64 	%rd64, [_ZN3cub18CUB_300001_SM_10006detail9transform16transform_kernelINS2_10policy_hubILb0EN4cuda3std3__45tupleIJN6thrust24THRUST_300001_SM_1000_NS6detail15normal_iteratorINSA_10device_ptrIfEEEESF_EEEE10policy1000EiNS7_10multipliesIfEESF_JPfSL_EEEvT0_iT1_T2_DpNS2_10kernel_argIT3_EE_param_4];
	ld.param.u32 	%r71, [_ZN3cub18CUB_300001_SM_10006detail9transform16transform_kernelINS2_10policy_hubILb0EN4cuda3std3__45tupleIJN6thrust24THRUST_300001_SM_1000_NS6detail15normal_iteratorINSA_10device_ptrIfEEEESF_EEEE10policy1000EiNS7_10multipliesIfEESF_JPfSL_EEEvT0_iT1_T2_DpNS2_10kernel_argIT3_EE_param_0];
	ld.param.u64 	%rd67, [_ZN3cub18CUB_300001_SM_10006detail9transform16transform_kernelINS2_10policy_hubILb0EN4cuda3std3__45tupleIJN6thrust24THRUST_300001_SM_1000_NS6detail15normal_iteratorINSA_10device_ptrIfEEEESF_EEEE10policy1000EiNS7_10multipliesIfEESF_JPfSL_EEEvT0_iT1_T2_DpNS2_10kernel_argIT3_EE_param_5+8];
	ld.param.u64 	%rd65, [_ZN3cub18CUB_300001_SM_10006detail9transform16transform_kernelINS2_10policy_hubILb0EN4cuda3std3__45tupleIJN6thrust24THRUST_300001_SM_1000_NS6detail15normal_iteratorINSA_10device_ptrIfEEEESF_EEEE10policy1000EiNS7_10multipliesIfEESF_JPfSL_EEEvT0_iT1_T2_DpNS2_10kernel_argIT3_EE_param_4+8];
	ld.param.u64 	%rd68, [_ZN3cub18CUB_300001_SM_10006detail9transform16transform_kernelINS2_10policy_hubILb0EN4cuda3std3__45tupleIJN6thrust24THRUST_300001_SM_1000_NS6detail15normal_iteratorINSA_10device_ptrIfEEEESF_EEEE10policy1000EiNS7_10multipliesIfEESF_JPfSL_EEEvT0_iT1_T2_DpNS2_10kernel_argIT3_EE_param_3];
	ld.param.u32 	%r70, [_ZN3cub18CUB_300001_SM_10006detail9transform16transform_kernelINS2_10policy_hubILb0EN4cuda3std3__45tupleIJN6thrust24THRUST_300001_SM_1000_NS6detail15normal_iteratorINSA_10device_ptrIfEEEESF_EEEE10policy1000EiNS7_10multipliesIfEESF_JPfSL_EEEvT0_iT1_T2_DpNS2_10kernel_argIT3_EE_param_1];
	cvta.to.global.u64 	%rd1, %rd68;
	cvt.u32.u64 	%r1, %rd65;
	cvt.u32.u64 	%r2, %rd67;
	shl.b32 	%r3, %r70, 7;
	mov.u32 	%r72, %ctaid.x;
	mul.lo.s32 	%r4, %r3, %r72;
	sub.s32 	%r5, %r71, %r4;
	min.s32 	%r6, %r3, %r5;
	setp.eq.s32 	%p1, %r72, 0;
	add.s32 	%r74, %r72, 2;
	mov.u32 	%r75, %nctaid.x;
	setp.ge.u32 	%p2, %r74, %r75;
	shl.b32 	%r7, %r70, 9;
	or.pred  	%p3, %p1, %p2;
	@%p3 bra 	$L__BB9_5;
	mov.b32 	%r139, -1;
	// begin inline asm
	{
	 .reg .pred P_OUT; 
	elect.sync _|P_OUT, %r139;
	selp.b32 %r138, 1, 0, P_OUT; 
}
	// end inline asm
	mov.u32 	%r140, %tid.x;
	setp.gt.u32 	%p18, %r140, 31;
	setp.eq.s32 	%p19, %r138, 0;
	or.pred  	%p20, %p18, %p19;
	@%p20 bra 	$L__BB9_3;
	mov.u32 	%r141, _ZZN3cub18CUB_300001_SM_10006detail9transform23transform_kernel_ublkcpINS2_19async_copy_policy_tILi128EEEiN4cuda3std3__410multipliesIfEEN6thrust24THRUST_300001_SM_1000_NS6detail15normal_iteratorINSC_10device_ptrIfEEEEJffEEEvT0_iT1_T2_DpNS2_16aligned_base_ptrIT3_EEE3bar;
	mov.b32 	%r142, 1;
	// begin inline asm
	mbarrier.init.shared.b64 [%r141], %r142;
	// end inline asm
	// begin inline asm
	fence.proxy.async.shared::cta; // 6.
	// end inline asm
	mul.wide.s32 	%rd120, %r4, 4;
	add.s32 	%r151, %r7, 15;
	add.s32 	%r152, %r151, %r1;
	and.b32  	%r144, %r152, -16;
	cvta.to.global.u64 	%rd121, %rd64;
	add.s64 	%rd117, %rd121, %rd120;
	mov.u32 	%r143, _ZN3cub18CUB_300001_SM_10006detail9transform4smemE;
	// begin inline asm
	cp.async.bulk.shared::cluster.global.mbarrier::complete_tx::bytes [%r143], [%rd117], %r144, [%r141];
	// end inline asm
	add.s32 	%r153, %r151, %r2;
	and.b32  	%r147, %r153, -16;
	add.s32 	%r154, %r143, %r7;
	add.s32 	%r146, %r154, 128;
	cvta.to.global.u64 	%rd122, %rd66;
	add.s64 	%rd118, %rd122, %rd120;
	// begin inline asm
	cp.async.bulk.shared::cluster.global.mbarrier::complete_tx::bytes [%r146], [%rd118], %r147, [%r141];
	// end inline asm
	add.s32 	%r150, %r147, %r144;
	// begin inline asm
	mbarrier.arrive.expect_tx.release.cta.shared::cta.b64 %rd119, [%r141], %r150; // 8. 
	// end inline asm
$L__BB9_3:
	bar.sync 	0;
	mov.u32 	%r156, _ZZN3cub18CUB_300001_SM_10006detail9transform23transform_kernel_ublkcpINS2_19async_copy_policy_tILi128EEEiN4cuda3std3__410multipliesIfEEN6thrust24THRUST_300001_SM_1000_NS6detail15normal_iteratorINSC_10device_ptrIfEEEEJffEEEvT0_iT1_T2_DpNS2_16aligned_base_ptrIT3_EEE3bar;
$L__BB9_4:
	mov.b32 	%r157, 0;
	// begin inline asm
	{
	 .reg .pred P_OUT; 
	mbarrier.try_wait.parity.shared::cta.b64  P_OUT, [%r156], %r157;                                // 7a. 
	selp.b32 %r155, 1, 0, P_OUT; 
}
	// end inline asm
	setp.eq.s32 	%p21, %r155, 0;
	@%p21 bra 	$L__BB9_4;
	bra.uni 	$L__BB9_26;
$L__BB9_5:
	cvt.s64.s32 	%rd4, %r1;
	cvt.s64.s32 	%rd5, %r4;
	shl.b32 	%r77, %r6, 2;
	cvt.s64.s32 	%rd69, %r77;
	shr.u64 	%rd6, %rd69, 2;
	mov.u32 	%r8, %ntid.x;
	mov.u32 	%r9, %ntid.y;
	mul.lo.s32 	%r78, %r8, %r9;
	mov.u32 	%r10, %ntid.z;
	mul.lo.s32 	%r11, %r78, %r10;
	mov.u32 	%r79, %tid.x;
	mov.u32 	%r80, %tid.y;
	mov.u32 	%r81, %tid.z;
	mad.lo.s32 	%r82, %r81, %r9, %r80;
	mad.lo.s32 	%r83, %r82, %r8, %r79;
	cvt.u64.u32 	%rd140, %r83;
	setp.le.u64 	%p4, %rd6, %rd140;
	@%p4 bra 	$L__BB9_15;
	cvt.u32.u64 	%r84, %rd140;
	cvt.u64.u32 	%rd8, %r11;
	add.s32 	%r85, %r84, %r11;
	cvt.u64.u32 	%rd70, %r85;
	max.u64 	%rd71, %rd6, %rd70;
	setp.gt.u64 	%p5, %rd6, %rd70;
	selp.u64 	%rd9, 1, 0, %p5;
	add.s64 	%rd72, %rd9, %rd70;
	sub.s64 	%rd10, %rd71, %rd72;
	and.b64  	%rd73, %rd10, -4294967296;
	setp.ne.s64 	%p6, %rd73, 0;
	@%p6 bra 	$L__BB9_8;
	cvt.u32.u64 	%r86, %rd8;
	cvt.u32.u64 	%r87, %rd10;
	div.u32 	%r88, %r87, %r86;
	cvt.u64.u32 	%rd129, %r88;
	bra.uni 	$L__BB9_9;
$L__BB9_8:
	div.u64 	%rd129, %rd10, %rd8;
$L__BB9_9:
	add.s64 	%rd14, %rd129, %rd9;
	and.b64  	%rd74, %rd14, 3;
	setp.eq.s64 	%p7, %rd74, 3;
	mov.u64 	%rd133, %rd140;
	@%p7 bra 	$L__BB9_12;
	shl.b64 	%rd75, %rd140, 2;
	shl.b64 	%rd76, %rd5, 2;
	add.s64 	%rd77, %rd75, %rd76;
	add.s64 	%rd78, %rd77, %rd4;
	add.s64 	%rd131, %rd64, %rd78;
	mov.u32 	%r90, _ZN3cub18CUB_300001_SM_10006detail9transform4smemE;
	add.s32 	%r91, %r1, %r90;
	shl.b32 	%r92, %r84, 2;
	add.s32 	%r170, %r91, %r92;
	mul.lo.s32 	%r93, %r10, %r9;
	mul.lo.s32 	%r94, %r93, %r8;
	shl.b32 	%r13, %r94, 2;
	add.s64 	%rd79, %rd14, 1;
	and.b64  	%rd80, %rd79, 3;
	neg.s64 	%rd130, %rd80;
	mov.u64 	%rd133, %rd140;
$L__BB9_11:
	.pragma "nounroll";
	// begin inline asm
	cp.async.ca.shared.global [%r170], [%rd131], 4, 4;
	// end inline asm
	add.s64 	%rd133, %rd133, %rd8;
	shl.b64 	%rd82, %rd8, 2;
	add.s64 	%rd131, %rd131, %rd82;
	add.s32 	%r170, %r170, %r13;
	add.s64 	%rd130, %rd130, 1;
	setp.ne.s64 	%p8, %rd130, 0;
	@%p8 bra 	$L__BB9_11;
$L__BB9_12:
	setp.lt.u64 	%p9, %rd14, 3;
	@%p9 bra 	$L__BB9_15;
	shl.b64 	%rd24, %rd8, 2;
	shl.b64 	%rd83, %rd133, 2;
	shl.b64 	%rd84, %rd5, 2;
	add.s64 	%rd25, %rd83, %rd84;
	shl.b64 	%rd85, %rd8, 3;
	add.s64 	%rd26, %rd25, %rd85;
	add.s64 	%rd86, %rd133, %rd5;
	shl.b64 	%rd87, %rd86, 2;
	mad.lo.s64 	%rd27, %rd8, 12, %rd87;
	cvt.u32.u64 	%r96, %rd65;
	mov.u32 	%r97, _ZN3cub18CUB_300001_SM_10006detail9transform4smemE;
	add.s32 	%r98, %r96, %r97;
	mul.lo.s32 	%r99, %r10, %r9;
	mul.lo.s32 	%r100, %r99, %r8;
	shl.b32 	%r101, %r100, 2;
	cvt.u32.u64 	%r102, %rd133;
	shl.b32 	%r103, %r102, 2;
	add.s32 	%r171, %r98, %r103;
	add.s32 	%r174, %r171, %r101;
	shl.b32 	%r104, %r100, 3;
	add.s32 	%r173, %r171, %r104;
	mad.lo.s32 	%r172, %r100, 12, %r171;
	cvt.s64.s32 	%rd88, %rd65;
	add.s64 	%rd134, %rd64, %rd88;
$L__BB9_14:
	add.s64 	%rd89, %rd134, %rd25;
	// begin inline asm
	cp.async.ca.shared.global [%r171], [%rd89], 4, 4;
	// end inline asm
	add.s64 	%rd93, %rd25, %rd24;
	add.s64 	%rd90, %rd134, %rd93;
	// begin inline asm
	cp.async.ca.shared.global [%r174], [%rd90], 4, 4;
	// end inline asm
	add.s64 	%rd91, %rd134, %rd26;
	// begin inline asm
	cp.async.ca.shared.global [%r173], [%rd91], 4, 4;
	// end inline asm
	add.s64 	%rd92, %rd134, %rd27;
	// begin inline asm
	cp.async.ca.shared.global [%r172], [%rd92], 4, 4;
	// end inline asm
	add.s64 	%rd133, %rd133, %rd24;
	mul.wide.u32 	%rd94, %r11, 16;
	add.s64 	%rd134, %rd134, %rd94;
	mul.lo.s32 	%r109, %r10, %r9;
	mul.lo.s32 	%r110, %r109, %r8;
	shl.b32 	%r111, %r110, 4;
	add.s32 	%r174, %r174, %r111;
	add.s32 	%r173, %r173, %r111;
	add.s32 	%r172, %r172, %r111;
	add.s32 	%r171, %r171, %r111;
	setp.lt.u64 	%p10, %rd133, %rd6;
	@%p10 bra 	$L__BB9_14;
$L__BB9_15:
	setp.le.u64 	%p11, %rd6, %rd140;
	// begin inline asm
	cp.async.commit_group;
	// end inline asm
	cvt.s64.s32 	%rd33, %r2;
	@%p11 bra 	$L__BB9_25;
	cvt.u32.u64 	%r112, %rd140;
	cvt.u64.u32 	%rd34, %r11;
	add.s32 	%r113, %r112, %r11;
	cvt.u64.u32 	%rd95, %r113;
	max.u64 	%rd96, %rd6, %rd95;
	setp.gt.u64 	%p12, %rd6, %rd95;
	selp.u64 	%rd35, 1, 0, %p12;
	add.s64 	%rd97, %rd35, %rd95;
	sub.s64 	%rd36, %rd96, %rd97;
	and.b64  	%rd98, %rd36, -4294967296;
	setp.ne.s64 	%p13, %rd98, 0;
	@%p13 bra 	$L__BB9_18;
	cvt.u32.u64 	%r114, %rd34;
	cvt.u32.u64 	%r115, %rd36;
	div.u32 	%r116, %r115, %r114;
	cvt.u64.u32 	%rd136, %r116;
	bra.uni 	$L__BB9_19;
$L__BB9_18:
	div.u64 	%rd136, %rd36, %rd34;
$L__BB9_19:
	add.s64 	%rd40, %rd136, %rd35;
	and.b64  	%rd99, %rd40, 3;
	setp.eq.s64 	%p14, %rd99, 3;
	@%p14 bra 	$L__BB9_22;
	shl.b64 	%rd100, %rd140, 2;
	shl.b64 	%rd101, %rd5, 2;
	add.s64 	%rd102, %rd100, %rd101;
	add.s64 	%rd103, %rd102, %rd33;
	add.s64 	%rd138, %rd66, %rd103;
	shl.b64 	%rd42, %rd34, 2;
	mov.u32 	%r118, _ZN3cub18CUB_300001_SM_10006detail9transform4smemE;
	add.s32 	%r119, %r2, %r118;
	add.s32 	%r120, %r119, %r7;
	shl.b32 	%r121, %r112, 2;
	add.s32 	%r175, %r120, %r121;
	mul.lo.s32 	%r122, %r10, %r9;
	mul.lo.s32 	%r123, %r122, %r8;
	shl.b32 	%r29, %r123, 2;
	add.s64 	%rd104, %rd40, 1;
	and.b64  	%rd105, %rd104, 3;
	neg.s64 	%rd137, %rd105;
$L__BB9_21:
	.pragma "nounroll";
	add.s32 	%r124, %r175, 128;
	// begin inline asm
	cp.async.ca.shared.global [%r124], [%rd138], 4, 4;
	// end inline asm
	add.s64 	%rd140, %rd140, %rd34;
	add.s64 	%rd138, %rd138, %rd42;
	add.s32 	%r175, %r175, %r29;
	add.s64 	%rd137, %rd137, 1;
	setp.ne.s64 	%p15, %rd137, 0;
	@%p15 bra 	$L__BB9_21;
$L__BB9_22:
	setp.lt.u64 	%p16, %rd40, 3;
	@%p16 bra 	$L__BB9_25;
	shl.b64 	%rd51, %rd34, 2;
	shl.b64 	%rd107, %rd140, 2;
	shl.b64 	%rd108, %rd5, 2;
	add.s64 	%rd52, %rd107, %rd108;
	add.s64 	%rd53, %rd52, %rd51;
	shl.b64 	%rd54, %rd34, 4;
	shl.b64 	%rd109, %rd34, 3;
	add.s64 	%rd55, %rd52, %rd109;
	add.s64 	%rd110, %rd140, %rd5;
	shl.b64 	%rd111, %rd110, 2;
	mad.lo.s64 	%rd56, %rd34, 12, %rd111;
	mov.u32 	%r125, _ZN3cub18CUB_300001_SM_10006detail9transform4smemE;
	add.s32 	%r126, %r2, %r125;
	mul.lo.s32 	%r127, %r10, %r9;
	mul.lo.s32 	%r128, %r127, %r8;
	shl.b32 	%r129, %r128, 2;
	cvt.u32.u64 	%r130, %rd140;
	shl.b32 	%r131, %r130, 2;
	add.s32 	%r132, %r126, %r7;
	add.s32 	%r176, %r132, %r131;
	add.s32 	%r179, %r176, %r129;
	shl.b32 	%r33, %r128, 4;
	shl.b32 	%r133, %r128, 3;
	add.s32 	%r178, %r176, %r133;
	mad.lo.s32 	%r177, %r128, 12, %r176;
	add.s64 	%rd141, %rd66, %rd33;
$L__BB9_24:
	add.s64 	%rd113, %rd141, %rd52;
	add.s32 	%r134, %r176, 128;
	// begin inline asm
	cp.async.ca.shared.global [%r134], [%rd113], 4, 4;
	// end inline asm
	add.s64 	%rd114, %rd141, %rd53;
	add.s32 	%r135, %r179, 128;
	// begin inline asm
	cp.async.ca.shared.global [%r135], [%rd114], 4, 4;
	// end inline asm
	add.s64 	%rd115, %rd141, %rd55;
	add.s32 	%r136, %r178, 128;
	// begin inline asm
	cp.async.ca.shared.global [%r136], [%rd115], 4, 4;
	// end inline asm
	add.s64 	%rd116, %rd141, %rd56;
	add.s32 	%r137, %r177, 128;
	// begin inline asm
	cp.async.ca.shared.global [%r137], [%rd116], 4, 4;
	// end inline asm
	add.s64 	%rd140, %rd140, %rd51;
	add.s64 	%rd141, %rd141, %rd54;
	add.s32 	%r179, %r179, %r33;
	add.s32 	%r178, %r178, %r33;
	add.s32 	%r177, %r177, %r33;
	add.s32 	%r176, %r176, %r33;
	setp.lt.u64 	%p17, %rd140, %rd6;
	@%p17 bra 	$L__BB9_24;
$L__BB9_25:
	// begin inline asm
	cp.async.commit_group;
	// end inline asm
	// begin inline asm
	cp.async.wait_group 0;
	// end inline asm
	barrier.sync 	0;
$L__BB9_26:
	cvt.u32.u64 	%r45, %rd65;
	setp.gt.s32 	%p22, %r3, %r5;
	@%p22 bra 	$L__BB9_30;
	setp.lt.s32 	%p23, %r70, 1;
	@%p23 bra 	$L__BB9_35;
	mov.u32 	%r180, %tid.x;
	neg.s32 	%r183, %r70;
	add.s32 	%r158, %r2, %r7;
	shl.b32 	%r159, %r180, 2;
	add.s32 	%r160, %r158, %r159;
	mov.u32 	%r161, _ZN3cub18CUB_300001_SM_10006detail9transform4smemE;
	add.s32 	%r162, %r160, %r161;
	add.s32 	%r182, %r162, 128;
	add.s32 	%r163, %r45, %r159;
	add.s32 	%r181, %r161, %r163;
	mul.wide.s32 	%rd123, %r4, 4;
	add.s64 	%rd62, %rd1, %rd123;
$L__BB9_29:
	.pragma "nounroll";
	mul.wide.s32 	%rd124, %r180, 4;
	add.s64 	%rd125, %rd62, %rd124;
	ld.shared.f32 	%f1, [%r181];
	ld.shared.f32 	%f2, [%r182];
	mul.f32 	%f3, %f1, %f2;
	st.global.f32 	[%rd125], %f3;
	add.s32 	%r183, %r183, 1;
	setp.eq.s32 	%p24, %r183, 0;
	add.s32 	%r182, %r182, 512;
	add.s32 	%r181, %r181, 512;
	add.s32 	%r180, %r180, 128;
	@%p24 bra 	$L__BB9_35;
	bra.uni 	$L__BB9_29;
$L__BB9_30:
	setp.lt.s32 	%p25, %r70, 1;
	@%p25 bra 	$L__BB9_35;
	mov.u32 	%r184, %tid.x;
	neg.s32 	%r187, %r70;
	add.s32 	%r164, %r2, %r7;
	shl.b32 	%r165, %r184, 2;
	add.s32 	%r166, %r164, %r165;
	mov.u32 	%r167, _ZN3cub18CUB_300001_SM_10006detail9transform4smemE;
	add.s32 	%r168, %r166, %r167;
	add.s32 	%r186, %r168, 128;
	add.s32 	%r169, %r45, %r165;
	add.s32 	%r185, %r167, %r169;
	mul.wide.s32 	%rd126, %r4, 4;
	add.s64 	%rd63, %rd1, %rd126;
$L__BB9_32:
	.pragma "nounroll";
	setp.ge.s32 	%p26, %r184, %r6;
	@%p26 bra 	$L__BB9_34;
	ld.shared.f32 	%f4, [%r185];
	ld.shared.f32 	%f5, [%r186];
	mul.f32 	%f6, %f4, %f5;
	mul.wide.s32 	%rd127, %r184, 4;
	add.s64 	%rd128, %rd63, %rd127;
	st.global.f32 	[%rd128], %f6;
$L__BB9_34:
	add.s32 	%r187, %r187, 1;
	setp.ne.s32 	%p27, %r187, 0;
	add.s32 	%r186, %r186, 512;
	add.s32 	%r185, %r185, 512;
	add.s32 	%r184, %r184, 128;
	@%p27 bra 	$L__BB9_32;
$L__BB9_35:
	ret;

}
	// .globl	_ZN3cub18CUB_300001_SM_10006detail9transform16transform_kernelINS2_10policy_hubILb0EN4cuda3std3__45tupleIJN6thrust24THRUST_300001_SM_1000_NS6detail15normal_iteratorINSA_10device_ptrIfEEEESF_EEEE10policy1000ElNS7_10multipliesIfEESF_JPfSL_EEEvT0_iT1_T2_DpNS2_10kernel_argIT3_EE
.visible .entry _ZN3cub18CUB_300001_SM_10006detail9transform16transform_kernelINS2_10policy_hubILb0EN4cuda3std3__45tupleIJN6thrust24THRUST_300001_SM_1000_NS6detail15normal_iteratorINSA_10device_ptrIfEEEESF_EEEE10policy1000ElNS7_10multipliesIfEESF_JPfSL_EEEvT0_iT1_T2_DpNS2_10kernel_argIT3_EE(
	.param .u64 _ZN3cub18CUB_300001_SM_10006detail9transform16transform_kernelINS2_10policy_hubILb0EN4cuda3std3__45tupleIJN6thrust24THRUST_300001_SM_1000_NS6detail15normal_iteratorINSA_10device_ptrIfEEEESF_EEEE10policy1000ElNS7_10multipliesIfEESF_JPfSL_EEEvT0_iT1_T2_DpNS2_10kernel_argIT3_EE_param_0,
	.param .u32 _ZN3cub18CUB_300001_SM_10006detail9transform16transform_kernelINS2_10policy_hubILb0EN4cuda3std3__45tupleIJN6thrust24THRUST_300001_SM_1000_NS6detail15normal_iteratorINSA_10device_ptrIfEEEESF_EEEE10policy1000ElNS7_10multipliesIfEESF_JPfSL_EEEvT0_iT1_T2_DpNS2_10kernel_argIT3_EE_param_1,
	.param .align 1 .b8 _ZN3cub18CUB_300001_SM_10006detail9transform16transform_kernelINS2_10policy_hubILb0EN4cuda3std3__45tupleIJN6thrust24THRUST_300001_SM_1000_NS6detail15normal_iteratorINSA_10device_ptrIfEEEESF_EEEE10policy1000ElNS7_10multipliesIfEESF_JPfSL_EEEvT0_iT1_T2_DpNS2_10kernel_argIT3_EE_param_2[1],
	.param .align 8 .b8 _ZN3cub18CUB_300001_SM_10006detail9transform16transform_kernelINS2_10policy_hubILb0EN4cuda3std3__45tupleIJN6thrust24THRUST_300001_SM_1000_NS6detail15normal_iteratorINSA_10device_ptrIfEEEESF_EEEE10policy1000ElNS7_10multipliesIfEESF_JPfSL_EEEvT0_iT1_T2_DpNS2_10kernel_argIT3_EE_param_3[8],
	.param .align 8 .b8 _ZN3cub18CUB_300001_SM_10006detail9transform16transform_kernelINS2_10policy_hubILb0EN4cuda3std3__45tupleIJN6thrust24THRUST_300001_SM_1000_NS6detail15normal_iteratorINSA_10device_ptrIfEEEESF_EEEE10policy1000ElNS7_10multipliesIfEESF_JPfSL_EEEvT0_iT1_T2_DpNS2_10kernel_argIT3_EE_param_4[16],
	.param .align 8 .b8 _ZN3cub18CUB_300001_SM_10006detail9transform16transform_kernelINS2_10policy_hubILb0EN4cuda3std3__45tupleIJN6thrust24THRUST_300001_SM_1000_NS6detail15normal_iteratorINSA_10device_ptrIfEEEESF_EEEE10policy1000ElNS7_10multipliesIfEESF_JPfSL_EEEvT0_iT1_T2_DpNS2_10kernel_argIT3_EE_param_5[16]
)
.maxntid 128
{
	.reg .pred 	%p<28>;
	.reg .b32 	%r<181>;
	.reg .b32 	%f<7>;
	.reg .b64 	%rd<147>;
	// demoted variable
	.shared .align 8 .u64 _ZZN3cub18CUB_300001_SM_10006detail9transform23transform_kernel_ublkcpINS2_19async_copy_policy_tILi128EEElN4cuda3std3__410multipliesIfEEN6thrust24THRUST_300001_SM_1000_NS6detail15normal_iteratorINSC_10device_ptrIfEEEEJffEEEvT0_iT1_T2_DpNS2_16aligned_base_ptrIT3_EEE3bar;
	ld.param.u64 	%rd68, [_ZN3cub18CUB_300001_SM_10006detail9transform16transform_kernelINS2_10policy_hubILb0EN4cuda3std3__45tupleIJN6thrust24THRUST_300001_SM_1000_NS6detail15normal_iteratorINSA_10device_ptrIfEEEESF_EEEE10policy1000ElNS7_10multipliesIfEESF_JPfSL_EEEvT0_iT1_T2_DpNS2_10kernel_argIT3_EE_param_5];
	ld.param.u64 	%rd66, [_ZN3cub18CUB_300001_SM_10006detail9transform16transform_kernelINS2_10policy_hubILb0EN4cuda3std3__45tupleIJN6thrust24THRUST_300001_SM_1000_NS6detail15normal_iteratorINSA_10device_ptrIfEEEESF_EEEE10policy1000ElNS7_10multipliesIfEESF_JPfSL_EEEvT0_iT1_T2_DpNS2_10kernel_argIT3_EE_param_4];
	ld.param.u64 	%rd70, [_ZN3cub18CUB_300001_SM_10006detail9transform16transform_kernelINS2_10policy_hubILb0EN4cuda3std3__45tupleIJN6thrust24THRUST_300001_SM_1000_NS6detail15normal_iteratorINSA_10device_ptrIfEEEESF_EEEE10policy1000ElNS7_10multipliesIfEESF_JPfSL_EEEvT0_iT1_T2_DpNS2_10kernel_argIT3_EE_param_0];
	ld.param.u64 	%rd69, [_ZN3cub18CUB_300001_SM_10006detail9transform16transform_kernelINS2_10policy_hubILb0EN4cuda3std3__45tupleIJN6thrust24THRUST_300001_SM_1000_NS6detail15normal_iteratorINSA_10device_ptrIfEEEESF_EEEE10policy1000ElNS7_10multipliesIfEESF_JPfSL_EEEvT0_iT1_T2_DpNS2_10kernel_argIT3_EE_param_5+8];
	ld.param.u64 	%rd67, [_ZN3cub18CUB_300001_SM_10006detail9transform16transform_kernelINS2_10policy_hubILb0EN4cuda3std3__45tupleIJN6thrust24THRUST_300001_SM_1000_NS6detail15normal_iteratorINSA_10device_ptrIfEEEESF_EEEE10policy1000ElNS7_10multipliesIfEESF_JPfSL_EEEvT0_iT1_T2_DpNS2_10kernel_argIT3_EE_param_4+8];
	ld.param.u64 	%rd71, [_ZN3cub18CUB_300001_SM_10006detail9transform16transform_kernelINS2_10policy_hubILb0EN4cuda3std3__45tupleIJN6thrust24THRUST_300001_SM_1000_NS6detail15normal_iteratorINSA_10device_ptrIfEEEESF_EEEE10policy1000ElNS7_10multipliesIfEESF_JPfSL_EEEvT0_iT1_T2_DpNS2_10kernel_argIT3_EE_param_3];
	ld.param.u32 	%r68, [_ZN3cub18CUB_300001_SM_10006detail9transform16transform_kernelINS2_10policy_hubILb0EN4cuda3std3__45tupleIJN6thrust24THRUST_300001_SM_1000_NS6detail15normal_iteratorINSA_10device_ptrIfEEEESF_EEEE10policy1000ElNS7_10multipliesIfEESF_JPfSL_EEEvT0_iT1_T2_DpNS2_10kernel_argIT3_EE_param_1];
	cvta.to.global.u64 	%rd1, %rd71;
	cvt.u32.u64 	%r1, %rd67;
	cvt.u32.u64 	%r2, %rd69;
	shl.b32 	%r3, %r68, 7;
	mov.u32 	%r69, %ctaid.x;
	cvt.u64.u32 	%rd72, %r69;
	cvt.s64.s32 	%rd73, %r3;
	mul.lo.s64 	%rd4, %rd73, %rd72;
	sub.s64 	%rd74, %rd70, %rd4;
	min.s64 	%rd75, %rd74, %rd73;
	cvt.u32.u64 	%r4, %rd75;
	setp.eq.s32 	%p1, %r69, 0;
	add.s32 	%r71, %r69, 2;
	mov.u32 	%r72, %nctaid.x;
	setp.ge.u32 	%p2, %r71, %r72;
	shl.b32 	%r5, %r68, 9;
	or.pred  	%p3, %p1, %p2;
	@%p3 bra 	$L__BB10_5;
	mov.b32 	%r132, -1;
	// begin inline asm
	{
	 .reg .pred P_OUT; 
	elect.sync _|P_OUT, %r132;
	selp.b32 %r131, 1, 0, P_OUT; 
}
	// end inline asm
	mov.u32 	%r133, %tid.x;
	setp.gt.u32 	%p18, %r133, 31;
	setp.eq.s32 	%p19, %r131, 0;
	or.pred  	%p20, %p18, %p19;
	@%p20 bra 	$L__BB10_3;
	mov.u32 	%r134, _ZZN3cub18CUB_300001_SM_10006detail9transform23transform_kernel_ublkcpINS2_19async_copy_policy_tILi128EEElN4cuda3std3__410multipliesIfEEN6thrust24THRUST_300001_SM_1000_NS6detail15normal_iteratorINSC_10device_ptrIfEEEEJffEEEvT0_iT1_T2_DpNS2_16aligned_base_ptrIT3_EEE3bar;
	mov.b32 	%r135, 1;
	// begin inline asm
	mbarrier.init.shared.b64 [%r134], %r135;
	// end inline asm
	// begin inline asm
	fence.proxy.async.shared::cta; // 6.
	// end inline asm
	shl.b64 	%rd124, %rd4, 2;
	add.s32 	%r144, %r5, 15;
	add.s32 	%r145, %r144, %r1;
	and.b32  	%r137, %r145, -16;
	cvta.to.global.u64 	%rd125, %rd66;
	add.s64 	%rd121, %rd125, %rd124;
	mov.u32 	%r136, _ZN3cub18CUB_300001_SM_10006detail9transform4smemE;
	// begin inline asm
	cp.async.bulk.shared::cluster.global.mbarrier::complete_tx::bytes [%r136], [%rd121], %r137, [%r134];
	// end inline asm
	add.s32 	%r146, %r144, %r2;
	and.b32  	%r140, %r146, -16;
	add.s32 	%r147, %r136, %r5;
	add.s32 	%r139, %r147, 128;
	cvta.to.global.u64 	%rd126, %rd68;
	add.s64 	%rd122, %rd126, %rd124;
	// begin inline asm
	cp.async.bulk.shared::cluster.global.mbarrier::complete_tx::bytes [%r139], [%rd122], %r140, [%r134];
	// end inline asm
	add.s32 	%r143, %r140, %r137;
	// begin inline asm
	mbarrier.arrive.expect_tx.release.cta.shared::cta.b64 %rd123, [%r134], %r143; // 8. 
	// end inline asm
$L__BB10_3:
	bar.sync 	0;
	mov.u32 	%r149, _ZZN3cub18CUB_300001_SM_10006detail9transform23transform_kernel_ublkcpINS2_19async_copy_policy_tILi128EEElN4cuda3std3__410multipliesIfEEN6thrust24THRUST_300001_SM_1000_NS6detail15normal_iteratorINSC_10device_ptrIfEEEEJffEEEvT0_iT1_T2_DpNS2_16aligned_base_ptrIT3_EEE3bar;
$L__BB10_4:
	mov.b32 	%r150, 0;
	// begin inline asm
	{
	 .reg .pred P_OUT; 
	mbarrier.try_wait.parity.shared::cta.b64  P_OUT, [%r149], %r150;                                // 7a. 
	selp.b32 %r148, 1, 0, P_OUT; 
}
	// end inline asm
	setp.eq.s32 	%p21, %r148, 0;
	@%p21 bra 	$L__BB10_4;
	bra.uni 	$L__BB10_26;
$L__BB10_5:
	cvt.s64.s32 	%rd5, %r1;
	shl.b32 	%r74, %r4, 2;
	cvt.s64.s32 	%rd76, %r74;
	shr.u64 	%rd6, %rd76, 2;
	mov.u32 	%r6, %ntid.x;
	mov.u32 	%r7, %ntid.y;
	mul.lo.s32 	%r75, %r6, %r7;
	mov.u32 	%r8, %ntid.z;
	mul.lo.s32 	%r9, %r75, %r8;
	mov.u32 	%r76, %tid.x;
	mov.u32 	%r77, %tid.y;
	mov.u32 	%r78, %tid.z;
	mad.lo.s32 	%r79, %r78, %r7, %r77;
	mad.lo.s32 	%r80, %r79, %r6, %r76;
	cvt.u64.u32 	%rd144, %r80;
	setp.le.u64 	%p4, %rd6, %rd144;
	@%p4 bra 	$L__BB10_15;
	cvt.u32.u64 	%r81, %rd144;
	cvt.u64.u32 	%rd8, %r9;
	add.s32 	%r82, %r81, %r9;
	cvt.u64.u32 	%rd77, %r82;
	max.u64 	%rd78, %rd6, %rd77;
	setp.gt.u64 	%p5, %rd6, %rd77;
	selp.u64 	%rd9, 1, 0, %p5;
	add.s64 	%rd79, %rd9, %rd77;
	sub.s64 	%rd10, %rd78, %rd79;
	and.b64  	%rd80, %rd10, -4294967296;
	setp.ne.s64 	%p6, %rd80, 0;
	@%p6 bra 	$L__BB10_8;
	cvt.u32.u64 	%r83, %rd8;
	cvt.u32.u64 	%r84, %rd10;
	div.u32 	%r85, %r84, %r83;
	cvt.u64.u32 	%rd133, %r85;
	bra.uni 	$L__BB10_9;
$L__BB10_8:
	div.u64 	%rd133, %rd10, %rd8;
$L__BB10_9:
	add.s64 	%rd14, %rd133, %rd9;
	and.b64  	%rd81, %rd14, 3;
	setp.eq.s64 	%p7, %rd81, 3;
	mov.u64 	%rd137, %rd144;
	@%p7 bra 	$L__BB10_12;
	shl.b64 	%rd82, %rd4, 2;
	shl.b64 	%rd83, %rd144, 2;
	add.s64 	%rd84, %rd82, %rd83;
	add.s64 	%rd85, %rd84, %rd5;
	add.s64 	%rd135, %rd66, %rd85;
	shl.b64 	%rd16, %rd8, 2;
	mov.u32 	%r87, _ZN3cub18CUB_300001_SM_10006detail9transform4smemE;
	add.s32 	%r88, %r1, %r87;
	shl.b32 	%r89, %r81, 2;
	add.s32 	%r163, %r88, %r89;
	mul.lo.s32 	%r90, %r8, %r7;
	mul.lo.s32 	%r91, %r90, %r6;
	shl.b32 	%r11, %r91, 2;
	add.s64 	%rd86, %rd14, 1;
	and.b64  	%rd87, %rd86, 3;
	neg.s64 	%rd134, %rd87;
	mov.u64 	%rd137, %rd144;
$L__BB10_11:
	.pragma "nounroll";
	// begin inline asm
	cp.async.ca.shared.global [%r163], [%rd135], 4, 4;
	// end inline asm
	add.s64 	%rd137, %rd137, %rd8;
	add.s64 	%rd135, %rd135, %rd16;
	add.s32 	%r163, %r163, %r11;
	add.s64 	%rd134, %rd134, 1;
	setp.ne.s64 	%p8, %rd134, 0;
	@%p8 bra 	$L__BB10_11;
$L__BB10_12:
	setp.lt.u64 	%p9, %rd14, 3;
	@%p9 bra 	$L__BB10_15;
	shl.b64 	%rd25, %rd8, 2;
	shl.b64 	%rd89, %rd4, 2;
	shl.b64 	%rd90, %rd137, 2;
	add.s64 	%rd26, %rd89, %rd90;
	shl.b64 	%rd27, %rd8, 4;
	shl.b64 	%rd91, %rd8, 3;
	add.s64 	%rd28, %rd26, %rd91;
	add.s64 	%rd92, %rd137, %rd4;
	shl.b64 	%rd93, %rd92, 2;
	mad.lo.s64 	%rd29, %rd8, 12, %rd93;
	mov.u32 	%r93, _ZN3cub18CUB_300001_SM_10006detail9transform4smemE;
	add.s32 	%r94, %r1, %r93;
	mul.lo.s32 	%r95, %r8, %r7;
	mul.lo.s32 	%r96, %r95, %r6;
	shl.b32 	%r97, %r96, 2;
	cvt.u32.u64 	%r98, %rd137;
	shl.b32 	%r99, %r98, 2;
	add.s32 	%r164, %r94, %r99;
	add.s32 	%r167, %r164, %r97;
	shl.b32 	%r15, %r96, 4;
	shl.b32 	%r100, %r96, 3;
	add.s32 	%r166, %r164, %r100;
	mad.lo.s32 	%r165, %r96, 12, %r164;
	cvt.s64.s32 	%rd94, %r1;
	add.s64 	%rd138, %rd66, %rd94;
$L__BB10_14:
	add.s64 	%rd95, %rd138, %rd26;
	// begin inline asm
	cp.async.ca.shared.global [%r164], [%rd95], 4, 4;
	// end inline asm
	add.s64 	%rd99, %rd26, %rd25;
	add.s64 	%rd96, %rd138, %rd99;
	// begin inline asm
	cp.async.ca.shared.global [%r167], [%rd96], 4, 4;
	// end inline asm
	add.s64 	%rd97, %rd138, %rd28;
	// begin inline asm
	cp.async.ca.shared.global [%r166], [%rd97], 4, 4;
	// end inline asm
	add.s64 	%rd98, %rd138, %rd29;
	// begin inline asm
	cp.async.ca.shared.global [%r165], [%rd98], 4, 4;
	// end inline asm
	add.s64 	%rd137, %rd137, %rd25;
	add.s64 	%rd138, %rd138, %rd27;
	add.s32 	%r167, %r167, %r15;
	add.s32 	%r166, %r166, %r15;
	add.s32 	%r165, %r165, %r15;
	add.s32 	%r164, %r164, %r15;
	setp.lt.u64 	%p10, %rd137, %rd6;
	@%p10 bra 	$L__BB10_14;
$L__BB10_15:
	setp.le.u64 	%p11, %rd6, %rd144;
	// begin inline asm
	cp.async.commit_group;
	// end inline asm
	cvt.s64.s32 	%rd35, %r2;
	@%p11 bra 	$L__BB10_25;
	cvt.u32.u64 	%r105, %rd144;
	cvt.u64.u32 	%rd36, %r9;
	add.s32 	%r106, %r105, %r9;
	cvt.u64.u32 	%rd100, %r106;
	max.u64 	%rd101, %rd6, %rd100;
	setp.gt.u64 	%p12, %rd6, %rd100;
	selp.u64 	%rd37, 1, 0, %p12;
	add.s64 	%rd102, %rd37, %rd100;
	sub.s64 	%rd38, %rd101, %rd102;
	and.b64  	%rd103, %rd38, -4294967296;
	setp.ne.s64 	%p13, %rd103, 0;
	@%p13 bra 	$L__BB10_18;
	cvt.u32.u64 	%r107, %rd36;
	cvt.u32.u64 	%r108, %rd38;
	div.u32 	%r109, %r108, %r107;
	cvt.u64.u32 	%rd140, %r109;
	bra.uni 	$L__BB10_19;
$L__BB10_18:
	div.u64 	%rd140, %rd38, %rd36;
$L__BB10_19:
	add.s64 	%rd42, %rd140, %rd37;
	and.b64  	%rd104, %rd42, 3;
	setp.eq.s64 	%p14, %rd104, 3;
	@%p14 bra 	$L__BB10_22;
	shl.b64 	%rd105, %rd4, 2;
	shl.b64 	%rd106, %rd144, 2;
	add.s64 	%rd107, %rd105, %rd106;
	add.s64 	%rd108, %rd107, %rd35;
	add.s64 	%rd142, %rd68, %rd108;
	shl.b64 	%rd44, %rd36, 2;
	mov.u32 	%r111, _ZN3cub18CUB_300001_SM_10006detail9transform4smemE;
	add.s32 	%r112, %r2, %r111;
	add.s32 	%r113, %r112, %r5;
	shl.b32 	%r114, %r105, 2;
	add.s32 	%r168, %r113, %r114;
	mul.lo.s32 	%r115, %r8, %r7;
	mul.lo.s32 	%r116, %r115, %r6;
	shl.b32 	%r28, %r116, 2;
	add.s64 	%rd109, %rd42, 1;
	and.b64  	%rd110, %rd109, 3;
	neg.s64 	%rd141, %rd110;
$L__BB10_21:
	.pragma "nounroll";
	add.s32 	%r117, %r168, 128;
	// begin inline asm
	cp.async.ca.shared.global [%r117], [%rd142], 4, 4;
	// end inline asm
	add.s64 	%rd144, %rd144, %rd36;
	add.s64 	%rd142, %rd142, %rd44;
	add.s32 	%r168, %r168, %r28;
	add.s64 	%rd141, %rd141, 1;
	setp.ne.s64 	%p15, %rd141, 0;
	@%p15 bra 	$L__BB10_21;
$L__BB10_22:
	setp.lt.u64 	%p16, %rd42, 3;
	@%p16 bra 	$L__BB10_25;
	shl.b64 	%rd53, %rd36, 2;
	shl.b64 	%rd112, %rd4, 2;
	shl.b64 	%rd113, %rd144, 2;
	add.s64 	%rd54, %rd112, %rd113;
	add.s64 	%rd55, %rd54, %rd53;
	shl.b64 	%rd56, %rd36, 4;
	shl.b64 	%rd114, %rd36, 3;
	add.s64 	%rd57, %rd54, %rd114;
	add.s64 	%rd115, %rd144, %rd4;
	shl.b64 	%rd116, %rd115, 2;
	mad.lo.s64 	%rd58, %rd36, 12, %rd116;
	mov.u32 	%r118, _ZN3cub18CUB_300001_SM_10006detail9transform4smemE;
	add.s32 	%r119, %r2, %r118;
	mul.lo.s32 	%r120, %r8, %r7;
	mul.lo.s32 	%r121, %r120, %r6;
	shl.b32 	%r122, %r121, 2;
	cvt.u32.u64 	%r123, %rd144;
	shl.b32 	%r124, %r123, 2;
	add.s32 	%r125, %r119, %r5;
	add.s32 	%r169, %r125, %r124;
	add.s32 	%r172, %r169, %r122;
	shl.b32 	%r32, %r121, 4;
	shl.b32 	%r126, %r121, 3;
	add.s32 	%r171, %r169, %r126;
	mad.lo.s32 	%r170, %r121, 12, %r169;
	add.s64 	%rd145, %rd68, %rd35;
$L__BB10_24:
	add.s64 	%rd117, %rd145, %rd54;
	add.s32 	%r127, %r169, 128;
	// begin inline asm
	cp.async.ca.shared.global [%r127], [%rd117], 4, 4;
	// end inline asm
	add.s64 	%rd118, %rd145, %rd55;
	add.s32 	%r128, %r172, 128;
	// begin inline asm
	cp.async.ca.shared.global [%r128], [%rd118], 4, 4;
	// end inline asm
	add.s64 	%rd119, %rd145, %rd57;
	add.s32 	%r129, %r171, 128;
	// begin inline asm
	cp.async.ca.shared.global [%r129], [%rd119], 4, 4;
	// end inline asm
	add.s64 	%rd120, %rd145, %rd58;
	add.s32 	%r130, %r170, 128;
	// begin inline asm
	cp.async.ca.shared.global [%r130], [%rd120], 4, 4;
	// end inline asm
	add.s64 	%rd144, %rd144, %rd53;
	add.s64 	%rd145, %rd145, %rd56;
	add.s32 	%r172, %r172, %r32;
	add.s32 	%r171, %r171, %r32;
	add.s32 	%r170, %r170, %r32;
	add.s32 	%r169, %r169, %r32;
	setp.lt.u64 	%p17, %rd144, %rd6;
	@%p17 bra 	$L__BB10_24;
$L__BB10_25:
	// begin inline asm
	cp.async.commit_group;
	// end inline asm
	// begin inline asm
	cp.async.wait_group 0;
	// end inline asm
	barrier.sync 	0;
$L__BB10_26:
	setp.eq.s32 	%p22, %r3, %r4;
	@%p22 bra 	$L__BB10_32;
	setp.lt.s32 	%p23, %r68, 1;
	@%p23 bra 	$L__BB10_35;
	mov.u32 	%r177, %tid.x;
	neg.s32 	%r180, %r68;
	add.s32 	%r151, %r2, %r5;
	shl.b32 	%r152, %r177, 2;
	add.s32 	%r153, %r151, %r152;
	mov.u32 	%r154, _ZN3cub18CUB_300001_SM_10006detail9transform4smemE;
	add.s32 	%r155, %r153, %r154;
	add.s32 	%r179, %r155, 128;
	add.s32 	%r156, %r1, %r152;
	add.s32 	%r178, %r154, %r156;
	shl.b64 	%rd127, %rd4, 2;
	add.s64 	%rd64, %rd1, %rd127;
$L__BB10_29:
	.pragma "nounroll";
	setp.ge.s32 	%p24, %r177, %r4;
	@%p24 bra 	$L__BB10_31;
	ld.shared.f32 	%f1, [%r178];
	ld.shared.f32 	%f2, [%r179];
	mul.f32 	%f3, %f1, %f2;
	mul.wide.s32 	%rd128, %r177, 4;
	add.s64 	%rd129, %rd64, %rd128;
	st.global.f32 	[%rd129], %f3;
$L__BB10_31:
	add.s32 	%r180, %r180, 1;
	setp.ne.s32 	%p25, %r180, 0;
	add.s32 	%r179, %r179, 512;
	add.s32 	%r178, %r178, 512;
	add.s32 	%r177, %r177, 128;
	@%p25 bra 	$L__BB10_29;
	bra.uni 	$L__BB10_35;
$L__BB10_32:
	setp.lt.s32 	%p26, %r68, 1;
	@%p26 bra 	$L__BB10_35;
	mov.u32 	%r173, %tid.x;
	neg.s32 	%r176, %r68;
	add.s32 	%r157, %r2, %r5;
	shl.b32 	%r158, %r173, 2;
	add.s32 	%r159, %r157, %r158;
	mov.u32 	%r160, _ZN3cub18CUB_300001_SM_10006detail9transform4smemE;
	add.s32 	%r161, %r159, %r160;
	add.s32 	%r175, %r161, 128;
	add.s32 	%r162, %r1, %r158;
	add.s32 	%r174, %r160, %r162;
	shl.b64 	%rd130, %rd4, 2;
	add.s64 	%rd65, %rd1, %rd130;
$L__BB10_34:
	.pragma "nounroll";
	mul.wide.s32 	%rd131, %r173, 4;
	add.s64 	%rd132, %rd65, %rd131;
	ld.shared.f32 	%f4, [%r174];
	ld.shared.f32 	%f5, [%r175];
	mul.f32 	%f6, %f4, %f5;
	st.global.f32 	[%rd132], %f6;
	add.s32 	%r176, %r176, 1;
	setp.eq.s32 	%p27, %r176, 0;
	add.s32 	%r175, %r175, 512;
	add.s32 	%r174, %r174, 512;
	add.s32 	%r173, %r173, 128;
	@%p27 bra 	$L__BB10_35;
	bra.uni 	$L__BB10_34;
$L__BB10_35:
	ret;

}
	// .globl	_ZN3cub18CUB_300001_SM_10006detail9transform16transform_kernelINS2_10policy_hubILb1EN4cuda3std3__45tupleIJN6thrust24THRUST_300001_SM_1000_NS17counting_iteratorIiNSA_11use_defaultESC_SC_EEEEEE10policy1000Ei12GenUnifRandsNSA_6detail15normal_iteratorINSA_10device_ptrIfEEEEJSD_EEEvT0_iT1_T2_DpNS2_10kernel_argIT3_EE
.visible .entry _ZN3cub18CUB_300001_SM_10006detail9transform16transform_kernelINS2_10policy_hubILb1EN4cuda3std3__45tupleIJN6thrust24THRUST_300001_SM_1000_NS17counting_iteratorIiNSA_11use_defaultESC_SC_EEEEEE10policy1000Ei12GenUnifRandsNSA_6detail15normal_iteratorINSA_10device_ptrIfEEEEJSD_EEEvT0_iT1_T2_DpNS2_10kernel_argIT3_EE(
	.param .u32 _ZN3cub18CUB_300001_SM_10006detail9transform16transform_kernelINS2_10policy_hubILb1EN4cuda3std3__45tupleIJN6thrust24THRUST_300001_SM_1000_NS17counting_iteratorIiNSA_11use_defaultESC_SC_EEEEEE10policy1000Ei12GenUnifRandsNSA_6detail15normal_iteratorINSA_10device_ptrIfEEEEJSD_EEEvT0_iT1_T2_DpNS2_10kernel_argIT3_EE_param_0,
	.param .u32 _ZN3cub18CUB_300001_SM_10006detail9transform16transform_kernelINS2_10policy_hubILb1EN4cuda3std3__45tupleIJN6thrust24THRUST_300001_SM_1000_NS17counting_iteratorIiNSA_11use_defaultESC_SC_EEEEEE10policy1000Ei12GenUnifRandsNSA_6detail15normal_iteratorINSA_10device_ptrIfEEEEJSD_EEEvT0_iT1_T2_DpNS2_10kernel_argIT3_EE_param_1,
	.param .align 1 .b8 _ZN3cub18CUB_300001_SM_10006detail9transform16transform_kernelINS2_10policy_hubILb1EN4cuda3std3__45tupleIJN6thrust24THRUST_300001_SM_1000_NS17counting_iteratorIiNSA_11use_defaultESC_SC_EEEEEE10policy1000Ei12GenUnifRandsNSA_6detail15normal_iteratorINSA_10device_ptrIfEEEEJSD_EEEvT0_iT1_T2_DpNS2_10kernel_argIT3_EE_param_2[1],
	.param .align 8 .b8 _ZN3cub18CUB_300001_SM_10006detail9transform16transform_kernelINS2_10policy_hubILb1EN4cuda3std3__45tupleIJN6thrust24THRUST_300001_SM_1000_NS17counting_iteratorIiNSA_11use_defaultESC_SC_EEEEEE10policy1000Ei12GenUnifRandsNSA_6detail15normal_iteratorINSA_10device_ptrIfEEEEJSD_EEEvT0_iT1_T2_DpNS2_10kernel_argIT3_EE_param_3[8],
	.param .align 8 .b8 _ZN3cub18CUB_300001_SM_10006detail9transform16transform_kernelINS2_10policy_hubILb1EN4cuda3std3__45tupleIJN6thrust24THRUST_300001_SM_1000_NS17counting_iteratorIiNSA_11use_defaultESC_SC_EEEEEE10policy1000Ei12GenUnifRandsNSA_6detail15normal_iteratorINSA_10device_ptrIfEEEEJSD_EEEvT0_iT1_T2_DpNS2_10kernel_argIT3_EE_param_4[16]
)
.maxntid 128
{
	.reg .pred 	%p<17>;
	.reg .b32 	%r<70>;
	.reg .b32 	%f<5>;
	.reg .b64 	%rd<61>;

	ld.param.u32 	%r18, [_ZN3cub18CUB_300001_SM_10006detail9transform16transform_kernelINS2_10policy_hubILb1EN4cuda3std3__45tupleIJN6thrust24THRUST_300001_SM_1000_NS17counting_iteratorIiNSA_11use_defaultESC_SC_EEEEEE10policy1000Ei12GenUnifRandsNSA_6detail15normal_iteratorINSA_10device_ptrIfEEEEJSD_EEEvT0_iT1_T2_DpNS2_10kernel_argIT3_EE_param_4];
	ld.param.u32 	%r19, [_ZN3cub18CUB_300001_SM_10006detail9transform16transform_kernelINS2_10policy_hubILb1EN4cuda3std3__45tupleIJN6thrust24THRUST_300001_SM_1000_NS17counting_iteratorIiNSA_11use_defaultESC_SC_EEEEEE10policy1000Ei12GenUnifRandsNSA_6detail15normal_iteratorINSA_10device_ptrIfEEEEJSD_EEEvT0_iT1_T2_DpNS2_10kernel_argIT3_EE_param_0];
	ld.param.u64 	%rd18, [_ZN3cub18CUB_300001_SM_10006detail9transform16transform_kernelINS2_10policy_hubILb1EN4cuda3std3__45tupleIJN6thrust24THRUST_300001_SM_1000_NS17counting_iteratorIiNSA_11use_defaultESC_SC_EEEEEE10policy1000Ei12GenUnifRandsNSA_6detail15normal_iteratorINSA_10device_ptrIfEEEEJSD_EEEvT0_iT1_T2_DpNS2_10kernel_argIT3_EE_param_3];
	ld.param.u32 	%r17, [_ZN3cub18CUB_300001_SM_10006detail9transform16transform_kernelINS2_10policy_hubILb1EN4cuda3std3__45tupleIJN6thrust24THRUST_300001_SM_1000_NS17counting_iteratorIiNSA_11use_defaultESC_SC_EEEEEE10policy1000Ei12GenUnifRandsNSA_6detail15normal_iteratorINSA_10device_ptrIfEEEEJSD_EEEvT0_iT1_T2_DpNS2_10kernel_argIT3_EE_param_1];
	cvta.to.global.u64 	%rd19, %rd18;
	shl.b32 	%r20, %r17, 7;
	mov.u32 	%r21, %ctaid.x;
	mul.lo.s32 	%r22, %r20, %r21;
	sub.s32 	%r23, %r19, %r22;
	min.s32 	%r1, %r20, %r23;
	add.s32 	%r2, %r18, %r22;
	mul.wide.s32 	%rd20, %r22, 4;
	add.s64 	%rd1, %rd19, %rd20;
	setp.gt.s32 	%p1, %r20, %r23;
	@%p1 bra 	$L__BB11_10;
	setp.lt.s32 	%p2, %r17, 1;
	@%p2 bra 	$L__BB11_21;
	mov.b32 	%r66, 0;
	mov.u32 	%r3, %tid.x;
$L__BB11_3:
	shl.b32 	%r26, %r66, 7;
	add.s32 	%r6, %r26, %r3;
	add.s32 	%r7, %r6, %r2;
	setp.eq.s32 	%p3, %r7, 0;
	mov.b32 	%r67, 1;
	@%p3 bra 	$L__BB11_9;
	cvt.s64.s32 	%rd54, %r7;
	mov.b64 	%rd55, 48271;
	mov.b64 	%rd56, 1;
$L__BB11_5:
	and.b64  	%rd23, %rd54, 1;
	setp.eq.b64 	%p4, %rd23, 1;
	not.pred 	%p5, %p4;
	@%p5 bra 	$L__BB11_7;
	mul.lo.s64 	%rd24, %rd56, %rd55;
	mul.hi.u64 	%rd25, %rd24, 8589934597;
	sub.s64 	%rd26, %rd24, %rd25;
	shr.u64 	%rd27, %rd26, 1;
	add.s64 	%rd28, %rd27, %rd25;
	shr.u64 	%rd29, %rd28, 30;
	mul.lo.s64 	%rd30, %rd29, 2147483647;
	sub.s64 	%rd56, %rd24, %rd30;
$L__BB11_7:
	shr.u64 	%rd8, %rd54, 1;
	mul.lo.s64 	%rd31, %rd55, %rd55;
	mul.hi.u64 	%rd32, %rd31, -9223372032559808509;
	shr.u64 	%rd33, %rd32, 30;
	mul.lo.s64 	%rd34, %rd33, 2147483647;
	sub.s64 	%rd55, %rd31, %rd34;
	setp.gt.u64 	%p6, %rd54, 1;
	mov.u64 	%rd54, %rd8;
	@%p6 bra 	$L__BB11_5;
	cvt.u32.u64 	%r27, %rd56;
	mul.hi.u32 	%r28, %r27, 3;
	sub.s32 	%r29, %r27, %r28;
	shr.u32 	%r30, %r29, 1;
	add.s32 	%r31, %r30, %r28;
	shr.u32 	%r32, %r31, 30;
	mul.lo.s32 	%r33, %r32, 2147483647;
	sub.s32 	%r67, %r27, %r33;
$L__BB11_9:
	mul.hi.u32 	%r34, %r67, -1131474031;
	shr.u32 	%r35, %r34, 15;
	mul.lo.s32 	%r36, %r35, 44488;
	sub.s32 	%r37, %r67, %r36;
	mul.lo.s32 	%r38, %r37, 48271;
	mul.lo.s32 	%r39, %r35, 3399;
	setp.lt.u32 	%p7, %r38, %r39;
	xor.b32  	%r40, %r39, 2147483647;
	neg.s32 	%r41, %r39;
	selp.b32 	%r42, %r40, %r41, %p7;
	add.s32 	%r43, %r38, %r42;
	add.s32 	%r44, %r43, -1;
	cvt.rn.f32.u32 	%f1, %r44;
	fma.rn.f32 	%f2, %f1, 0f30000000, 0f00000000;
	mul.wide.s32 	%rd35, %r6, 4;
	add.s64 	%rd36, %rd1, %rd35;
	st.global.f32 	[%rd36], %f2;
	add.s32 	%r66, %r66, 1;
	setp.eq.s32 	%p8, %r66, %r17;
	@%p8 bra 	$L__BB11_21;
	bra.uni 	$L__BB11_3;
$L__BB11_10:
	setp.lt.s32 	%p9, %r17, 1;
	@%p9 bra 	$L__BB11_21;
	mov.b32 	%r68, 0;
	mov.u32 	%r4, %tid.x;
$L__BB11_12:
	shl.b32 	%r46, %r68, 7;
	add.s32 	%r12, %r46, %r4;
	setp.ge.s32 	%p10, %r12, %r1;
	@%p10 bra 	$L__BB11_20;
	add.s32 	%r13, %r12, %r2;
	setp.eq.s32 	%p11, %r13, 0;
	mov.b32 	%r69, 1;
	@%p11 bra 	$L__BB11_19;
	cvt.s64.s32 	%rd58, %r13;
	mov.b64 	%rd59, 48271;
	mov.b64 	%rd60, 1;
$L__BB11_15:
	and.b64  	%rd39, %rd58, 1;
	setp.eq.b64 	%p12, %rd39, 1;
	not.pred 	%p13, %p12;
	@%p13 bra 	$L__BB11_17;
	mul.lo.s64 	%rd40, %rd60, %rd59;
	mul.hi.u64 	%rd41, %rd40, 8589934597;
	sub.s64 	%rd42, %rd40, %rd41;
	shr.u64 	%rd43, %rd42, 1;
	add.s64 	%rd44, %rd43, %rd41;
	shr.u64 	%rd45, %rd44, 30;
	mul.lo.s64 	%rd46, %rd45, 2147483647;
	sub.s64 	%rd60, %rd40, %rd46;
$L__BB11_17:
	shr.u64 	%rd16, %rd58, 1;
	mul.lo.s64 	%rd47, %rd59, %rd59;
	mul.hi.u64 	%rd48, %rd47, -9223372032559808509;
	shr.u64 	%rd49, %rd48, 30;
	mul.lo.s64 	%rd50, %rd49, 2147483647;
	sub.s64 	%rd59, %rd47, %rd50;
	setp.gt.u64 	%p14, %rd58, 1;
	mov.u64 	%rd58, %rd16;
	@%p14 bra 	$L__BB11_15;
	cvt.u32.u64 	%r48, %rd60;
	mul.hi.u32 	%r49, %r48, 3;
	sub.s32 	%r50, %r48, %r49;
	shr.u32 	%r51, %r50, 1;
	add.s32 	%r52, %r51, %r49;
	shr.u32 	%r53, %r52, 30;
	mul.lo.s32 	%r54, %r53, 2147483647;
	sub.s32 	%r69, %r48, %r54;
$L__BB11_19:
	mul.hi.u32 	%r55, %r69, -1131474031;
	shr.u32 	%r56, %r55, 15;
	mul.lo.s32 	%r57, %r56, 44488;
	sub.s32 	%r58, %r69, %r57;
	mul.lo.s32 	%r59, %r58, 48271;
	mul.lo.s32 	%r60, %r56, 3399;
	setp.lt.u32 	%p15, %r59, %r60;
	xor.b32  	%r61, %r60, 2147483647;
	neg.s32 	%r62, %r60;
	selp.b32 	%r63, %r61, %r62, %p15;
	add.s32 	%r64, %r59, %r63;
	add.s32 	%r65, %r64, -1;
	cvt.rn.f32.u32 	%f3, %r65;
	fma.rn.f32 	%f4, %f3, 0f30000000, 0f00000000;
	mul.wide.s32 	%rd51, %r12, 4;
	add.s64 	%rd52, %rd1, %rd51;
	st.global.f32 	[%rd52], %f4;
$L__BB11_20:
	add.s32 	%r68, %r68, 1;
	setp.ne.s32 	%p16, %r68, %r17;
	@%p16 bra 	$L__BB11_12;
$L__BB11_21:
	ret;

}
	// .globl	_ZN3cub18CUB_300001_SM_10006detail9transform16transform_kernelINS2_10policy_hubILb1EN4cuda3std3__45tupleIJN6thrust24THRUST_300001_SM_1000_NS17counting_iteratorIiNSA_11use_defaultESC_SC_EEEEEE10policy1000El12GenUnifRandsNSA_6detail15normal_iteratorINSA_10device_ptrIfEEEEJSD_EEEvT0_iT1_T2_DpNS2_10kernel_argIT3_EE
.visible .entry _ZN3cub18CUB_300001_SM_10006detail9transform16transform_kernelINS2_10policy_hubILb1EN4cuda3std3__45tupleIJN6thrust24THRUST_300001_SM_1000_NS17counting_iteratorIiNSA_11use_defaultESC_SC_EEEEEE10policy1000El12GenUnifRandsNSA_6detail15normal_iteratorINSA_10device_ptrIfEEEEJSD_EEEvT0_iT1_T2_DpNS2_10kernel_argIT3_EE(
	.param .u64 _ZN3cub18CUB_300001_SM_10006detail9transform16transform_kernelINS2_10policy_hubILb1EN4cuda3std3__45tupleIJN6thrust24THRUST_300001_SM_1000_NS17counting_iteratorIiNSA_11use_defaultESC_SC_EEEEEE10policy1000El12GenUnifRandsNSA_6detail15normal_iteratorINSA_10device_ptrIfEEEEJSD_EEEvT0_iT1_T2_DpNS2_10kernel_argIT3_EE_param_0,
	.param .u32 _ZN3cub18CUB_300001_SM_10006detail9transform16transform_kernelINS2_10policy_hubILb1EN4cuda3std3__45tupleIJN6thrust24THRUST_300001_SM_1000_NS17counting_iteratorIiNSA_11use_defaultESC_SC_EEEEEE10policy1000El12GenUnifRandsNSA_6detail15normal_iteratorINSA_10device_ptrIfEEEEJSD_EEEvT0_iT1_T2_DpNS2_10kernel_argIT3_EE_param_1,
	.param .align 1 .b8 _ZN3cub18CUB_300001_SM_10006detail9transform16transform_kernelINS2_10policy_hubILb1EN4cuda3std3__45tupleIJN6thrust24THRUST_300001_SM_1000_NS17counting_iteratorIiNSA_11use_defaultESC_SC_EEEEEE10policy1000El12GenUnifRandsNSA_6detail15normal_iteratorINSA_10device_ptrIfEEEEJSD_EEEvT0_iT1_T2_DpNS2_10kernel_argIT3_EE_param_2[1],
	.param .align 8 .b8 _ZN3cub18CUB_300001_SM_10006detail9transform16transform_kernelINS2_10policy_hubILb1EN4cuda3std3__45tupleIJN6thrust24THRUST_300001_SM_1000_NS17counting_iteratorIiNSA_11use_defaultESC_SC_EEEEEE10policy1000El12GenUnifRandsNSA_6detail15normal_iteratorINSA_10device_ptrIfEEEEJSD_EEEvT0_iT1_T2_DpNS2_10kernel_argIT3_EE_param_3[8],
	.param .align 8 .b8 _ZN3cub18CUB_300001_SM_10006detail9transform16transform_kernelINS2_10policy_hubILb1EN4cuda3std3__45tupleIJN6thrust24THRUST_300001_SM_1000_NS17counting_iteratorIiNSA_11use_defaultESC_SC_EEEEEE10policy1000El12GenUnifRandsNSA_6detail15normal_iteratorINSA_10device_ptrIfEEEEJSD_EEEvT0_iT1_T2_DpNS2_10kernel_argIT3_EE_param_4[16]
)
.maxntid 128
{
	.reg .pred 	%p<17>;
	.reg .b32 	%r<68>;
	.reg .b32 	%f<5>;
	.reg .b64 	%rd<67>;

	ld.param.u32 	%r18, [_ZN3cub18CUB_300001_SM_10006detail9transform16transform_kernelINS2_10policy_hubILb1EN4cuda3std3__45tupleIJN6thrust24THRUST_300001_SM_1000_NS17counting_iteratorIiNSA_11use_defaultESC_SC_EEEEEE10policy1000El12GenUnifRandsNSA_6detail15normal_iteratorINSA_10device_ptrIfEEEEJSD_EEEvT0_iT1_T2_DpNS2_10kernel_argIT3_EE_param_4];
	ld.param.u64 	%rd18, [_ZN3cub18CUB_300001_SM_10006detail9transform16transform_kernelINS2_10policy_hubILb1EN4cuda3std3__45tupleIJN6thrust24THRUST_300001_SM_1000_NS17counting_iteratorIiNSA_11use_defaultESC_SC_EEEEEE10policy1000El12GenUnifRandsNSA_6detail15normal_iteratorINSA_10device_ptrIfEEEEJSD_EEEvT0_iT1_T2_DpNS2_10kernel_argIT3_EE_param_0];
	ld.param.u64 	%rd19, [_ZN3cub18CUB_300001_SM_10006detail9transform16transform_kernelINS2_10policy_hubILb1EN4cuda3std3__45tupleIJN6thrust24THRUST_300001_SM_1000_NS17counting_iteratorIiNSA_11use_defaultESC_SC_EEEEEE10policy1000El12GenUnifRandsNSA_6detail15normal_iteratorINSA_10device_ptrIfEEEEJSD_EEEvT0_iT1_T2_DpNS2_10kernel_argIT3_EE_param_3];
	ld.param.u32 	%r17, [_ZN3cub18CUB_300001_SM_10006detail9transform16transform_kernelINS2_10policy_hubILb1EN4cuda3std3__45tupleIJN6thrust24THRUST_300001_SM_1000_NS17counting_iteratorIiNSA_11use_defaultESC_SC_EEEEEE10policy1000El12GenUnifRandsNSA_6detail15normal_iteratorINSA_10device_ptrIfEEEEJSD_EEEvT0_iT1_T2_DpNS2_10kernel_argIT3_EE_param_1];
	cvta.to.global.u64 	%rd20, %rd19;
	shl.b32 	%r19, %r17, 7;
	mov.u32 	%r20, %ctaid.x;
	cvt.u64.u32 	%rd21, %r20;
	cvt.s64.s32 	%rd22, %r19;
	mul.lo.s64 	%rd23, %rd22, %rd21;
	sub.s64 	%rd24, %rd18, %rd23;
	min.s64 	%rd25, %rd24, %rd22;
	cvt.u32.u64 	%r1, %rd25;
	cvt.u32.u64 	%r21, %rd23;
	add.s32 	%r2, %r18, %r21;
	shl.b64 	%rd26, %rd23, 2;
	add.s64 	%rd1, %rd20, %rd26;
	setp.eq.s32 	%p1, %r19, %r1;
	@%p1 bra 	$L__BB12_12;
	setp.lt.s32 	%p2, %r17, 1;
	@%p2 bra 	$L__BB12_21;
	mov.b32 	%r66, 0;
	mov.u32 	%r3, %tid.x;
$L__BB12_3:
	shl.b32 	%r23, %r66, 7;
	add.s32 	%r12, %r23, %r3;
	setp.ge.s32 	%p3, %r12, %r1;
	@%p3 bra 	$L__BB12_11;
	add.s32 	%r13, %r12, %r2;
	setp.eq.s32 	%p4, %r13, 0;
	mov.b32 	%r67, 1;
	@%p4 bra 	$L__BB12_10;
	cvt.s64.s32 	%rd64, %r13;
	mov.b64 	%rd65, 48271;
	mov.b64 	%rd66, 1;
$L__BB12_6:
	and.b64  	%rd29, %rd64, 1;
	setp.eq.b64 	%p5, %rd29, 1;
	not.pred 	%p6, %p5;
	@%p6 bra 	$L__BB12_8;
	mul.lo.s64 	%rd30, %rd66, %rd65;
	mul.hi.u64 	%rd31, %rd30, 8589934597;
	sub.s64 	%rd32, %rd30, %rd31;
	shr.u64 	%rd33, %rd32, 1;
	add.s64 	%rd34, %rd33, %rd31;
	shr.u64 	%rd35, %rd34, 30;
	mul.lo.s64 	%rd36, %rd35, 2147483647;
	sub.s64 	%rd66, %rd30, %rd36;
$L__BB12_8:
	shr.u64 	%rd16, %rd64, 1;
	mul.lo.s64 	%rd37, %rd65, %rd65;
	mul.hi.u64 	%rd38, %rd37, -9223372032559808509;
	shr.u64 	%rd39, %rd38, 30;
	mul.lo.s64 	%rd40, %rd39, 2147483647;
	sub.s64 	%rd65, %rd37, %rd40;
	setp.gt.u64 	%p7, %rd64, 1;
	mov.u64 	%rd64, %rd16;
	@%p7 bra 	$L__BB12_6;
	cvt.u32.u64 	%r25, %rd66;
	mul.hi.u32 	%r26, %r25, 3;
	sub.s32 	%r27, %r25, %r26;
	shr.u32 	%r28, %r27, 1;
	add.s32 	%r29, %r28, %r26;
	shr.u32 	%r30, %r29, 30;
	mul.lo.s32 	%r31, %r30, 2147483647;
	sub.s32 	%r67, %r25, %r31;
$L__BB12_10:
	mul.hi.u32 	%r32, %r67, -1131474031;
	shr.u32 	%r33, %r32, 15;
	mul.lo.s32 	%r34, %r33, 44488;
	sub.s32 	%r35, %r67, %r34;
	mul.lo.s32 	%r36, %r35, 48271;
	mul.lo.s32 	%r37, %r33, 3399;
	setp.lt.u32 	%p8, %r36, %r37;
	xor.b32  	%r38, %r37, 2147483647;
	neg.s32 	%r39, %r37;
	selp.b32 	%r40, %r38, %r39, %p8;
	add.s32 	%r41, %r36, %r40;
	add.s32 	%r42, %r41, -1;
	cvt.rn.f32.u32 	%f1, %r42;
	fma.rn.f32 	%f2, %f1, 0f30000000, 0f00000000;
	mul.wide.s32 	%rd41, %r12, 4;
	add.s64 	%rd42, %rd1, %rd41;
	st.global.f32 	[%rd42], %f2;
$L__BB12_11:
	add.s32 	%r66, %r66, 1;
	setp.ne.s32 	%p9, %r66, %r17;
	@%p9 bra 	$L__BB12_3;
	bra.uni 	$L__BB12_21;
$L__BB12_12:
	setp.lt.s32 	%p10, %r17, 1;
	@%p10 bra 	$L__BB12_21;
	mov.b32 	%r64, 0;
	mov.u32 	%r4, %tid.x;
$L__BB12_14:
	shl.b32 	%r45, %r64, 7;
	add.s32 	%r6, %r45, %r4;
	add.s32 	%r7, %r6, %r2;
	setp.eq.s32 	%p11, %r7, 0;
	mov.b32 	%r65, 1;
	@%p11 bra 	$L__BB12_20;
	cvt.s64.s32 	%rd60, %r7;
	mov.b64 	%rd61, 48271;
	mov.b64 	%rd62, 1;
$L__BB12_16:
	and.b64  	%rd45, %rd60, 1;
	setp.eq.b64 	%p12, %rd45, 1;
	not.pred 	%p13, %p12;
	@%p13 bra 	$L__BB12_18;
	mul.lo.s64 	%rd46, %rd62, %rd61;
	mul.hi.u64 	%rd47, %rd46, 8589934597;
	sub.s64 	%rd48, %rd46, %rd47;
	shr.u64 	%rd49, %rd48, 1;
	add.s64 	%rd50, %rd49, %rd47;
	shr.u64 	%rd51, %rd50, 30;
	mul.lo.s64 	%rd52, %rd51, 2147483647;
	sub.s64 	%rd62, %rd46, %rd52;
$L__BB12_18:
	shr.u64 	%rd8, %rd60, 1;
	mul.lo.s64 	%rd53, %rd61, %rd61;
	mul.hi.u64 	%rd54, %rd53, -9223372032559808509;
	shr.u64 	%rd55, %rd54, 30;
	mul.lo.s64 	%rd56, %rd55, 2147483647;
	sub.s64 	%rd61, %rd53, %rd56;
	setp.gt.u64 	%p14, %rd60, 1;
	mov.u64 	%rd60, %rd8;
	@%p14 bra 	$L__BB12_16;
	cvt.u32.u64 	%r46, %rd62;
	mul.hi.u32 	%r47, %r46, 3;
	sub.s32 	%r48, %r46, %r47;
	shr.u32 	%r49, %r48, 1;
	add.s32 	%r50, %r49, %r47;
	shr.u32 	%r51, %r50, 30;
	mul.lo.s32 	%r52, %r51, 2147483647;
	sub.s32 	%r65, %r46, %r52;
$L__BB12_20:
	mul.hi.u32 	%r53, %r65, -1131474031;
	shr.u32 	%r54, %r53, 15;
	mul.lo.s32 	%r55, %r54, 44488;
	sub.s32 	%r56, %r65, %r55;
	mul.lo.s32 	%r57, %r56, 48271;
	mul.lo.s32 	%r58, %r54, 3399;
	setp.lt.u32 	%p15, %r57, %r58;
	xor.b32  	%r59, %r58, 2147483647;
	neg.s32 	%r60, %r58;
	selp.b32 	%r61, %r59, %r60, %p15;
	add.s32 	%r62, %r57, %r61;
	add.s32 	%r63, %r62, -1;
	cvt.rn.f32.u32 	%f3, %r63;
	fma.rn.f32 	%f4, %f3, 0f30000000, 0f00000000;
	mul.wide.s32 	%rd57, %r6, 4;
	add.s64 	%rd58, %rd1, %rd57;
	st.global.f32 	[%rd58], %f4;
	add.s32 	%r64, %r64, 1;
	setp.eq.s32 	%p16, %r64, %r17;
	@%p16 bra 	$L__BB12_21;
	bra.uni 	$L__BB12_14;
$L__BB12_21:
	ret;

}
	// .globl	_ZN3cub18CUB_300001_SM_10006detail9transform16transform_kernelINS2_10policy_hubILb1EN4cuda3std3__45tupleIJN6thrust24THRUST_300001_SM_1000_NS20permutation_iteratorINSA_6detail15normal_iteratorINSA_10device_ptrIfEEEENSD_INSE_IjEEEEEEEEEE10policy1000EiNS7_10__identityESG_JSJ_EEEvT0_iT1_T2_DpNS2_10kernel_argIT3_EE
.visible .entry _ZN3cub18CUB_300001_SM_10006detail9transform16transform_kernelINS2_10policy_hubILb1EN4cuda3std3__45tupleIJN6thrust24THRUST_300001_SM_1000_NS20permutation_iteratorINSA_6detail15normal_iteratorINSA_10device_ptrIfEEEENSD_INSE_IjEEEEEEEEEE10policy1000EiNS7_10__identityESG_JSJ_EEEvT0_iT1_T2_DpNS2_10kernel_argIT3_EE(
	.param .u32 _ZN3cub18CUB_300001_SM_10006detail9transform16transform_kernelINS2_10policy_hubILb1EN4cuda3std3__45tupleIJN6thrust24THRUST_300001_SM_1000_NS20permutation_iteratorINSA_6detail15normal_iteratorINSA_10device_ptrIfEEEENSD_INSE_IjEEEEEEEEEE10policy1000EiNS7_10__identityESG_JSJ_EEEvT0_iT1_T2_DpNS2_10kernel_argIT3_EE_param_0,
	.param .u32 _ZN3cub18CUB_300001_SM_10006detail9transform16transform_kernelINS2_10policy_hubILb1EN4cuda3std3__45tupleIJN6thrust24THRUST_300001_SM_1000_NS20permutation_iteratorINSA_6detail15normal_iteratorINSA_10device_ptrIfEEEENSD_INSE_IjEEEEEEEEEE10policy1000EiNS7_10__identityESG_JSJ_EEEvT0_iT1_T2_DpNS2_10kernel_argIT3_EE_param_1,
	.param .align 1 .b8 _ZN3cub18CUB_300001_SM_10006detail9transform16transform_kernelINS2_10policy_hubILb1EN4cuda3std3__45tupleIJN6thrust24THRUST_300001_SM_1000_NS20permutation_iteratorINSA_6detail15normal_iteratorINSA_10device_ptrIfEEEENSD_INSE_IjEEEEEEEEEE10policy1000EiNS7_10__identityESG_JSJ_EEEvT0_iT1_T2_DpNS2_10kernel_argIT3_EE_param_2[1],
	.param .align 8 .b8 _ZN3cub18CUB_300001_SM_10006detail9transform16transform_kernelINS2_10policy_hubILb1EN4cuda3std3__45tupleIJN6thrust24THRUST_300001_SM_1000_NS20permutation_iteratorINSA_6detail15normal_iteratorINSA_10device_ptrIfEEEENSD_INSE_IjEEEEEEEEEE10policy1000EiNS7_10__identityESG_JSJ_EEEvT0_iT1_T2_DpNS2_10kernel_argIT3_EE_param_3[8],
	.param .align 8 .b8 _ZN3cub18CUB_300001_SM_10006detail9transform16transform_kernelINS2_10policy_hubILb1EN4cuda3std3__45tupleIJN6thrust24THRUST_300001_SM_1000_NS20permutation_iteratorINSA_6detail15normal_iteratorINSA_10device_ptrIfEEEENSD_INSE_IjEEEEEEEEEE10policy1000EiNS7_10__identityESG_JSJ_EEEvT0_iT1_T2_DpNS2_10kernel_argIT3_EE_param_4[16]
)
.maxntid 128
{
	.reg .pred 	%p<35>;
	.reg .b32 	%r<124>;
	.reg .b32 	%f<45>;
	.reg .b64 	%rd<147>;

	ld.param.u32 	%r45, [_ZN3cub18CUB_300001_SM_10006detail9transform16transform_kernelINS2_10policy_hubILb1EN4cuda3std3__45tupleIJN6thrust24THRUST_300001_SM_1000_NS20permutation_iteratorINSA_6detail15normal_iteratorINSA_10device_ptrIfEEEENSD_INSE_IjEEEEEEEEEE10policy1000EiNS7_10__identityESG_JSJ_EEEvT0_iT1_T2_DpNS2_10kernel_argIT3_EE_param_0];
	ld.param.u64 	%rd13, [_ZN3cub18CUB_300001_SM_10006detail9transform16transform_kernelINS2_10policy_hubILb1EN4cuda3std3__45tupleIJN6thrust24THRUST_300001_SM_1000_NS20permutation_iteratorINSA_6detail15normal_iteratorINSA_10device_ptrIfEEEENSD_INSE_IjEEEEEEEEEE10policy1000EiNS7_10__identityESG_JSJ_EEEvT0_iT1_T2_DpNS2_10kernel_argIT3_EE_param_4+8];
	ld.param.u64 	%rd14, [_ZN3cub18CUB_300001_SM_10006detail9transform16transform_kernelINS2_10policy_hubILb1EN4cuda3std3__45tupleIJN6thrust24THRUST_300001_SM_1000_NS20permutation_iteratorINSA_6detail15normal_iteratorINSA_10device_ptrIfEEEENSD_INSE_IjEEEEEEEEEE10policy1000EiNS7_10__identityESG_JSJ_EEEvT0_iT1_T2_DpNS2_10kernel_argIT3_EE_param_4];
	ld.param.u64 	%rd15, [_ZN3cub18CUB_300001_SM_10006detail9transform16transform_kernelINS2_10policy_hubILb1EN4cuda3std3__45tupleIJN6thrust24THRUST_300001_SM_1000_NS20permutation_iteratorINSA_6detail15normal_iteratorINSA_10device_ptrIfEEEENSD_INSE_IjEEEEEEEEEE10policy1000EiNS7_10__identityESG_JSJ_EEEvT0_iT1_T2_DpNS2_10kernel_argIT3_EE_param_3];
	ld.param.u32 	%r44, [_ZN3cub18CUB_300001_SM_10006detail9transform16transform_kernelINS2_10policy_hubILb1EN4cuda3std3__45tupleIJN6thrust24THRUST_300001_SM_1000_NS20permutation_iteratorINSA_6detail15normal_iteratorINSA_10device_ptrIfEEEENSD_INSE_IjEEEEEEEEEE10policy1000EiNS7_10__identityESG_JSJ_EEEvT0_iT1_T2_DpNS2_10kernel_argIT3_EE_param_1];
	cvta.to.global.u64 	%rd1, %rd15;
	cvta.to.global.u64 	%rd2, %rd14;
	cvta.to.global.u64 	%rd3, %rd13;
	shl.b32 	%r46, %r44, 7;
	mov.u32 	%r47, %ctaid.x;
	mul.lo.s32 	%r1, %r46, %r47;
	sub.s32 	%r48, %r45, %r1;
	min.s32 	%r2, %r46, %r48;
	mul.wide.s32 	%rd16, %r1, 4;
	add.s64 	%rd4, %rd2, %rd16;
	add.s64 	%rd5, %rd1, %rd16;
	setp.gt.s32 	%p1, %r46, %r48;
	@%p1 bra 	$L__BB13_14;
	setp.lt.s32 	%p2, %r44, 1;
	@%p2 bra 	$L__BB13_55;
	mov.u32 	%r3, %tid.x;
	and.b32  	%r4, %r44, 15;
	setp.lt.u32 	%p3, %r44, 16;
	mov.b32 	%r119, 0;
	@%p3 bra 	$L__BB13_5;
	and.b32  	%r119, %r44, 2147483632;
	neg.s32 	%r114, %r119;
	add.s32 	%r113, %r3, 1152;
	mul.wide.u32 	%rd146, %r3, 4;
$L__BB13_4:
	.pragma "nounroll";
	mul.wide.s32 	%rd17, %r113, 4;
	add.s64 	%rd18, %rd17, 1536;
	add.s64 	%rd19, %rd4, %rd146;
	ld.global.u32 	%r50, [%rd19];
	mul.wide.u32 	%rd20, %r50, 4;
	add.s64 	%rd21, %rd3, %rd20;
	add.s64 	%rd22, %rd5, %rd146;
	ld.global.f32 	%f1, [%rd21];
	st.global.f32 	[%rd22], %f1;
	ld.global.u32 	%r51, [%rd19+512];
	mul.wide.u32 	%rd23, %r51, 4;
	add.s64 	%rd24, %rd3, %rd23;
	ld.global.f32 	%f2, [%rd24];
	st.global.f32 	[%rd22+512], %f2;
	ld.global.u32 	%r52, [%rd19+1024];
	mul.wide.u32 	%rd25, %r52, 4;
	add.s64 	%rd26, %rd3, %rd25;
	ld.global.f32 	%f3, [%rd26];
	st.global.f32 	[%rd22+1024], %f3;
	ld.global.u32 	%r53, [%rd19+1536];
	mul.wide.u32 	%rd27, %r53, 4;
	add.s64 	%rd28, %rd3, %rd27;
	ld.global.f32 	%f4, [%rd28];
	st.global.f32 	[%rd22+1536], %f4;
	ld.global.u32 	%r54, [%rd19+2048];
	mul.wide.u32 	%rd29, %r54, 4;
	add.s64 	%rd30, %rd3, %rd29;
	ld.global.f32 	%f5, [%rd30];
	st.global.f32 	[%rd22+2048], %f5;
	ld.global.u32 	%r55, [%rd19+2560];
	mul.wide.u32 	%rd31, %r55, 4;
	add.s64 	%rd32, %rd3, %rd31;
	ld.global.f32 	%f6, [%rd32];
	st.global.f32 	[%rd22+2560], %f6;
	ld.global.u32 	%r56, [%rd19+3072];
	mul.wide.u32 	%rd33, %r56, 4;
	add.s64 	%rd34, %rd3, %rd33;
	ld.global.f32 	%f7, [%rd34];
	st.global.f32 	[%rd22+3072], %f7;
	ld.global.u32 	%r57, [%rd19+3584];
	mul.wide.u32 	%rd35, %r57, 4;
	add.s64 	%rd36, %rd3, %rd35;
	ld.global.f32 	%f8, [%rd36];
	st.global.f32 	[%rd22+3584], %f8;
	ld.global.u32 	%r58, [%rd19+4096];
	mul.wide.u32 	%rd37, %r58, 4;
	add.s64 	%rd38, %rd3, %rd37;
	ld.global.f32 	%f9, [%rd38];
	st.global.f32 	[%rd22+4096], %f9;
	add.s64 	%rd39, %rd4, %rd18;
	ld.global.u32 	%r59, [%rd39+-1536];
	mul.wide.u32 	%rd40, %r59, 4;
	add.s64 	%rd41, %rd3, %rd40;
	add.s64 	%rd42, %rd5, %rd18;
	ld.global.f32 	%f10, [%rd41];
	st.global.f32 	[%rd42+-1536], %f10;
	ld.global.u32 	%r60, [%rd39+-1024];
	mul.wide.u32 	%rd43, %r60, 4;
	add.s64 	%rd44, %rd3, %rd43;
	ld.global.f32 	%f11, [%rd44];
	st.global.f32 	[%rd42+-1024], %f11;
	ld.global.u32 	%r61, [%rd39+-512];
	mul.wide.u32 	%rd45, %r61, 4;
	add.s64 	%rd46, %rd3, %rd45;
	ld.global.f32 	%f12, [%rd46];
	st.global.f32 	[%rd42+-512], %f12;
	ld.global.u32 	%r62, [%rd39];
	mul.wide.u32 	%rd47, %r62, 4;
	add.s64 	%rd48, %rd3, %rd47;
	ld.global.f32 	%f13, [%rd48];
	st.global.f32 	[%rd42], %f13;
	ld.global.u32 	%r63, [%rd39+512];
	mul.wide.u32 	%rd49, %r63, 4;
	add.s64 	%rd50, %rd3, %rd49;
	ld.global.f32 	%f14, [%rd50];
	st.global.f32 	[%rd42+512], %f14;
	ld.global.u32 	%r64, [%rd39+1024];
	mul.wide.u32 	%rd51, %r64, 4;
	add.s64 	%rd52, %rd3, %rd51;
	ld.global.f32 	%f15, [%rd52];
	st.global.f32 	[%rd42+1024], %f15;
	ld.global.u32 	%r65, [%rd39+1536];
	mul.wide.u32 	%rd53, %r65, 4;
	add.s64 	%rd54, %rd3, %rd53;
	ld.global.f32 	%f16, [%rd54];
	st.global.f32 	[%rd42+1536], %f16;
	add.s32 	%r114, %r114, 16;
	add.s32 	%r113, %r113, 2048;
	add.s64 	%rd146, %rd146, 8192;
	setp.eq.s32 	%p4, %r114, 0;
	@%p4 bra 	$L__BB13_5;
	bra.uni 	$L__BB13_4;
$L__BB13_5:
	setp.eq.s32 	%p5, %r4, 0;
	@%p5 bra 	$L__BB13_55;
	and.b32  	%r32, %r44, 7;
	setp.lt.u32 	%p6, %r4, 8;
	@%p6 bra 	$L__BB13_8;
	shl.b32 	%r66, %r119, 7;
	add.s32 	%r67, %r66, %r3;
	mul.wide.s32 	%rd55, %r67, 4;
	add.s64 	%rd56, %rd4, %rd55;
	ld.global.u32 	%r68, [%rd56];
	mul.wide.u32 	%rd57, %r68, 4;
	add.s64 	%rd58, %rd3, %rd57;
	add.s64 	%rd59, %rd5, %rd55;
	ld.global.f32 	%f17, [%rd58];
	st.global.f32 	[%rd59], %f17;
	ld.global.u32 	%r69, [%rd56+512];
	mul.wide.u32 	%rd60, %r69, 4;
	add.s64 	%rd61, %rd3, %rd60;
	ld.global.f32 	%f18, [%rd61];
	st.global.f32 	[%rd59+512], %f18;
	ld.global.u32 	%r70, [%rd56+1024];
	mul.wide.u32 	%rd62, %r70, 4;
	add.s64 	%rd63, %rd3, %rd62;
	ld.global.f32 	%f19, [%rd63];
	st.global.f32 	[%rd59+1024], %f19;
	ld.global.u32 	%r71, [%rd56+1536];
	mul.wide.u32 	%rd64, %r71, 4;
	add.s64 	%rd65, %rd3, %rd64;
	ld.global.f32 	%f20, [%rd65];
	st.global.f32 	[%rd59+1536], %f20;
	ld.global.u32 	%r72, [%rd56+2048];
	mul.wide.u32 	%rd66, %r72, 4;
	add.s64 	%rd67, %rd3, %rd66;
	ld.global.f32 	%f21, [%rd67];
	st.global.f32 	[%rd59+2048], %f21;
	ld.global.u32 	%r73, [%rd56+2560];
	mul.wide.u32 	%rd68, %r73, 4;
	add.s64 	%rd69, %rd3, %rd68;
	ld.global.f32 	%f22, [%rd69];
	st.global.f32 	[%rd59+2560], %f22;
	ld.global.u32 	%r74, [%rd56+3072];
	mul.wide.u32 	%rd70, %r74, 4;
	add.s64 	%rd71, %rd3, %rd70;
	ld.global.f32 	%f23, [%rd71];
	st.global.f32 	[%rd59+3072], %f23;
	ld.global.u32 	%r75, [%rd56+3584];
	mul.wide.u32 	%rd72, %r75, 4;
	add.s64 	%rd73, %rd3, %rd72;
	ld.global.f32 	%f24, [%rd73];
	st.global.f32 	[%rd59+3584], %f24;
	add.s32 	%r119, %r119, 8;
$L__BB13_8:
	setp.eq.s32 	%p7, %r32, 0;
	@%p7 bra 	$L__BB13_55;
	and.b32  	%r35, %r44, 3;
	setp.lt.u32 	%p8, %r32, 4;
	@%p8 bra 	$L__BB13_11;
	shl.b32 	%r76, %r119, 7;
	add.s32 	%r77, %r76, %r3;
	mul.wide.s32 	%rd74, %r77, 4;
	add.s64 	%rd75, %rd4, %rd74;
	ld.global.u32 	%r78, [%rd75];
	mul.wide.u32 	%rd76, %r78, 4;
	add.s64 	%rd77, %rd3, %rd76;
	add.s64 	%rd78, %rd5, %rd74;
	ld.global.f32 	%f25, [%rd77];
	st.global.f32 	[%rd78], %f25;
	ld.global.u32 	%r79, [%rd75+512];
	mul.wide.u32 	%rd79, %r79, 4;
	add.s64 	%rd80, %rd3, %rd79;
	ld.global.f32 	%f26, [%rd80];
	st.global.f32 	[%rd78+512], %f26;
	ld.global.u32 	%r80, [%rd75+1024];
	mul.wide.u32 	%rd81, %r80, 4;
	add.s64 	%rd82, %rd3, %rd81;
	ld.global.f32 	%f27, [%rd82];
	st.global.f32 	[%rd78+1024], %f27;
	ld.global.u32 	%r81, [%rd75+1536];
	mul.wide.u32 	%rd83, %r81, 4;
	add.s64 	%rd84, %rd3, %rd83;
	ld.global.f32 	%f28, [%rd84];
	st.global.f32 	[%rd78+1536], %f28;
	add.s32 	%r119, %r119, 4;
$L__BB13_11:
	setp.eq.s32 	%p9, %r35, 0;
	@%p9 bra 	$L__BB13_55;
	shl.b32 	%r82, %r119, 7;
	add.s32 	%r123, %r3, %r82;
	neg.s32 	%r122, %r35;
$L__BB13_13:
	.pragma "nounroll";
	mul.wide.s32 	%rd86, %r123, 4;
	add.s64 	%rd87, %rd5, %rd86;
	add.s64 	%rd88, %rd4, %rd86;
	ld.global.u32 	%r83, [%rd88];
	mul.wide.u32 	%rd89, %r83, 4;
	add.s64 	%rd90, %rd3, %rd89;
	ld.global.f32 	%f29, [%rd90];
	st.global.f32 	[%rd87], %f29;
	add.s32 	%r123, %r123, 128;
	add.s32 	%r122, %r122, 1;
	setp.ne.s32 	%p10, %r122, 0;
	@%p10 bra 	$L__BB13_13;
	bra.uni 	$L__BB13_55;
$L__BB13_14:
	setp.lt.s32 	%p11, %r44, 1;
	@%p11 bra 	$L__BB13_55;
	mov.u32 	%r8, %tid.x;
	and.b32  	%r9, %r44, 7;
	setp.lt.u32 	%p12, %r44, 8;
	mov.b32 	%r116, 0;
	@%p12 bra 	$L__BB13_34;
	and.b32  	%r116, %r44, 2147483640;
	mov.b32 	%r115, 0;
$L__BB13_17:
	.pragma "nounroll";
	shl.b32 	%r86, %r115, 7;
	add.s32 	%r16, %r86, %r8;
	setp.ge.s32 	%p13, %r16, %r2;
	@%p13 bra 	$L__BB13_19;
	mul.wide.u32 	%rd91, %r16, 4;
	add.s64 	%rd92, %rd4, %rd91;
	ld.global.u32 	%r87, [%rd92];
	mul.wide.u32 	%rd93, %r87, 4;
	add.s64 	%rd94, %rd3, %rd93;
	add.s64 	%rd95, %rd5, %rd91;
	ld.global.f32 	%f30, [%rd94];
	st.global.f32 	[%rd95], %f30;
$L__BB13_19:
	add.s32 	%r88, %r16, 128;
	setp.ge.s32 	%p14, %r88, %r2;
	mul.wide.s32 	%rd96, %r88, 4;
	add.s64 	%rd9, %rd4, %rd96;
	add.s64 	%rd10, %rd5, %rd96;
	@%p14 bra 	$L__BB13_21;
	ld.global.u32 	%r89, [%rd9];
	mul.wide.u32 	%rd97, %r89, 4;
	add.s64 	%rd98, %rd3, %rd97;
	ld.global.f32 	%f31, [%rd98];
	st.global.f32 	[%rd10], %f31;
$L__BB13_21:
	add.s32 	%r90, %r16, 256;
	setp.ge.s32 	%p15, %r90, %r2;
	@%p15 bra 	$L__BB13_23;
	ld.global.u32 	%r91, [%rd9+512];
	mul.wide.u32 	%rd99, %r91, 4;
	add.s64 	%rd100, %rd3, %rd99;
	ld.global.f32 	%f32, [%rd100];
	st.global.f32 	[%rd10+512], %f32;
$L__BB13_23:
	add.s32 	%r92, %r16, 384;
	setp.ge.s32 	%p16, %r92, %r2;
	@%p16 bra 	$L__BB13_25;
	ld.global.u32 	%r93, [%rd9+1024];
	mul.wide.u32 	%rd101, %r93, 4;
	add.s64 	%rd102, %rd3, %rd101;
	ld.global.f32 	%f33, [%rd102];
	st.global.f32 	[%rd10+1024], %f33;
$L__BB13_25:
	add.s32 	%r94, %r16, 512;
	setp.ge.s32 	%p17, %r94, %r2;
	@%p17 bra 	$L__BB13_27;
	ld.global.u32 	%r95, [%rd9+1536];
	mul.wide.u32 	%rd103, %r95, 4;
	add.s64 	%rd104, %rd3, %rd103;
	ld.global.f32 	%f34, [%rd104];
	st.global.f32 	[%rd10+1536], %f34;
$L__BB13_27:
	add.s32 	%r96, %r16, 640;
	setp.ge.s32 	%p18, %r96, %r2;
	@%p18 bra 	$L__BB13_29;
	ld.global.u32 	%r97, [%rd9+2048];
	mul.wide.u32 	%rd105, %r97, 4;
	add.s64 	%rd106, %rd3, %rd105;
	ld.global.f32 	%f35, [%rd106];
	st.global.f32 	[%rd10+2048], %f35;
$L__BB13_29:
	add.s32 	%r98, %r16, 768;
	setp.ge.s32 	%p19, %r98, %r2;
	@%p19 bra 	$L__BB13_31;
	ld.global.u32 	%r99, [%rd9+2560];
	mul.wide.u32 	%rd107, %r99, 4;
	add.s64 	%rd108, %rd3, %rd107;
	ld.global.f32 	%f36, [%rd108];
	st.global.f32 	[%rd10+2560], %f36;
$L__BB13_31:
	add.s32 	%r100, %r16, 896;
	setp.ge.s32 	%p20, %r100, %r2;
	@%p20 bra 	$L__BB13_33;
	ld.global.u32 	%r101, [%rd9+3072];
	mul.wide.u32 	%rd109, %r101, 4;
	add.s64 	%rd110, %rd3, %rd109;
	ld.global.f32 	%f37, [%rd110];
	st.global.f32 	[%rd10+3072], %f37;
$L__BB13_33:
	add.s32 	%r115, %r115, 8;
	setp.ne.s32 	%p21, %r115, %r116;
	@%p21 bra 	$L__BB13_17;
$L__BB13_34:
	setp.eq.s32 	%p22, %r9, 0;
	@%p22 bra 	$L__BB13_55;
	and.b32  	%r19, %r44, 3;
	setp.lt.u32 	%p23, %r9, 4;
	@%p23 bra 	$L__BB13_45;
	shl.b32 	%r102, %r116, 7;
	add.s32 	%r20, %r102, %r8;
	setp.ge.s32 	%p24, %r20, %r2;
	@%p24 bra 	$L__BB13_38;
	mul.wide.s32 	%rd111, %r20, 4;
	add.s64 	%rd112, %rd4, %rd111;
	ld.global.u32 	%r103, [%rd112];
	mul.wide.u32 	%rd113, %r103, 4;
	add.s64 	%rd114, %rd3, %rd113;
	add.s64 	%rd115, %rd5, %rd111;
	ld.global.f32 	%f38, [%rd114];
	st.global.f32 	[%rd115], %f38;
$L__BB13_38:
	add.s32 	%r21, %r20, 128;
	setp.ge.s32 	%p25, %r21, %r2;
	@%p25 bra 	$L__BB13_40;
	mul.wide.s32 	%rd116, %r21, 4;
	add.s64 	%rd117, %rd4, %rd116;
	ld.global.u32 	%r104, [%rd117];
	mul.wide.u32 	%rd118, %r104, 4;
	add.s64 	%rd119, %rd3, %rd118;
	add.s64 	%rd120, %rd5, %rd116;
	ld.global.f32 	%f39, [%rd119];
	st.global.f32 	[%rd120], %f39;
$L__BB13_40:
	add.s32 	%r22, %r20, 256;
	setp.ge.s32 	%p26, %r22, %r2;
	@%p26 bra 	$L__BB13_42;
	mul.wide.s32 	%rd121, %r22, 4;
	add.s64 	%rd122, %rd4, %rd121;
	ld.global.u32 	%r105, [%rd122];
	mul.wide.u32 	%rd123, %r105, 4;
	add.s64 	%rd124, %rd3, %rd123;
	add.s64 	%rd125, %rd5, %rd121;
	ld.global.f32 	%f40, [%rd124];
	st.global.f32 	[%rd125], %f40;
$L__BB13_42:
	add.s32 	%r23, %r20, 384;
	setp.ge.s32 	%p27, %r23, %r2;
	@%p27 bra 	$L__BB13_44;
	mul.wide.s32 	%rd126, %r23, 4;
	add.s64 	%rd127, %rd4, %rd126;
	ld.global.u32 	%r106, [%rd127];
	mul.wide.u32 	%rd128, %r106, 4;
	add.s64 	%rd129, %rd3, %rd128;
	add.s64 	%rd130, %rd5, %rd126;
	ld.global.f32 	%f41, [%rd129];
	st.global.f32 	[%rd130], %f41;
$L__BB13_44:
	add.s32 	%r116, %r116, 4;
$L__BB13_45:
	setp.eq.s32 	%p28, %r19, 0;
	@%p28 bra 	$L__BB13_55;
	setp.eq.s32 	%p29, %r19, 1;
	@%p29 bra 	$L__BB13_52;
	shl.b32 	%r107, %r116, 7;
	add.s32 	%r26, %r107, %r8;
	setp.ge.s32 	%p30, %r26, %r2;
	@%p30 bra 	$L__BB13_49;
	mul.wide.s32 	%rd131, %r26, 4;
	add.s64 	%rd132, %rd4, %rd131;
	ld.global.u32 	%r108, [%rd132];
	mul.wide.u32 	%rd133, %r108, 4;
	add.s64 	%rd134, %rd3, %rd133;
	add.s64 	%rd135, %rd5, %rd131;
	ld.global.f32 	%f42, [%rd134];
	st.global.f32 	[%rd135], %f42;
$L__BB13_49:
	add.s32 	%r27, %r26, 128;
	setp.ge.s32 	%p31, %r27, %r2;
	@%p31 bra 	$L__BB13_51;
	mul.wide.s32 	%rd136, %r27, 4;
	add.s64 	%rd137, %rd4, %rd136;
	ld.global.u32 	%r109, [%rd137];
	mul.wide.u32 	%rd138, %r109, 4;
	add.s64 	%rd139, %rd3, %rd138;
	add.s64 	%rd140, %rd5, %rd136;
	ld.global.f32 	%f43, [%rd139];
	st.global.f32 	[%rd140], %f43;
$L__BB13_51:
	add.s32 	%r116, %r116, 2;
$L__BB13_52:
	and.b32  	%r110, %r44, 1;
	setp.eq.b32 	%p32, %r110, 1;
	not.pred 	%p33, %p32;
	@%p33 bra 	$L__BB13_55;
	shl.b32 	%r111, %r116, 7;
	add.s32 	%r30, %r111, %r8;
	setp.ge.s32 	%p34, %r30, %r2;
	@%p34 bra 	$L__BB13_55;
	mul.wide.s32 	%rd141, %r30, 4;
	add.s64 	%rd142, %rd4, %rd141;
	ld.global.u32 	%r112, [%rd142];
	mul.wide.u32 	%rd143, %r112, 4;
	add.s64 	%rd144, %rd3, %rd143;
	add.s64 	%rd145, %rd5, %rd141;
	ld.global.f32 	%f44, [%rd144];
	st.global.f32 	[%rd145], %f44;
$L__BB13_55:
	ret;

}
	// .globl	_ZN3cub18CUB_300001_SM_10006detail9transform16transform_kernelINS2_10policy_hubILb1EN4cuda3std3__45tupleIJN6thrust24THRUST_300001_SM_1000_NS20permutation_iteratorINSA_6detail15normal_iteratorINSA_10device_ptrIfEEEENSD_INSE_IjEEEEEEEEEE10policy1000ElNS7_10__identityESG_JSJ_EEEvT0_iT1_T2_DpNS2_10kernel_argIT3_EE
.visible .entry _ZN3cub18CUB_300001_SM_10006detail9transform16transform_kernelINS2_10policy_hubILb1EN4cuda3std3__45tupleIJN6thrust24THRUST_300001_SM_1000_NS20permutation_iteratorINSA_6detail15normal_iteratorINSA_10device_ptrIfEEEENSD_INSE_IjEEEEEEEEEE10policy1000ElNS7_10__identityESG_JSJ_EEEvT0_iT1_T2_DpNS2_10kernel_argIT3_EE(
	.param .u64 _ZN3cub18CUB_300001_SM_10006detail9transform16transform_kernelINS2_10policy_hubILb1EN4cuda3std3__45tupleIJN6thrust24THRUST_300001_SM_1000_NS20permutation_iteratorINSA_6detail15normal_iteratorINSA_10device_ptrIfEEEENSD_INSE_IjEEEEEEEEEE10policy1000ElNS7_10__identityESG_JSJ_EEEvT0_iT1_T2_DpNS2_10kernel_argIT3_EE_param_0,
	.param .u32 _ZN3cub18CUB_300001_SM_10006detail9transform16transform_kernelINS2_10policy_hubILb1EN4cuda3std3__45tupleIJN6thrust24THRUST_300001_SM_1000_NS20permutation_iteratorINSA_6detail15normal_iteratorINSA_10device_ptrIfEEEENSD_INSE_IjEEEEEEEEEE10policy1000ElNS7_10__identityESG_JSJ_EEEvT0_iT1_T2_DpNS2_10kernel_argIT3_EE_param_1,
	.param .align 1 .b8 _ZN3cub18CUB_300001_SM_10006detail9transform16transform_kernelINS2_10policy_hubILb1EN4cuda3std3__45tupleIJN6thrust24THRUST_300001_SM_1000_NS20permutation_iteratorINSA_6detail15normal_iteratorINSA_10device_ptrIfEEEENSD_INSE_IjEEEEEEEEEE10policy1000ElNS7_10__identityESG_JSJ_EEEvT0_iT1_T2_DpNS2_10kernel_argIT3_EE_param_2[1],
	.param .align 8 .b8 _ZN3cub18CUB_300001_SM_10006detail9transform16transform_kernelINS2_10policy_hubILb1EN4cuda3std3__45tupleIJN6thrust24THRUST_300001_SM_1000_NS20permutation_iteratorINSA_6detail15normal_iteratorINSA_10device_ptrIfEEEENSD_INSE_IjEEEEEEEEEE10policy1000ElNS7_10__identityESG_JSJ_EEEvT0_iT1_T2_DpNS2_10kernel_argIT3_EE_param_3[8],
	.param .align 8 .b8 _ZN3cub18CUB_300001_SM_10006detail9transform16transform_kernelINS2_10policy_hubILb1EN4cuda3std3__45tupleIJN6thrust24THRUST_300001_SM_1000_NS20permutation_iteratorINSA_6detail15normal_iteratorINSA_10device_ptrIfEEEENSD_INSE_IjEEEEEEEEEE10policy1000ElNS7_10__identityESG_JSJ_EEEvT0_iT1_T2_DpNS2_10kernel_argIT3_EE_param_4[16]
)
.maxntid 128
{
	.reg .pred 	%p<35>;
	.reg .b32 	%r<121>;
	.reg .b32 	%f<45>;
	.reg .b64 	%rd<153>;

	ld.param.u64 	%rd14, [_ZN3cub18CUB_300001_SM_10006detail9transform16transform_kernelINS2_10policy_hubILb1EN4cuda3std3__45tupleIJN6thrust24THRUST_300001_SM_1000_NS20permutation_iteratorINSA_6detail15normal_iteratorINSA_10device_ptrIfEEEENSD_INSE_IjEEEEEEEEEE10policy1000ElNS7_10__identityESG_JSJ_EEEvT0_iT1_T2_DpNS2_10kernel_argIT3_EE_param_0];
	ld.param.u64 	%rd15, [_ZN3cub18CUB_300001_SM_10006detail9transform16transform_kernelINS2_10policy_hubILb1EN4cuda3std3__45tupleIJN6thrust24THRUST_300001_SM_1000_NS20permutation_iteratorINSA_6detail15normal_iteratorINSA_10device_ptrIfEEEENSD_INSE_IjEEEEEEEEEE10policy1000ElNS7_10__identityESG_JSJ_EEEvT0_iT1_T2_DpNS2_10kernel_argIT3_EE_param_4+8];
	ld.param.u64 	%rd16, [_ZN3cub18CUB_300001_SM_10006detail9transform16transform_kernelINS2_10policy_hubILb1EN4cuda3std3__45tupleIJN6thrust24THRUST_300001_SM_1000_NS20permutation_iteratorINSA_6detail15normal_iteratorINSA_10device_ptrIfEEEENSD_INSE_IjEEEEEEEEEE10policy1000ElNS7_10__identityESG_JSJ_EEEvT0_iT1_T2_DpNS2_10kernel_argIT3_EE_param_4];
	ld.param.u64 	%rd17, [_ZN3cub18CUB_300001_SM_10006detail9transform16transform_kernelINS2_10policy_hubILb1EN4cuda3std3__45tupleIJN6thrust24THRUST_300001_SM_1000_NS20permutation_iteratorINSA_6detail15normal_iteratorINSA_10device_ptrIfEEEENSD_INSE_IjEEEEEEEEEE10policy1000ElNS7_10__identityESG_JSJ_EEEvT0_iT1_T2_DpNS2_10kernel_argIT3_EE_param_3];
	ld.param.u32 	%r43, [_ZN3cub18CUB_300001_SM_10006detail9transform16transform_kernelINS2_10policy_hubILb1EN4cuda3std3__45tupleIJN6thrust24THRUST_300001_SM_1000_NS20permutation_iteratorINSA_6detail15normal_iteratorINSA_10device_ptrIfEEEENSD_INSE_IjEEEEEEEEEE10policy1000ElNS7_10__identityESG_JSJ_EEEvT0_iT1_T2_DpNS2_10kernel_argIT3_EE_param_1];
	cvta.to.global.u64 	%rd1, %rd17;
	cvta.to.global.u64 	%rd2, %rd16;
	cvta.to.global.u64 	%rd3, %rd15;
	shl.b32 	%r44, %r43, 7;
	mov.u32 	%r45, %ctaid.x;
	cvt.u64.u32 	%rd18, %r45;
	cvt.s64.s32 	%rd19, %r44;
	mul.lo.s64 	%rd4, %rd19, %rd18;
	sub.s64 	%rd20, %rd14, %rd4;
	min.s64 	%rd21, %rd20, %rd19;
	cvt.u32.u64 	%r1, %rd21;
	shl.b64 	%rd22, %rd4, 2;
	add.s64 	%rd5, %rd2, %rd22;
	add.s64 	%rd6, %rd1, %rd22;
	setp.eq.s32 	%p1, %r44, %r1;
	@%p1 bra 	$L__BB14_42;
	setp.lt.s32 	%p2, %r43, 1;
	@%p2 bra 	$L__BB14_55;
	mov.u32 	%r2, %tid.x;
	and.b32  	%r3, %r43, 7;
	setp.lt.u32 	%p3, %r43, 8;
	mov.b32 	%r118, 0;
	@%p3 bra 	$L__BB14_21;
	and.b32  	%r118, %r43, 2147483640;
	mov.b32 	%r112, 0;
$L__BB14_4:
	.pragma "nounroll";
	shl.b32 	%r48, %r112, 7;
	add.s32 	%r15, %r48, %r2;
	setp.ge.s32 	%p4, %r15, %r1;
	@%p4 bra 	$L__BB14_6;
	mul.wide.u32 	%rd23, %r15, 4;
	add.s64 	%rd24, %rd5, %rd23;
	ld.global.u32 	%r49, [%rd24];
	mul.wide.u32 	%rd25, %r49, 4;
	add.s64 	%rd26, %rd3, %rd25;
	add.s64 	%rd27, %rd6, %rd23;
	ld.global.f32 	%f1, [%rd26];
	st.global.f32 	[%rd27], %f1;
$L__BB14_6:
	add.s32 	%r50, %r15, 128;
	setp.ge.s32 	%p5, %r50, %r1;
	mul.wide.s32 	%rd28, %r50, 4;
	add.s64 	%rd10, %rd5, %rd28;
	add.s64 	%rd11, %rd6, %rd28;
	@%p5 bra 	$L__BB14_8;
	ld.global.u32 	%r51, [%rd10];
	mul.wide.u32 	%rd29, %r51, 4;
	add.s64 	%rd30, %rd3, %rd29;
	ld.global.f32 	%f2, [%rd30];
	st.global.f32 	[%rd11], %f2;
$L__BB14_8:
	add.s32 	%r52, %r15, 256;
	setp.ge.s32 	%p6, %r52, %r1;
	@%p6 bra 	$L__BB14_10;
	ld.global.u32 	%r53, [%rd10+512];
	mul.wide.u32 	%rd31, %r53, 4;
	add.s64 	%rd32, %rd3, %rd31;
	ld.global.f32 	%f3, [%rd32];
	st.global.f32 	[%rd11+512], %f3;
$L__BB14_10:
	add.s32 	%r54, %r15, 384;
	setp.ge.s32 	%p7, %r54, %r1;
	@%p7 bra 	$L__BB14_12;
	ld.global.u32 	%r55, [%rd10+1024];
	mul.wide.u32 	%rd33, %r55, 4;
	add.s64 	%rd34, %rd3, %rd33;
	ld.global.f32 	%f4, [%rd34];
	st.global.f32 	[%rd11+1024], %f4;
$L__BB14_12:
	add.s32 	%r56, %r15, 512;
	setp.ge.s32 	%p8, %r56, %r1;
	@%p8 bra 	$L__BB14_14;
	ld.global.u32 	%r57, [%rd10+1536];
	mul.wide.u32 	%rd35, %r57, 4;
	add.s64 	%rd36, %rd3, %rd35;
	ld.global.f32 	%f5, [%rd36];
	st.global.f32 	[%rd11+1536], %f5;
$L__BB14_14:
	add.s32 	%r58, %r15, 640;
	setp.ge.s32 	%p9, %r58, %r1;
	@%p9 bra 	$L__BB14_16;
	ld.global.u32 	%r59, [%rd10+2048];
	mul.wide.u32 	%rd37, %r59, 4;
	add.s64 	%rd38, %rd3, %rd37;
	ld.global.f32 	%f6, [%rd38];
	st.global.f32 	[%rd11+2048], %f6;
$L__BB14_16:
	add.s32 	%r60, %r15, 768;
	setp.ge.s32 	%p10, %r60, %r1;
	@%p10 bra 	$L__BB14_18;
	ld.global.u32 	%r61, [%rd10+2560];
	mul.wide.u32 	%rd39, %r61, 4;
	add.s64 	%rd40, %rd3, %rd39;
	ld.global.f32 	%f7, [%rd40];
	st.global.f32 	[%rd11+2560], %f7;
$L__BB14_18:
	add.s32 	%r62, %r15, 896;
	setp.ge.s32 	%p11, %r62, %r1;
	@%p11 bra 	$L__BB14_20;
	ld.global.u32 	%r63, [%rd10+3072];
	mul.wide.u32 	%rd41, %r63, 4;
	add.s64 	%rd42, %rd3, %rd41;
	ld.global.f32 	%f8, [%rd42];
	st.global.f32 	[%rd11+3072], %f8;
$L__BB14_20:
	add.s32 	%r112, %r112, 8;
	setp.eq.s32 	%p12, %r112, %r118;
	@%p12 bra 	$L__BB14_21;
	bra.uni 	$L__BB14_4;
$L__BB14_21:
	setp.eq.s32 	%p13, %r3, 0;
	@%p13 bra 	$L__BB14_55;
	and.b32  	%r31, %r43, 3;
	setp.lt.u32 	%p14, %r3, 4;
	@%p14 bra 	$L__BB14_32;
	shl.b32 	%r64, %r118, 7;
	add.s32 	%r32, %r64, %r2;
	setp.ge.s32 	%p15, %r32, %r1;
	@%p15 bra 	$L__BB14_25;
	mul.wide.s32 	%rd43, %r32, 4;
	add.s64 	%rd44, %rd5, %rd43;
	ld.global.u32 	%r65, [%rd44];
	mul.wide.u32 	%rd45, %r65, 4;
	add.s64 	%rd46, %rd3, %rd45;
	add.s64 	%rd47, %rd6, %rd43;
	ld.global.f32 	%f9, [%rd46];
	st.global.f32 	[%rd47], %f9;
$L__BB14_25:
	add.s32 	%r33, %r32, 128;
	setp.ge.s32 	%p16, %r33, %r1;
	@%p16 bra 	$L__BB14_27;
	mul.wide.s32 	%rd48, %r33, 4;
	add.s64 	%rd49, %rd5, %rd48;
	ld.global.u32 	%r66, [%rd49];
	mul.wide.u32 	%rd50, %r66, 4;
	add.s64 	%rd51, %rd3, %rd50;
	add.s64 	%rd52, %rd6, %rd48;
	ld.global.f32 	%f10, [%rd51];
	st.global.f32 	[%rd52], %f10;
$L__BB14_27:
	add.s32 	%r34, %r32, 256;
	setp.ge.s32 	%p17, %r34, %r1;
	@%p17 bra 	$L__BB14_29;
	mul.wide.s32 	%rd53, %r34, 4;
	add.s64 	%rd54, %rd5, %rd53;
	ld.global.u32 	%r67, [%rd54];
	mul.wide.u32 	%rd55, %r67, 4;
	add.s64 	%rd56, %rd3, %rd55;
	add.s64 	%rd57, %rd6, %rd53;
	ld.global.f32 	%f11, [%rd56];
	st.global.f32 	[%rd57], %f11;
$L__BB14_29:
	add.s32 	%r35, %r32, 384;
	setp.ge.s32 	%p18, %r35, %r1;
	@%p18 bra 	$L__BB14_31;
	mul.wide.s32 	%rd58, %r35, 4;
	add.s64 	%rd59, %rd5, %rd58;
	ld.global.u32 	%r68, [%rd59];
	mul.wide.u32 	%rd60, %r68, 4;
	add.s64 	%rd61, %rd3, %rd60;
	add.s64 	%rd62, %rd6, %rd58;
	ld.global.f32 	%f12, [%rd61];
	st.global.f32 	[%rd62], %f12;
$L__BB14_31:
	add.s32 	%r118, %r118, 4;
$L__BB14_32:
	setp.eq.s32 	%p19, %r31, 0;
	@%p19 bra 	$L__BB14_55;
	setp.eq.s32 	%p20, %r31, 1;
	@%p20 bra 	$L__BB14_39;
	shl.b32 	%r69, %r118, 7;
	add.s32 	%r38, %r69, %r2;
	setp.ge.s32 	%p21, %r38, %r1;
	@%p21 bra 	$L__BB14_36;
	mul.wide.s32 	%rd63, %r38, 4;
	add.s64 	%rd64, %rd5, %rd63;
	ld.global.u32 	%r70, [%rd64];
	mul.wide.u32 	%rd65, %r70, 4;
	add.s64 	%rd66, %rd3, %rd65;
	add.s64 	%rd67, %rd6, %rd63;
	ld.global.f32 	%f13, [%rd66];
	st.global.f32 	[%rd67], %f13;
$L__BB14_36:
	add.s32 	%r39, %r38, 128;
	setp.ge.s32 	%p22, %r39, %r1;
	@%p22 bra 	$L__BB14_38;
	mul.wide.s32 	%rd68, %r39, 4;
	add.s64 	%rd69, %rd5, %rd68;
	ld.global.u32 	%r71, [%rd69];
	mul.wide.u32 	%rd70, %r71, 4;
	add.s64 	%rd71, %rd3, %rd70;
	add.s64 	%rd72, %rd6, %rd68;
	ld.global.f32 	%f14, [%rd71];
	st.global.f32 	[%rd72], %f14;
$L__BB14_38:
	add.s32 	%r118, %r118, 2;
$L__BB14_39:
	and.b32  	%r72, %r43, 1;
	setp.eq.b32 	%p23, %r72, 1;
	not.pred 	%p24, %p23;
	@%p24 bra 	$L__BB14_55;
	shl.b32 	%r73, %r118, 7;
	add.s32 	%r42, %r73, %r2;
	setp.ge.s32 	%p25, %r42, %r1;
	@%p25 bra 	$L__BB14_55;
	mul.wide.s32 	%rd73, %r42, 4;
	add.s64 	%rd74, %rd5, %rd73;
	ld.global.u32 	%r74, [%rd74];
	mul.wide.u32 	%rd75, %r74, 4;
	add.s64 	%rd76, %rd3, %rd75;
	add.s64 	%rd77, %rd6, %rd73;
	ld.global.f32 	%f15, [%rd76];
	st.global.f32 	[%rd77], %f15;
	bra.uni 	$L__BB14_55;
$L__BB14_42:
	setp.lt.s32 	%p26, %r43, 1;
	@%p26 bra 	$L__BB14_55;
	mov.u32 	%r5, %tid.x;
	and.b32  	%r6, %r43, 15;
	setp.lt.u32 	%p27, %r43, 16;
	mov.b32 	%r114, 0;
	@%p27 bra 	$L__BB14_46;
	and.b32  	%r114, %r43, 2147483632;
	neg.s32 	%r111, %r114;
	add.s32 	%r110, %r5, 1152;
	mul.wide.u32 	%rd152, %r5, 4;
$L__BB14_45:
	.pragma "nounroll";
	mul.wide.s32 	%rd78, %r110, 4;
	add.s64 	%rd79, %rd78, 1536;
	add.s64 	%rd80, %rd5, %rd152;
	ld.global.u32 	%r76, [%rd80];
	mul.wide.u32 	%rd81, %r76, 4;
	add.s64 	%rd82, %rd3, %rd81;
	add.s64 	%rd83, %rd6, %rd152;
	ld.global.f32 	%f16, [%rd82];
	st.global.f32 	[%rd83], %f16;
	ld.global.u32 	%r77, [%rd80+512];
	mul.wide.u32 	%rd84, %r77, 4;
	add.s64 	%rd85, %rd3, %rd84;
	ld.global.f32 	%f17, [%rd85];
	st.global.f32 	[%rd83+512], %f17;
	ld.global.u32 	%r78, [%rd80+1024];
	mul.wide.u32 	%rd86, %r78, 4;
	add.s64 	%rd87, %rd3, %rd86;
	ld.global.f32 	%f18, [%rd87];
	st.global.f32 	[%rd83+1024], %f18;
	ld.global.u32 	%r79, [%rd80+1536];
	mul.wide.u32 	%rd88, %r79, 4;
	add.s64 	%rd89, %rd3, %rd88;
	ld.global.f32 	%f19, [%rd89];
	st.global.f32 	[%rd83+1536], %f19;
	ld.global.u32 	%r80, [%rd80+2048];
	mul.wide.u32 	%rd90, %r80, 4;
	add.s64 	%rd91, %rd3, %rd90;
	ld.global.f32 	%f20, [%rd91];
	st.global.f32 	[%rd83+2048], %f20;
	ld.global.u32 	%r81, [%rd80+2560];
	mul.wide.u32 	%rd92, %r81, 4;
	add.s64 	%rd93, %rd3, %rd92;
	ld.global.f32 	%f21, [%rd93];
	st.global.f32 	[%rd83+2560], %f21;
	ld.global.u32 	%r82, [%rd80+3072];
	mul.wide.u32 	%rd94, %r82, 4;
	add.s64 	%rd95, %rd3, %rd94;
	ld.global.f32 	%f22, [%rd95];
	st.global.f32 	[%rd83+3072], %f22;
	ld.global.u32 	%r83, [%rd80+3584];
	mul.wide.u32 	%rd96, %r83, 4;
	add.s64 	%rd97, %rd3, %rd96;
	ld.global.f32 	%f23, [%rd97];
	st.global.f32 	[%rd83+3584], %f23;
	ld.global.u32 	%r84, [%rd80+4096];
	mul.wide.u32 	%rd98, %r84, 4;
	add.s64 	%rd99, %rd3, %rd98;
	ld.global.f32 	%f24, [%rd99];
	st.global.f32 	[%rd83+4096], %f24;
	add.s64 	%rd100, %rd5, %rd79;
	ld.global.u32 	%r85, [%rd100+-1536];
	mul.wide.u32 	%rd101, %r85, 4;
	add.s64 	%rd102, %rd3, %rd101;
	add.s64 	%rd103, %rd6, %rd79;
	ld.global.f32 	%f25, [%rd102];
	st.global.f32 	[%rd103+-1536], %f25;
	ld.global.u32 	%r86, [%rd100+-1024];
	mul.wide.u32 	%rd104, %r86, 4;
	add.s64 	%rd105, %rd3, %rd104;
	ld.global.f32 	%f26, [%rd105];
	st.global.f32 	[%rd103+-1024], %f26;
	ld.global.u32 	%r87, [%rd100+-512];
	mul.wide.u32 	%rd106, %r87, 4;
	add.s64 	%rd107, %rd3, %rd106;
	ld.global.f32 	%f27, [%rd107];
	st.global.f32 	[%rd103+-512], %f27;
	ld.global.u32 	%r88, [%rd100];
	mul.wide.u32 	%rd108, %r88, 4;
	add.s64 	%rd109, %rd3, %rd108;
	ld.global.f32 	%f28, [%rd109];
	st.global.f32 	[%rd103], %f28;
	ld.global.u32 	%r89, [%rd100+512];
	mul.wide.u32 	%rd110, %r89, 4;
	add.s64 	%rd111, %rd3, %rd110;
	ld.global.f32 	%f29, [%rd111];
	st.global.f32 	[%rd103+512], %f29;
	ld.global.u32 	%r90, [%rd100+1024];
	mul.wide.u32 	%rd112, %r90, 4;
	add.s64 	%rd113, %rd3, %rd112;
	ld.global.f32 	%f30, [%rd113];
	st.global.f32 	[%rd103+1024], %f30;
	ld.global.u32 	%r91, [%rd100+1536];
	mul.wide.u32 	%rd114, %r91, 4;
	add.s64 	%rd115, %rd3, %rd114;
	ld.global.f32 	%f31, [%rd115];
	st.global.f32 	[%rd103+1536], %f31;
	add.s32 	%r111, %r111, 16;
	add.s32 	%r110, %r110, 2048;
	add.s64 	%rd152, %rd152, 8192;
	setp.eq.s32 	%p28, %r111, 0;
	@%p28 bra 	$L__BB14_46;
	bra.uni 	$L__BB14_45;
$L__BB14_46:
	setp.eq.s32 	%p29, %r6, 0;
	@%p29 bra 	$L__BB14_55;
	and.b32  	%r18, %r43, 7;
	setp.lt.u32 	%p30, %r6, 8;
	@%p30 bra 	$L__BB14_49;
	shl.b32 	%r92, %r114, 7;
	add.s32 	%r93, %r92, %r5;
	mul.wide.s32 	%rd116, %r93, 4;
	add.s64 	%rd117, %rd5, %rd116;
	ld.global.u32 	%r94, [%rd117];
	mul.wide.u32 	%rd118, %r94, 4;
	add.s64 	%rd119, %rd3, %rd118;
	add.s64 	%rd120, %rd6, %rd116;
	ld.global.f32 	%f32, [%rd119];
	st.global.f32 	[%rd120], %f32;
	ld.global.u32 	%r95, [%rd117+512];
	mul.wide.u32 	%rd121, %r95, 4;
	add.s64 	%rd122, %rd3, %rd121;
	ld.global.f32 	%f33, [%rd122];
	st.global.f32 	[%rd120+512], %f33;
	ld.global.u32 	%r96, [%rd117+1024];
	mul.wide.u32 	%rd123, %r96, 4;
	add.s64 	%rd124, %rd3, %rd123;
	ld.global.f32 	%f34, [%rd124];
	st.global.f32 	[%rd120+1024], %f34;
	ld.global.u32 	%r97, [%rd117+1536];
	mul.wide.u32 	%rd125, %r97, 4;
	add.s64 	%rd126, %rd3, %rd125;
	ld.global.f32 	%f35, [%rd126];
	st.global.f32 	[%rd120+1536], %f35;
	ld.global.u32 	%r98, [%rd117+2048];
	mul.wide.u32 	%rd127, %r98, 4;
	add.s64 	%rd128, %rd3, %rd127;
	ld.global.f32 	%f36, [%rd128];
	st.global.f32 	[%rd120+2048], %f36;
	ld.global.u32 	%r99, [%rd117+2560];
	mul.wide.u32 	%rd129, %r99, 4;
	add.s64 	%rd130, %rd3, %rd129;
	ld.global.f32 	%f37, [%rd130];
	st.global.f32 	[%rd120+2560], %f37;
	ld.global.u32 	%r100, [%rd117+3072];
	mul.wide.u32 	%rd131, %r100, 4;
	add.s64 	%rd132, %rd3, %rd131;
	ld.global.f32 	%f38, [%rd132];
	st.global.f32 	[%rd120+3072], %f38;
	ld.global.u32 	%r101, [%rd117+3584];
	mul.wide.u32 	%rd133, %r101, 4;
	add.s64 	%rd134, %rd3, %rd133;
	ld.global.f32 	%f39, [%rd134];
	st.global.f32 	[%rd120+3584], %f39;
	add.s32 	%r114, %r114, 8;
$L__BB14_49:
	setp.eq.s32 	%p31, %r18, 0;
	@%p31 bra 	$L__BB14_55;
	and.b32  	%r21, %r43, 3;
	setp.lt.u32 	%p32, %r18, 4;
	@%p32 bra 	$L__BB14_52;
	shl.b32 	%r102, %r114, 7;
	add.s32 	%r103, %r102, %r5;
	mul.wide.s32 	%rd135, %r103, 4;
	add.s64 	%rd136, %rd5, %rd135;
	ld.global.u32 	%r104, [%rd136];
	mul.wide.u32 	%rd137, %r104, 4;
	add.s64 	%rd138, %rd3, %rd137;
	add.s64 	%rd139, %rd6, %rd135;
	ld.global.f32 	%f40, [%rd138];
	st.global.f32 	[%rd139], %f40;
	ld.global.u32 	%r105, [%rd136+512];
	mul.wide.u32 	%rd140, %r105, 4;
	add.s64 	%rd141, %rd3, %rd140;
	ld.global.f32 	%f41, [%rd141];
	st.global.f32 	[%rd139+512], %f41;
	ld.global.u32 	%r106, [%rd136+1024];
	mul.wide.u32 	%rd142, %r106, 4;
	add.s64 	%rd143, %rd3, %rd142;
	ld.global.f32 	%f42, [%rd143];
	st.global.f32 	[%rd139+1024], %f42;
	ld.global.u32 	%r107, [%rd136+1536];
	mul.wide.u32 	%rd144, %r107, 4;
	add.s64 	%rd145, %rd3, %rd144;
	ld.global.f32 	%f43, [%rd145];
	st.global.f32 	[%rd139+1536], %f43;
	add.s32 	%r114, %r114, 4;
$L__BB14_52:
	setp.eq.s32 	%p33, %r21, 0;
	@%p33 bra 	$L__BB14_55;
	shl.b32 	%r108, %r114, 7;
	add.s32 	%r117, %r5, %r108;
	neg.s32 	%r116, %r21;
$L__BB14_54:
	.pragma "nounroll";
	mul.wide.s32 	%rd147, %r117, 4;
	add.s64 	%rd148, %rd6, %rd147;
	add.s64 	%rd149, %rd5, %rd147;
	ld.global.u32 	%r109, [%rd149];
	mul.wide.u32 	%rd150, %r109, 4;
	add.s64 	%rd151, %rd3, %rd150;
	ld.global.f32 	%f44, [%rd151];
	st.global.f32 	[%rd148], %f44;
	add.s32 	%r117, %r117, 128;
	add.s32 	%r116, %r116, 1;
	setp.eq.s32 	%p34, %r116, 0;
	@%p34 bra 	$L__BB14_55;
	bra.uni 	$L__BB14_54;
$L__BB14_55:
	ret;

}
	// .globl	_ZN3cub18CUB_300001_SM_10006detail9transform16transform_kernelINS2_10policy_hubILb1EN4cuda3std3__45tupleIJN6thrust24THRUST_300001_SM_1000_NS20permutation_iteratorINSA_6detail15normal_iteratorINSA_10device_ptrIiEEEESG_EEEEEE10policy1000EiNS7_10__identityESG_JSH_EEEvT0_iT1_T2_DpNS2_10kernel_argIT3_EE
.visible .entry _ZN3cub18CUB_300001_SM_10006detail9transform16transform_kernelINS2_10policy_hubILb1EN4cuda3std3__45tupleIJN6thrust24THRUST_300001_SM_1000_NS20permutation_iteratorINSA_6detail15normal_iteratorINSA_10device_ptrIiEEEESG_EEEEEE10policy1000EiNS7_10__identityESG_JSH_EEEvT0_iT1_T2_DpNS2_10kernel_argIT3_EE(
	.param .u32 _ZN3cub18CUB_300001_SM_10006detail9transform16transform_kernelINS2_10policy_hubILb1EN4cuda3std3__45tupleIJN6thrust24THRUST_300001_SM_1000_NS20permutation_iteratorINSA_6detail15normal_iteratorINSA_10device_ptrIiEEEESG_EEEEEE10policy1000EiNS7_10__identityESG_JSH_EEEvT0_iT1_T2_DpNS2_10kernel_argIT3_EE_param_0,
	.param .u32 _ZN3cub18CUB_300001_SM_10006detail9transform16transform_kernelINS2_10policy_hubILb1EN4cuda3std3__45tupleIJN6thrust24THRUST_300001_SM_1000_NS20permutation_iteratorINSA_6detail15normal_iteratorINSA_10device_ptrIiEEEESG_EEEEEE10policy1000EiNS7_10__identityESG_JSH_EEEvT0_iT1_T2_DpNS2_10kernel_argIT3_EE_param_1,
	.param .align 1 .b8 _ZN3cub18CUB_300001_SM_10006detail9transform16transform_kernelINS2_10policy_hubILb1EN4cuda3std3__45tupleIJN6thrust24THRUST_300001_SM_1000_NS20permutation_iteratorINSA_6detail15normal_iteratorINSA_10device_ptrIiEEEESG_EEEEEE10policy1000EiNS7_10__identityESG_JSH_EEEvT0_iT1_T2_DpNS2_10kernel_argIT3_EE_param_2[1],
	.param .align 8 .b8 _ZN3cub18CUB_300001_SM_10006detail9transform16transform_kernelINS2_10policy_hubILb1EN4cuda3std3__45tupleIJN6thrust24THRUST_300001_SM_1000_NS20permutation_iteratorINSA_6detail15normal_iteratorINSA_10device_ptrIiEEEESG_EEEEEE10policy1000EiNS7_10__identityESG_JSH_EEEvT0_iT1_T2_DpNS2_10kernel_argIT3_EE_param_3[8],
	.param .align 8 .b8 _ZN3cub18CUB_300001_SM_10006detail9transform16transform_kernelINS2_10policy_hubILb1EN4cuda3std3__45tupleIJN6thrust24THRUST_300001_SM_1000_NS20permutation_iteratorINSA_6detail15normal_iteratorINSA_10device_ptrIiEEEESG_EEEEEE10policy1000EiNS7_10__identityESG_JSH_EEEvT0_iT1_T2_DpNS2_10kernel_argIT3_EE_param_4[16]
)
.maxntid 128
{
	.reg .pred 	%p<35>;
	.reg .b32 	%r<168>;
	.reg .b64 	%rd<147>;

	ld.param.u32 	%r45, [_ZN3cub18CUB_300001_SM_10006detail9transform16transform_kernelINS2_10policy_hubILb1EN4cuda3std3__45tupleIJN6thrust24THRUST_300001_SM_1000_NS20permutation_iteratorINSA_6detail15normal_iteratorINSA_10device_ptrIiEEEESG_EEEEEE10policy1000EiNS7_10__identityESG_JSH_EEEvT0_iT1_T2_DpNS2_10kernel_argIT3_EE_param_0];
	ld.param.u64 	%rd13, [_ZN3cub18CUB_300001_SM_10006detail9transform16transform_kernelINS2_10policy_hubILb1EN4cuda3std3__45tupleIJN6thrust24THRUST_300001_SM_1000_NS20permutation_iteratorINSA_6detail15normal_iteratorINSA_10device_ptrIiEEEESG_EEEEEE10policy1000EiNS7_10__identityESG_JSH_EEEvT0_iT1_T2_DpNS2_10kernel_argIT3_EE_param_4+8];
	ld.param.u64 	%rd14, [_ZN3cub18CUB_300001_SM_10006detail9transform16transform_kernelINS2_10policy_hubILb1EN4cuda3std3__45tupleIJN6thrust24THRUST_300001_SM_1000_NS20permutation_iteratorINSA_6detail15normal_iteratorINSA_10device_ptrIiEEEESG_EEEEEE10policy1000EiNS7_10__identityESG_JSH_EEEvT0_iT1_T2_DpNS2_10kernel_argIT3_EE_param_4];
	ld.param.u64 	%rd15, [_ZN3cub18CUB_300001_SM_10006detail9transform16transform_kernelINS2_10policy_hubILb1EN4cuda3std3__45tupleIJN6thrust24THRUST_300001_SM_1000_NS20permutation_iteratorINSA_6detail15normal_iteratorINSA_10device_ptrIiEEEESG_EEEEEE10policy1000EiNS7_10__identityESG_JSH_EEEvT0_iT1_T2_DpNS2_10kernel_argIT3_EE_param_3];
	ld.param.u32 	%r44, [_ZN3cub18CUB_300001_SM_10006detail9transform16transform_kernelINS2_10policy_hubILb1EN4cuda3std3__45tupleIJN6thrust24THRUST_300001_SM_1000_NS20permutation_iteratorINSA_6detail15normal_iteratorINSA_10device_ptrIiEEEESG_EEEEEE10policy1000EiNS7_10__identityESG_JSH_EEEvT0_iT1_T2_DpNS2_10kernel_argIT3_EE_param_1];
	cvta.to.global.u64 	%rd1, %rd15;
	cvta.to.global.u64 	%rd2, %rd14;
	cvta.to.global.u64 	%rd3, %rd13;
	shl.b32 	%r46, %r44, 7;
	mov.u32 	%r47, %ctaid.x;
	mul.lo.s32 	%r1, %r46, %r47;
	sub.s32 	%r48, %r45, %r1;
	min.s32 	%r2, %r46, %r48;
	mul.wide.s32 	%rd16, %r1, 4;
	add.s64 	%rd4, %rd2, %rd16;
	add.s64 	%rd5, %rd1, %rd16;
	setp.gt.s32 	%p1, %r46, %r48;
	@%p1 bra 	$L__BB15_14;
	setp.lt.s32 	%p2, %r44, 1;
	@%p2 bra 	$L__BB15_55;
	mov.u32 	%r3, %tid.x;
	and.b32  	%r4, %r44, 15;
	setp.lt.u32 	%p3, %r44, 16;
	mov.b32 	%r163, 0;
	@%p3 bra 	$L__BB15_5;
	and.b32  	%r163, %r44, 2147483632;
	neg.s32 	%r158, %r163;
	add.s32 	%r157, %r3, 1152;
	mul.wide.u32 	%rd146, %r3, 4;
$L__BB15_4:
	.pragma "nounroll";
	mul.wide.s32 	%rd17, %r157, 4;
	add.s64 	%rd18, %rd17, 1536;
	add.s64 	%rd19, %rd4, %rd146;
	ld.global.u32 	%r50, [%rd19];
	mul.wide.s32 	%rd20, %r50, 4;
	add.s64 	%rd21, %rd3, %rd20;
	add.s64 	%rd22, %rd5, %rd146;
	ld.global.u32 	%r51, [%rd21];
	st.global.u32 	[%rd22], %r51;
	ld.global.u32 	%r52, [%rd19+512];
	mul.wide.s32 	%rd23, %r52, 4;
	add.s64 	%rd24, %rd3, %rd23;
	ld.global.u32 	%r53, [%rd24];
	st.global.u32 	[%rd22+512], %r53;
	ld.global.u32 	%r54, [%rd19+1024];
	mul.wide.s32 	%rd25, %r54, 4;
	add.s64 	%rd26, %rd3, %rd25;
	ld.global.u32 	%r55, [%rd26];
	st.global.u32 	[%rd22+1024], %r55;
	ld.global.u32 	%r56, [%rd19+1536];
	mul.wide.s32 	%rd27, %r56, 4;
	add.s64 	%rd28, %rd3, %rd27;
	ld.global.u32 	%r57, [%rd28];
	st.global.u32 	[%rd22+1536], %r57;
	ld.global.u32 	%r58, [%rd19+2048];
	mul.wide.s32 	%rd29, %r58, 4;
	add.s64 	%rd30, %rd3, %rd29;
	ld.global.u32 	%r59, [%rd30];
	st.global.u32 	[%rd22+2048], %r59;
	ld.global.u32 	%r60, [%rd19+2560];
	mul.wide.s32 	%rd31, %r60, 4;
	add.s64 	%rd32, %rd3, %rd31;
	ld.global.u32 	%r61, [%rd32];
	st.global.u32 	[%rd22+2560], %r61;
	ld.global.u32 	%r62, [%rd19+3072];
	mul.wide.s32 	%rd33, %r62, 4;
	add.s64 	%rd34, %rd3, %rd33;
	ld.global.u32 	%r63, [%rd34];
	st.global.u32 	[%rd22+3072], %r63;
	ld.global.u32 	%r64, [%rd19+3584];
	mul.wide.s32 	%rd35, %r64, 4;
	add.s64 	%rd36, %rd3, %rd35;
	ld.global.u32 	%r65, [%rd36];
	st.global.u32 	[%rd22+3584], %r65;
	ld.global.u32 	%r66, [%rd19+4096];
	mul.wide.s32 	%rd37, %r66, 4;
	add.s64 	%rd38, %rd3, %rd37;
	ld.global.u32 	%r67, [%rd38];
	st.global.u32 	[%rd22+4096], %r67;
	add.s64 	%rd39, %rd4, %rd18;
	ld.global.u32 	%r68, [%rd39+-1536];
	mul.wide.s32 	%rd40, %r68, 4;
	add.s64 	%rd41, %rd3, %rd40;
	add.s64 	%rd42, %rd5, %rd18;
	ld.global.u32 	%r69, [%rd41];
	st.global.u32 	[%rd42+-1536], %r69;
	ld.global.u32 	%r70, [%rd39+-1024];
	mul.wide.s32 	%rd43, %r70, 4;
	add.s64 	%rd44, %rd3, %rd43;
	ld.global.u32 	%r71, [%rd44];
	st.global.u32 	[%rd42+-1024], %r71;
	ld.global.u32 	%r72, [%rd39+-512];
	mul.wide.s32 	%rd45, %r72, 4;
	add.s64 	%rd46, %rd3, %rd45;
	ld.global.u32 	%r73, [%rd46];
	st.global.u32 	[%rd42+-512], %r73;
	ld.global.u32 	%r74, [%rd39];
	mul.wide.s32 	%rd47, %r74, 4;
	add.s64 	%rd48, %rd3, %rd47;
	ld.global.u32 	%r75, [%rd48];
	st.global.u32 	[%rd42], %r75;
	ld.global.u32 	%r76, [%rd39+512];
	mul.wide.s32 	%rd49, %r76, 4;
	add.s64 	%rd50, %rd3, %rd49;
	ld.global.u32 	%r77, [%rd50];
	st.global.u32 	[%rd42+512], %r77;
	ld.global.u32 	%r78, [%rd39+1024];
	mul.wide.s32 	%rd51, %r78, 4;
	add.s64 	%rd52, %rd3, %rd51;
	ld.global.u32 	%r79, [%rd52];
	st.global.u32 	[%rd42+1024], %r79;
	ld.global.u32 	%r80, [%rd39+1536];
	mul.wide.s32 	%rd53, %r80, 4;
	add.s64 	%rd54, %rd3, %rd53;
	ld.global.u32 	%r81, [%rd54];
	st.global.u32 	[%rd42+1536], %r81;
	add.s32 	%r158, %r158, 16;
	add.s32 	%r157, %r157, 2048;
	add.s64 	%rd146, %rd146, 8192;
	setp.eq.s32 	%p4, %r158, 0;
	@%p4 bra 	$L__BB15_5;
	bra.uni 	$L__BB15_4;
$L__BB15_5:
	setp.eq.s32 	%p5, %r4, 0;
	@%p5 bra 	$L__BB15_55;
	and.b32  	%r32, %r44, 7;
	setp.lt.u32 	%p6, %r4, 8;
	@%p6 bra 	$L__BB15_8;
	shl.b32 	%r82, %r163, 7;
	add.s32 	%r83, %r82, %r3;
	mul.wide.s32 	%rd55, %r83, 4;
	add.s64 	%rd56, %rd4, %rd55;
	ld.global.u32 	%r84, [%rd56];
	mul.wide.s32 	%rd57, %r84, 4;
	add.s64 	%rd58, %rd3, %rd57;
	add.s64 	%rd59, %rd5, %rd55;
	ld.global.u32 	%r85, [%rd58];
	st.global.u32 	[%rd59], %r85;
	ld.global.u32 	%r86, [%rd56+512];
	mul.wide.s32 	%rd60, %r86, 4;
	add.s64 	%rd61, %rd3, %rd60;
	ld.global.u32 	%r87, [%rd61];
	st.global.u32 	[%rd59+512], %r87;
	ld.global.u32 	%r88, [%rd56+1024];
	mul.wide.s32 	%rd62, %r88, 4;
	add.s64 	%rd63, %rd3, %rd62;
	ld.global.u32 	%r89, [%rd63];
	st.global.u32 	[%rd59+1024], %r89;
	ld.global.u32 	%r90, [%rd56+1536];
	mul.wide.s32 	%rd64, %r90, 4;
	add.s64 	%rd65, %rd3, %rd64;
	ld.global.u32 	%r91, [%rd65];
	st.global.u32 	[%rd59+1536], %r91;
	ld.global.u32 	%r92, [%rd56+2048];
	mul.wide.s32 	%rd66, %r92, 4;
	add.s64 	%rd67, %rd3, %rd66;
	ld.global.u32 	%r93, [%rd67];
	st.global.u32 	[%rd59+2048], %r93;
	ld.global.u32 	%r94, [%rd56+2560];
	mul.wide.s32 	%rd68, %r94, 4;
	add.s64 	%rd69, %rd3, %rd68;
	ld.global.u32 	%r95, [%rd69];
	st.global.u32 	[%rd59+2560], %r95;
	ld.global.u32 	%r96, [%rd56+3072];
	mul.wide.s32 	%rd70, %r96, 4;
	add.s64 	%rd71, %rd3, %rd70;
	ld.global.u32 	%r97, [%rd71];
	st.global.u32 	[%rd59+3072], %r97;
	ld.global.u32 	%r98, [%rd56+3584];
	mul.wide.s32 	%rd72, %r98, 4;
	add.s64 	%rd73, %rd3, %rd72;
	ld.global.u32 	%r99, [%rd73];
	st.global.u32 	[%rd59+3584], %r99;
	add.s32 	%r163, %r163, 8;
$L__BB15_8:
	setp.eq.s32 	%p7, %r32, 0;
	@%p7 bra 	$L__BB15_55;
	and.b32  	%r35, %r44, 3;
	setp.lt.u32 	%p8, %r32, 4;
	@%p8 bra 	$L__BB15_11;
	shl.b32 	%r100, %r163, 7;
	add.s32 	%r101, %r100, %r3;
	mul.wide.s32 	%rd74, %r101, 4;
	add.s64 	%rd75, %rd4, %rd74;
	ld.global.u32 	%r102, [%rd75];
	mul.wide.s32 	%rd76, %r102, 4;
	add.s64 	%rd77, %rd3, %rd76;
	add.s64 	%rd78, %rd5, %rd74;
	ld.global.u32 	%r103, [%rd77];
	st.global.u32 	[%rd78], %r103;
	ld.global.u32 	%r104, [%rd75+512];
	mul.wide.s32 	%rd79, %r104, 4;
	add.s64 	%rd80, %rd3, %rd79;
	ld.global.u32 	%r105, [%rd80];
	st.global.u32 	[%rd78+512], %r105;
	ld.global.u32 	%r106, [%rd75+1024];
	mul.wide.s32 	%rd81, %r106, 4;
	add.s64 	%rd82, %rd3, %rd81;
	ld.global.u32 	%r107, [%rd82];
	st.global.u32 	[%rd78+1024], %r107;
	ld.global.u32 	%r108, [%rd75+1536];
	mul.wide.s32 	%rd83, %r108, 4;
	add.s64 	%rd84, %rd3, %rd83;
	ld.global.u32 	%r109, [%rd84];
	st.global.u32 	[%rd78+1536], %r109;
	add.s32 	%r163, %r163, 4;
$L__BB15_11:
	setp.eq.s32 	%p9, %r35, 0;
	@%p9 bra 	$L__BB15_55;
	shl.b32 	%r110, %r163, 7;
	add.s32 	%r167, %r3, %r110;
	neg.s32 	%r166, %r35;
$L__BB15_13:
	.pragma "nounroll";
	mul.wide.s32 	%rd86, %r167, 4;
	add.s64 	%rd87, %rd5, %rd86;
	add.s64 	%rd88, %rd4, %rd86;
	ld.global.u32 	%r111, [%rd88];
	mul.wide.s32 	%rd89, %r111, 4;
	add.s64 	%rd90, %rd3, %rd89;
	ld.global.u32 	%r112, [%rd90];
	st.global.u32 	[%rd87], %r112;
	add.s32 	%r167, %r167, 128;
	add.s32 	%r166, %r166, 1;
	setp.ne.s32 	%p10, %r166, 0;
	@%p10 bra 	$L__BB15_13;
	bra.uni 	$L__BB15_55;
$L__BB15_14:
	setp.lt.s32 	%p11, %r44, 1;
	@%p11 bra 	$L__BB15_55;
	mov.u32 	%r8, %tid.x;
	and.b32  	%r9, %r44, 7;
	setp.lt.u32 	%p12, %r44, 8;
	mov.b32 	%r160, 0;
	@%p12 bra 	$L__BB15_34;
	and.b32  	%r160, %r44, 2147483640;
	mov.b32 	%r159, 0;
$L__BB15_17:
	.pragma "nounroll";
	shl.b32 	%r115, %r159, 7;
	add.s32 	%r16, %r115, %r8;
	setp.ge.s32 	%p13, %r16, %r2;
	@%p13 bra 	$L__BB15_19;
	mul.wide.u32 	%rd91, %r16, 4;
	add.s64 	%rd92, %rd4, %rd91;
	ld.global.u32 	%r116, [%rd92];
	mul.wide.s32 	%rd93, %r116, 4;
	add.s64 	%rd94, %rd3, %rd93;
	add.s64 	%rd95, %rd5, %rd91;
	ld.global.u32 	%r117, [%rd94];
	st.global.u32 	[%rd95], %r117;
$L__BB15_19:
	add.s32 	%r118, %r16, 128;
	setp.ge.s32 	%p14, %r118, %r2;
	mul.wide.s32 	%rd96, %r118, 4;
	add.s64 	%rd9, %rd4, %rd96;
	add.s64 	%rd10, %rd5, %rd96;
	@%p14 bra 	$L__BB15_21;
	ld.global.u32 	%r119, [%rd9];
	mul.wide.s32 	%rd97, %r119, 4;
	add.s64 	%rd98, %rd3, %rd97;
	ld.global.u32 	%r120, [%rd98];
	st.global.u32 	[%rd10], %r120;
$L__BB15_21:
	add.s32 	%r121, %r16, 256;
	setp.ge.s32 	%p15, %r121, %r2;
	@%p15 bra 	$L__BB15_23;
	ld.global.u32 	%r122, [%rd9+512];
	mul.wide.s32 	%rd99, %r122, 4;
	add.s64 	%rd100, %rd3, %rd99;
	ld.global.u32 	%r123, [%rd100];
	st.global.u32 	[%rd10+512], %r123;
$L__BB15_23:
	add.s32 	%r124, %r16, 384;
	setp.ge.s32 	%p16, %r124, %r2;
	@%p16 bra 	$L__BB15_25;
	ld.global.u32 	%r125, [%rd9+1024];
	mul.wide.s32 	%rd101, %r125, 4;
	add.s64 	%rd102, %rd3, %rd101;
	ld.global.u32 	%r126, [%rd102];
	st.global.u32 	[%rd10+1024], %r126;
$L__BB15_25:
	add.s32 	%r127, %r16, 512;
	setp.ge.s32 	%p17, %r127, %r2;
	@%p17 bra 	$L__BB15_27;
	ld.global.u32 	%r128, [%rd9+1536];
	mul.wide.s32 	%rd103, %r128, 4;
	add.s64 	%rd104, %rd3, %rd103;
	ld.global.u32 	%r129, [%rd104];
	st.global.u32 	[%rd10+1536], %r129;
$L__BB15_27:
	add.s32 	%r130, %r16, 640;
	setp.ge.s32 	%p18, %r130, %r2;
	@%p18 bra 	$L__BB15_29;
	ld.global.u32 	%r131, [%rd9+2048];
	mul.wide.s32 	%rd105, %r131, 4;
	add.s64 	%rd106, %rd3, %rd105;
	ld.global.u32 	%r132, [%rd106];
	st.global.u32 	[%rd10+2048], %r132;
$L__BB15_29:
	add.s32 	%r133, %r16, 768;
	setp.ge.s32 	%p19, %r133, %r2;
	@%p19 bra 	$L__BB15_31;
	ld.global.u32 	%r134, [%rd9+2560];
	mul.wide.s32 	%rd107, %r134, 4;
	add.s64 	%rd108, %rd3, %rd107;
	ld.global.u32 	%r135, [%rd108];
	st.global.u32 	[%rd10+2560], %r135;
$L__BB15_31:
	add.s32 	%r136, %r16, 896;
	setp.ge.s32 	%p20, %r136, %r2;
	@%p20 bra 	$L__BB15_33;
	ld.global.u32 	%r137, [%rd9+3072];
	mul.wide.s32 	%rd109, %r137, 4;
	add.s64 	%rd110, %rd3, %rd109;
	ld.global.u32 	%r138, [%rd110];
	st.global.u32 	[%rd10+3072], %r138;
$L__BB15_33:
	add.s32 	%r159, %r159, 8;
	setp.ne.s32 	%p21, %r159, %r160;
	@%p21 bra 	$L__BB15_17;
$L__BB15_34:
	setp.eq.s32 	%p22, %r9, 0;
	@%p22 bra 	$L__BB15_55;
	and.b32  	%r19, %r44, 3;
	setp.lt.u32 	%p23, %r9, 4;
	@%p23 bra 	$L__BB15_45;
	shl.b32 	%r139, %r160, 7;
	add.s32 	%r20, %r139, %r8;
	setp.ge.s32 	%p24, %r20, %r2;
	@%p24 bra 	$L__BB15_38;
	mul.wide.s32 	%rd111, %r20, 4;
	add.s64 	%rd112, %rd4, %rd111;
	ld.global.u32 	%r140, [%rd112];
	mul.wide.s32 	%rd113, %r140, 4;
	add.s64 	%rd114, %rd3, %rd113;
	add.s64 	%rd115, %rd5, %rd111;
	ld.global.u32 	%r141, [%rd114];
	st.global.u32 	[%rd115], %r141;
$L__BB15_38:
	add.s32 	%r21, %r20, 128;
	setp.ge.s32 	%p25, %r21, %r2;
	@%p25 bra 	$L__BB15_40;
	mul.wide.s32 	%rd116, %r21, 4;
	add.s64 	%rd117, %rd4, %rd116;
	ld.global.u32 	%r142, [%rd117];
	mul.wide.s32 	%rd118, %r142, 4;
	add.s64 	%rd119, %rd3, %rd118;
	add.s64 	%rd120, %rd5, %rd116;
	ld.global.u32 	%r143, [%rd119];
	st.global.u32 	[%rd120], %r143;
$L__BB15_40:
	add.s32 	%r22, %r20, 256;
	setp.ge.s32 	%p26, %r22, %r2;
	@%p26 bra 	$L__BB15_42;
	mul.wide.s32 	%rd121, %r22, 4;
	add.s64 	%rd122, %rd4, %rd121;
	ld.global.u32 	%r144, [%rd122];
	mul.wide.s32 	%rd123, %r144, 4;
	add.s64 	%rd124, %rd3, %rd123;
	add.s64 	%rd125, %rd5, %rd121;
	ld.global.u32 	%r145, [%rd124];
	st.global.u32 	[%rd125], %r145;
$L__BB15_42:
	add.s32 	%r23, %r20, 384;
	setp.ge.s32 	%p27, %r23, %r2;
	@%p27 bra 	$L__BB15_44;
	mul.wide.s32 	%rd126, %r23, 4;
	add.s64 	%rd127, %rd4, %rd126;
	ld.global.u32 	%r146, [%rd127];
	mul.wide.s32 	%rd128, %r146, 4;
	add.s64 	%rd129, %rd3, %rd128;
	add.s64 	%rd130, %rd5, %rd126;
	ld.global.u32 	%r147, [%rd129];
	st.global.u32 	[%rd130], %r147;
$L__BB15_44:
	add.s32 	%r160, %r160, 4;
$L__BB15_45:
	setp.eq.s32 	%p28, %r19, 0;
	@%p28 bra 	$L__BB15_55;
	setp.eq.s32 	%p29, %r19, 1;
	@%p29 bra 	$L__BB15_52;
	shl.b32 	%r148, %r160, 7;
	add.s32 	%r26, %r148, %r8;
	setp.ge.s32 	%p30, %r26, %r2;
	@%p30 bra 	$L__BB15_49;
	mul.wide.s32 	%rd131, %r26, 4;
	add.s64 	%rd132, %rd4, %rd131;
	ld.global.u32 	%r149, [%rd132];
	mul.wide.s32 	%rd133, %r149, 4;
	add.s64 	%rd134, %rd3, %rd133;
	add.s64 	%rd135, %rd5, %rd131;
	ld.global.u32 	%r150, [%rd134];
	st.global.u32 	[%rd135], %r150;
$L__BB15_49:
	add.s32 	%r27, %r26, 128;
	setp.ge.s32 	%p31, %r27, %r2;
	@%p31 bra 	$L__BB15_51;
	mul.wide.s32 	%rd136, %r27, 4;
	add.s64 	%rd137, %rd4, %rd136;
	ld.global.u32 	%r151, [%rd137];
	mul.wide.s32 	%rd138, %r151, 4;
	add.s64 	%rd139, %rd3, %rd138;
	add.s64 	%rd140, %rd5, %rd136;
	ld.global.u32 	%r152, [%rd139];
	st.global.u32 	[%rd140], %r152;
$L__BB15_51:
	add.s32 	%r160, %r160, 2;
$L__BB15_52:
	and.b32  	%r153, %r44, 1;
	setp.eq.b32 	%p32, %r153, 1;
	not.pred 	%p33, %p32;
	@%p33 bra 	$L__BB15_55;
	shl.b32 	%r154, %r160, 7;
	add.s32 	%r30, %r154, %r8;
	setp.ge.s32 	%p34, %r30, %r2;
	@%p34 bra 	$L__BB15_55;
	mul.wide.s32 	%rd141, %r30, 4;
	add.s64 	%rd142, %rd4, %rd141;
	ld.global.u32 	%r155, [%rd142];
	mul.wide.s32 	%rd143, %r155, 4;
	add.s64 	%rd144, %rd3, %rd143;
	add.s64 	%rd145, %rd5, %rd141;
	ld.global.u32 	%r156, [%rd144];
	st.global.u32 	[%rd145], %r156;
$L__BB15_55:
	ret;

}
	// .globl	_ZN3cub18CUB_300001_SM_10006detail9transform16transform_kernelINS2_10policy_hubILb1EN4cuda3std3__45tupleIJN6thrust24THRUST_300001_SM_1000_NS20permutation_iteratorINSA_6detail15normal_iteratorINSA_10device_ptrIiEEEESG_EEEEEE10policy1000ElNS7_10__identityESG_JSH_EEEvT0_iT1_T2_DpNS2_10kernel_argIT3_EE
.visible .entry _ZN3cub18CUB_300001_SM_10006detail9transform16transform_kernelINS2_10policy_hubILb1EN4cuda3std3__45tupleIJN6thrust24THRUST_300001_SM_1000_NS20permutation_iteratorINSA_6detail15normal_iteratorINSA_10device_ptrIiEEEESG_EEEEEE10policy1000ElNS7_10__identityESG_JSH_EEEvT0_iT1_T2_DpNS2_10kernel_argIT3_EE(
	.param .u64 _ZN3cub18CUB_300001_SM_10006detail9transform16transform_kernelINS2_10policy_hubILb1EN4cuda3std3__45tupleIJN6thrust24THRUST_300001_SM_1000_NS20permutation_iteratorINSA_6detail15normal_iteratorINSA_10device_ptrIiEEEESG_EEEEEE10policy1000ElNS7_10__identityESG_JSH_EEEvT0_iT1_T2_DpNS2_10kernel_argIT3_EE_param_0,
	.param .u32 _ZN3cub18CUB_300001_SM_10006detail9transform16transform_kernelINS2_10policy_hubILb1EN4cuda3std3__45tupleIJN6thrust24THRUST_300001_SM_1000_NS20permutation_iteratorINSA_6detail15normal_iteratorINSA_10device_ptrIiEEEESG_EEEEEE10policy1000ElNS7_10__identityESG_JSH_EEEvT0_iT1_T2_DpNS2_10kernel_argIT3_EE_param_1,
	.param .align 1 .b8 _ZN3cub18CUB_300001_SM_10006detail9transform16transform_kernelINS2_10policy_hubILb1EN4cuda3std3__45tupleIJN6thrust24THRUST_300001_SM_1000_NS20permutation_iteratorINSA_6detail15normal_iteratorINSA_10device_ptrIiEEEESG_EEEEEE10policy1000ElNS7_10__identityESG_JSH_EEEvT0_iT1_T2_DpNS2_10kernel_argIT3_EE_param_2[1],
	.param .align 8 .b8 _ZN3cub18CUB_300001_SM_10006detail9transform16transform_kernelINS2_10policy_hubILb1EN4cuda3std3__45tupleIJN6thrust24THRUST_300001_SM_1000_NS20permutation_iteratorINSA_6detail15normal_iteratorINSA_10device_ptrIiEEEESG_EEEEEE10policy1000ElNS7_10__identityESG_JSH_EEEvT0_iT1_T2_DpNS2_10kernel_argIT3_EE_param_3[8],
	.param .align 8 .b8 _ZN3cub18CUB_300001_SM_10006detail9transform16transform_kernelINS2_10policy_hubILb1EN4cuda3std3__45tupleIJN6thrust24THRUST_300001_SM_1000_NS20permutation_iteratorINSA_6detail15normal_iteratorINSA_10device_ptrIiEEEESG_EEEEEE10policy1000ElNS7_10__identityESG_JSH_EEEvT0_iT1_T2_DpNS2_10kernel_argIT3_EE_param_4[16]
)
.maxntid 128
{
	.reg .pred 	%p<35>;
	.reg .b32 	%r<165>;
	.reg .b64 	%rd<153>;

	ld.param.u64 	%rd14, [_ZN3cub18CUB_300001_SM_10006detail9transform16transform_kernelINS2_10policy_hubILb1EN4cuda3std3__45tupleIJN6thrust24THRUST_300001_SM_1000_NS20permutation_iteratorINSA_6detail15normal_iteratorINSA_10device_ptrIiEEEESG_EEEEEE10policy1000ElNS7_10__identityESG_JSH_EEEvT0_iT1_T2_DpNS2_10kernel_argIT3_EE_param_0];
	ld.param.u64 	%rd15, [_ZN3cub18CUB_300001_SM_10006detail9transform16transform_kernelINS2_10policy_hubILb1EN4cuda3std3__45tupleIJN6thrust24THRUST_300001_SM_1000_NS20permutation_iteratorINSA_6detail15normal_iteratorINSA_10device_ptrIiEEEESG_EEEEEE10policy1000ElNS7_10__identityESG_JSH_EEEvT0_iT1_T2_DpNS2_10kernel_argIT3_EE_param_4+8];
	ld.param.u64 	%rd16, [_ZN3cub18CUB_300001_SM_10006detail9transform16transform_kernelINS2_10policy_hubILb1EN4cuda3std3__45tupleIJN6thrust24THRUST_300001_SM_1000_NS20permutation_iteratorINSA_6detail15normal_iteratorINSA_10device_ptrIiEEEESG_EEEEEE10policy1000ElNS7_10__identityESG_JSH_EEEvT0_iT1_T2_DpNS2_10kernel_argIT3_EE_param_4];
	ld.param.u64 	%rd17, [_ZN3cub18CUB_300001_SM_10006detail9transform16transform_kernelINS2_10policy_hubILb1EN4cuda3std3__45tupleIJN6thrust24THRUST_300001_SM_1000_NS20permutation_iteratorINSA_6detail15normal_iteratorINSA_10device_ptrIiEEEESG_EEEEEE10policy1000ElNS7_10__identityESG_JSH_EEEvT0_iT1_T2_DpNS2_10kernel_argIT3_EE_param_3];
	ld.param.u32 	%r43, [_ZN3cub18CUB_300001_SM_10006detail9transform16transform_kernelINS2_10policy_hubILb1EN4cuda3std3__45tupleIJN6thrust24THRUST_300001_SM_1000_NS20permutation_iteratorINSA_6detail15normal_iteratorINSA_10device_ptrIiEEEESG_EEEEEE10policy1000ElNS7_10__identityESG_JSH_EEEvT0_iT1_T2_DpNS2_10kernel_argIT3_EE_param_1];
	cvta.to.global.u64 	%rd1, %rd17;
	cvta.to.global.u64 	%rd2, %rd16;
	cvta.to.global.u64 	%rd3, %rd15;
	shl.b32 	%r44, %r43, 7;
	mov.u32 	%r45, %ctaid.x;
	cvt.u64.u32 	%rd18, %r45;
	cvt.s64.s32 	%rd19, %r44;
	mul.lo.s64 	%rd4, %rd19, %rd18;
	sub.s64 	%rd20, %rd14, %rd4;
	min.s64 	%rd21, %rd20, %rd19;
	cvt.u32.u64 	%r1, %rd21;
	shl.b64 	%rd22, %rd4, 2;
	add.s64 	%rd5, %rd2, %rd22;
	add.s64 	%rd6, %rd1, %rd22;
	setp.eq.s32 	%p1, %r44, %r1;
	@%p1 bra 	$L__BB16_42;
	setp.lt.s32 	%p2, %r43, 1;
	@%p2 bra 	$L__BB16_55;
	mov.u32 	%r2, %tid.x;
	and.b32  	%r3, %r43, 7;
	setp.lt.u32 	%p3, %r43, 8;
	mov.b32 	%r162, 0;
	@%p3 bra 	$L__BB16_21;
	and.b32  	%r162, %r43, 2147483640;
	mov.b32 	%r156, 0;
$L__BB16_4:
	.pragma "nounroll";
	shl.b32 	%r48, %r156, 7;
	add.s32 	%r15, %r48, %r2;
	setp.ge.s32 	%p4, %r15, %r1;
	@%p4 bra 	$L__BB16_6;
	mul.wide.u32 	%rd23, %r15, 4;
	add.s64 	%rd24, %rd5, %rd23;
	ld.global.u32 	%r49, [%rd24];
	mul.wide.s32 	%rd25, %r49, 4;
	add.s64 	%rd26, %rd3, %rd25;
	add.s64 	%rd27, %rd6, %rd23;
	ld.global.u32 	%r50, [%rd26];
	st.global.u32 	[%rd27], %r50;
$L__BB16_6:
	add.s32 	%r51, %r15, 128;
	setp.ge.s32 	%p5, %r51, %r1;
	mul.wide.s32 	%rd28, %r51, 4;
	add.s64 	%rd10, %rd5, %rd28;
	add.s64 	%rd11, %rd6, %rd28;
	@%p5 bra 	$L__BB16_8;
	ld.global.u32 	%r52, [%rd10];
	mul.wide.s32 	%rd29, %r52, 4;
	add.s64 	%rd30, %rd3, %rd29;
	ld.global.u32 	%r53, [%rd30];
	st.global.u32 	[%rd11], %r53;
$L__BB16_8:
	add.s32 	%r54, %r15, 256;
	setp.ge.s32 	%p6, %r54, %r1;
	@%p6 bra 	$L__BB16_10;
	ld.global.u32 	%r55, [%rd10+512];
	mul.wide.s32 	%rd31, %r55, 4;
	add.s64 	%rd32, %rd3, %rd31;
	ld.global.u32 	%r56, [%rd32];
	st.global.u32 	[%rd11+512], %r56;
$L__BB16_10:
	add.s32 	%r57, %r15, 384;
	setp.ge.s32 	%p7, %r57, %r1;
	@%p7 bra 	$L__BB16_12;
	ld.global.u32 	%r58, [%rd10+1024];
	mul.wide.s32 	%rd33, %r58, 4;
	add.s64 	%rd34, %rd3, %rd33;
	ld.global.u32 	%r59, [%rd34];
	st.global.u32 	[%rd11+1024], %r59;
$L__BB16_12:
	add.s32 	%r60, %r15, 512;
	setp.ge.s32 	%p8, %r60, %r1;
	@%p8 bra 	$L__BB16_14;
	ld.global.u32 	%r61, [%rd10+1536];
	mul.wide.s32 	%rd35, %r61, 4;
	add.s64 	%rd36, %rd3, %rd35;
	ld.global.u32 	%r62, [%rd36];
	st.global.u32 	[%rd11+1536], %r62;
$L__BB16_14:
	add.s32 	%r63, %r15, 640;
	setp.ge.s32 	%p9, %r63, %r1;
	@%p9 bra 	$L__BB16_16;
	ld.global.u32 	%r64, [%rd10+2048];
	mul.wide.s32 	%rd37, %r64, 4;
	add.s64 	%rd38, %rd3, %rd37;
	ld.global.u32 	%r65, [%rd38];
	st.global.u32 	[%rd11+2048], %r65;
$L__BB16_16:
	add.s32 	%r66, %r15, 768;
	setp.ge.s32 	%p10, %r66, %r1;
	@%p10 bra 	$L__BB16_18;
	ld.global.u32 	%r67, [%rd10+2560];
	mul.wide.s32 	%rd39, %r67, 4;
	add.s64 	%rd40, %rd3, %rd39;
	ld.global.u32 	%r68, [%rd40];
	st.global.u32 	[%rd11+2560], %r68;
$L__BB16_18:
	add.s32 	%r69, %r15, 896;
	setp.ge.s32 	%p11, %r69, %r1;
	@%p11 bra 	$L__BB16_20;
	ld.global.u32 	%r70, [%rd10+3072];
	mul.wide.s32 	%rd41, %r70, 4;
	add.s64 	%rd42, %rd3, %rd41;
	ld.global.u32 	%r71, [%rd42];
	st.global.u32 	[%rd11+3072], %r71;
$L__BB16_20:
	add.s32 	%r156, %r156, 8;
	setp.eq.s32 	%p12, %r156, %r162;
	@%p12 bra 	$L__BB16_21;
	bra.uni 	$L__BB16_4;
$L__BB16_21:
	setp.eq.s32 	%p13, %r3, 0;
	@%p13 bra 	$L__BB16_55;
	and.b32  	%r31, %r43, 3;
	setp.lt.u32 	%p14, %r3, 4;
	@%p14 bra 	$L__BB16_32;
	shl.b32 	%r72, %r162, 7;
	add.s32 	%r32, %r72, %r2;
	setp.ge.s32 	%p15, %r32, %r1;
	@%p15 bra 	$L__BB16_25;
	mul.wide.s32 	%rd43, %r32, 4;
	add.s64 	%rd44, %rd5, %rd43;
	ld.global.u32 	%r73, [%rd44];
	mul.wide.s32 	%rd45, %r73, 4;
	add.s64 	%rd46, %rd3, %rd45;
	add.s64 	%rd47, %rd6, %rd43;
	ld.global.u32 	%r74, [%rd46];
	st.global.u32 	[%rd47], %r74;
$L__BB16_25:
	add.s32 	%r33, %r32, 128;
	setp.ge.s32 	%p16, %r33, %r1;
	@%p16 bra 	$L__BB16_27;
	mul.wide.s32 	%rd48, %r33, 4;
	add.s64 	%rd49, %rd5, %rd48;
	ld.global.u32 	%r75, [%rd49];
	mul.wide.s32 	%rd50, %r75, 4;
	add.s64 	%rd51, %rd3, %rd50;
	add.s64 	%rd52, %rd6, %rd48;
	ld.global.u32 	%r76, [%rd51];
	st.global.u32 	[%rd52], %r76;
$L__BB16_27:
	add.s32 	%r34, %r32, 256;
	setp.ge.s32 	%p17, %r34, %r1;
	@%p17 bra 	$L__BB16_29;
	mul.wide.s32 	%rd53, %r34, 4;
	add.s64 	%rd54, %rd5, %rd53;
	ld.global.u32 	%r77, [%rd54];
	mul.wide.s32 	%rd55, %r77, 4;
	add.s64 	%rd56, %rd3, %rd55;
	add.s64 	%rd57, %rd6, %rd53;
	ld.global.u32 	%r78, [%rd56];
	st.global.u32 	[%rd57], %r78;
$L__BB16_29:
	add.s32 	%r35, %r32, 384;
	setp.ge.s32 	%p18, %r35, %r1;
	@%p18 bra 	$L__BB16_31;
	mul.wide.s32 	%rd58, %r35, 4;
	add.s64 	%rd59, %rd5, %rd58;
	ld.global.u32 	%r79, [%rd59];
	mul.wide.s32 	%rd60, %r79, 4;
	add.s64 	%rd61, %rd3, %rd60;
	add.s64 	%rd62, %rd6, %rd58;
	ld.global.u32 	%r80, [%rd61];
	st.global.u32 	[%rd62], %r80;
$L__BB16_31:
	add.s32 	%r162, %r162, 4;
$L__BB16_32:
	setp.eq.s32 	%p19, %r31, 0;
	@%p19 bra 	$L__BB16_55;
	setp.eq.s32 	%p20, %r31, 1;
	@%p20 bra 	$L__BB16_39;
	shl.b32 	%r81, %r162, 7;
	add.s32 	%r38, %r81, %r2;
	setp.ge.s32 	%p21, %r38, %r1;
	@%p21 bra 	$L__BB16_36;
	mul.wide.s32 	%rd63, %r38, 4;
	add.s64 	%rd64, %rd5, %rd63;
	ld.global.u32 	%r82, [%rd64];
	mul.wide.s32 	%rd65, %r82, 4;
	add.s64 	%rd66, %rd3, %rd65;
	add.s64 	%rd67, %rd6, %rd63;
	ld.global.u32 	%r83, [%rd66];
	st.global.u32 	[%rd67], %r83;
$L__BB16_36:
	add.s32 	%r39, %r38, 128;
	setp.ge.s32 	%p22, %r39, %r1;
	@%p22 bra 	$L__BB16_38;
	mul.wide.s32 	%rd68, %r39, 4;
	add.s64 	%rd69, %rd5, %rd68;
	ld.global.u32 	%r84, [%rd69];
	mul.wide.s32 	%rd70, %r84, 4;
	add.s64 	%rd71, %rd3, %rd70;
	add.s64 	%rd72, %rd6, %rd68;
	ld.global.u32 	%r85, [%rd71];
	st.global.u32 	[%rd72], %r85;
$L__BB16_38:
	add.s32 	%r162, %r162, 2;
$L__BB16_39:
	and.b32  	%r86, %r43, 1;
	setp.eq.b32 	%p23, %r86, 1;
	not.pred 	%p24, %p23;
	@%p24 bra 	$L__BB16_55;
	shl.b32 	%r87, %r162, 7;
	add.s32 	%r42, %r87, %r2;
	setp.ge.s32 	%p25, %r42, %r1;
	@%p25 bra 	$L__BB16_55;
	mul.wide.s32 	%rd73, %r42, 4;
	add.s64 	%rd74, %rd5, %rd73;
	ld.global.u32 	%r88, [%rd74];
	mul.wide.s32 	%rd75, %r88, 4;
	add.s64 	%rd76, %rd3, %rd75;
	add.s64 	%rd77, %rd6, %rd73;
	ld.global.u32 	%r89, [%rd76];
	st.global.u32 	[%rd77], %r89;
	bra.uni 	$L__BB16_55;
$L__BB16_42:
	setp.lt.s32 	%p26, %r43, 1;
	@%p26 bra 	$L__BB16_55;
	mov.u32 	%r5, %tid.x;
	and.b32  	%r6, %r43, 15;
	setp.lt.u32 	%p27, %r43, 16;
	mov.b32 	%r158, 0;
	@%p27 bra 	$L__BB16_46;
	and.b32  	%r158, %r43, 2147483632;
	neg.s32 	%r155, %r158;
	add.s32 	%r154, %r5, 1152;
	mul.wide.u32 	%rd152, %r5, 4;
$L__BB16_45:
	.pragma "nounroll";
	mul.wide.s32 	%rd78, %r154, 4;
	add.s64 	%rd79, %rd78, 1536;
	add.s64 	%rd80, %rd5, %rd152;
	ld.global.u32 	%r91, [%rd80];
	mul.wide.s32 	%rd81, %r91, 4;
	add.s64 	%rd82, %rd3, %rd81;
	add.s64 	%rd83, %rd6, %rd152;
	ld.global.u32 	%r92, [%rd82];
	st.global.u32 	[%rd83], %r92;
	ld.global.u32 	%r93, [%rd80+512];
	mul.wide.s32 	%rd84, %r93, 4;
	add.s64 	%rd85, %rd3, %rd84;
	ld.global.u32 	%r94, [%rd85];
	st.global.u32 	[%rd83+512], %r94;
	ld.global.u32 	%r95, [%rd80+1024];
	mul.wide.s32 	%rd86, %r95, 4;
	add.s64 	%rd87, %rd3, %rd86;
	ld.global.u32 	%r96, [%rd87];
	st.global.u32 	[%rd83+1024], %r96;
	ld.global.u32 	%r97, [%rd80+1536];
	mul.wide.s32 	%rd88, %r97, 4;
	add.s64 	%rd89, %rd3, %rd88;
	ld.global.u32 	%r98, [%rd89];
	st.global.u32 	[%rd83+1536], %r98;
	ld.global.u32 	%r99, [%rd80+2048];
	mul.wide.s32 	%rd90, %r99, 4;
	add.s64 	%rd91, %rd3, %rd90;
	ld.global.u32 	%r100, [%rd91];
	st.global.u32 	[%rd83+2048], %r100;
	ld.global.u32 	%r101, [%rd80+2560];
	mul.wide.s32 	%rd92, %r101, 4;
	add.s64 	%rd93, %rd3, %rd92;
	ld.global.u32 	%r102, [%rd93];
	st.global.u32 	[%rd83+2560], %r102;
	ld.global.u32 	%r103, [%rd80+3072];
	mul.wide.s32 	%rd94, %r103, 4;
	add.s64 	%rd95, %rd3, %rd94;
	ld.global.u32 	%r104, [%rd95];
	st.global.u32 	[%rd83+3072], %r104;
	ld.global.u32 	%r105, [%rd80+3584];
	mul.wide.s32 	%rd96, %r105, 4;
	add.s64 	%rd97, %rd3, %rd96;
	ld.global.u32 	%r106, [%rd97];
	st.global.u32 	[%rd83+3584], %r106;
	ld.global.u32 	%r107, [%rd80+4096];
	mul.wide.s32 	%rd98, %r107, 4;
	add.s64 	%rd99, %rd3, %rd98;
	ld.global.u32 	%r108, [%rd99];
	st.global.u32 	[%rd83+4096], %r108;
	add.s64 	%rd100, %rd5, %rd79;
	ld.global.u32 	%r109, [%rd100+-1536];
	mul.wide.s32 	%rd101, %r109, 4;
	add.s64 	%rd102, %rd3, %rd101;
	add.s64 	%rd103, %rd6, %rd79;
	ld.global.u32 	%r110, [%rd102];
	st.global.u32 	[%rd103+-1536], %r110;
	ld.global.u32 	%r111, [%rd100+-1024];
	mul.wide.s32 	%rd104, %r111, 4;
	add.s64 	%rd105, %rd3, %rd104;
	ld.global.u32 	%r112, [%rd105];
	st.global.u32 	[%rd103+-1024], %r112;
	ld.global.u32 	%r113, [%rd100+-512];
	mul.wide.s32 	%rd106, %r113, 4;
	add.s64 	%rd107, %rd3, %rd106;
	ld.global.u32 	%r114, [%rd107];
	st.global.u32 	[%rd103+-512], %r114;
	ld.global.u32 	%r115, [%rd100];
	mul.wide.s32 	%rd108, %r115, 4;
	add.s64 	%rd109, %rd3, %rd108;
	ld.global.u32 	%r116, [%rd109];
	st.global.u32 	[%rd103], %r116;
	ld.global.u32 	%r117, [%rd100+512];
	mul.wide.s32 	%rd110, %r117, 4;
	add.s64 	%rd111, %rd3, %rd110;
	ld.global.u32 	%r118, [%rd111];
	st.global.u32 	[%rd103+512], %r118;
	ld.global.u32 	%r119, [%rd100+1024];
	mul.wide.s32 	%rd112, %r119, 4;
	add.s64 	%rd113, %rd3, %rd112;
	ld.global.u32 	%r120, [%rd113];
	st.global.u32 	[%rd103+1024], %r120;
	ld.global.u32 	%r121, [%rd100+1536];
	mul.wide.s32 	%rd114, %r121, 4;
	add.s64 	%rd115, %rd3, %rd114;
	ld.global.u32 	%r122, [%rd115];
	st.global.u32 	[%rd103+1536], %r122;
	add.s32 	%r155, %r155, 16;
	add.s32 	%r154, %r154, 2048;
	add.s64 	%rd152, %rd152, 8192;
	setp.eq.s32 	%p28, %r155, 0;
	@%p28 bra 	$L__BB16_46;
	bra.uni 	$L__BB16_45;
$L__BB16_46:
	setp.eq.s32 	%p29, %r6, 0;
	@%p29 bra 	$L__BB16_55;
	and.b32  	%r18, %r43, 7;
	setp.lt.u32 	%p30, %r6, 8;
	@%p30 bra 	$L__BB16_49;
	shl.b32 	%r123, %r158, 7;
	add.s32 	%r124, %r123, %r5;
	mul.wide.s32 	%rd116, %r124, 4;
	add.s64 	%rd117, %rd5, %rd116;
	ld.global.u32 	%r125, [%rd117];
	mul.wide.s32 	%rd118, %r125, 4;
	add.s64 	%rd119, %rd3, %rd118;
	add.s64 	%rd120, %rd6, %rd116;
	ld.global.u32 	%r126, [%rd119];
	st.global.u32 	[%rd120], %r126;
	ld.global.u32 	%r127, [%rd117+512];
	mul.wide.s32 	%rd121, %r127, 4;
	add.s64 	%rd122, %rd3, %rd121;
	ld.global.u32 	%r128, [%rd122];
	st.global.u32 	[%rd120+512], %r128;
	ld.global.u32 	%r129, [%rd117+1024];
	mul.wide.s32 	%rd123, %r129, 4;
	add.s64 	%rd124, %rd3, %rd123;
	ld.global.u32 	%r130, [%rd124];
	st.global.u32 	[%rd120+1024], %r130;
	ld.global.u32 	%r131, [%rd117+1536];
	mul.wide.s32 	%rd125, %r131, 4;
	add.s64 	%rd126, %rd3, %rd125;
	ld.global.u32 	%r132, [%rd126];
	st.global.u32 	[%rd120+1536], %r132;
	ld.global.u32 	%r133, [%rd117+2048];
	mul.wide.s32 	%rd127, %r133, 4;
	add.s64 	%rd128, %rd3, %rd127;
	ld.global.u32 	%r134, [%rd128];
	st.global.u32 	[%rd120+2048], %r134;
	ld.global.u32 	%r135, [%rd117+2560];
	mul.wide.s32 	%rd129, %r135, 4;
	add.s64 	%rd130, %rd3, %rd129;
	ld.global.u32 	%r136, [%rd130];
	st.global.u32 	[%rd120+2560], %r136;
	ld.global.u32 	%r137, [%rd117+3072];
	mul.wide.s32 	%rd131, %r137, 4;
	add.s64 	%rd132, %rd3, %rd131;
	ld.global.u32 	%r138, [%rd132];
	st.global.u32 	[%rd120+3072], %r138;
	ld.global.u32 	%r139, [%rd117+3584];
	mul.wide.s32 	%rd133, %r139, 4;
	add.s64 	%rd134, %rd3, %rd133;
	ld.global.u32 	%r140, [%rd134];
	st.global.u32 	[%rd120+3584], %r140;
	add.s32 	%r158, %r158, 8;
$L__BB16_49:
	setp.eq.s32 	%p31, %r18, 0;
	@%p31 bra 	$L__BB16_55;
	and.b32  	%r21, %r43, 3;
	setp.lt.u32 	%p32, %r18, 4;
	@%p32 bra 	$L__BB16_52;
	shl.b32 	%r141, %r158, 7;
	add.s32 	%r142, %r141, %r5;
	mul.wide.s32 	%rd135, %r142, 4;
	add.s64 	%rd136, %rd5, %rd135;
	ld.global.u32 	%r143, [%rd136];
	mul.wide.s32 	%rd137, %r143, 4;
	add.s64 	%rd138, %rd3, %rd137;
	add.s64 	%rd139, %rd6, %rd135;
	ld.global.u32 	%r144, [%rd138];
	st.global.u32 	[%rd139], %r144;
	ld.global.u32 	%r145, [%rd136+512];
	mul.wide.s32 	%rd140, %r145, 4;
	add.s64 	%rd141, %rd3, %rd140;
	ld.global.u32 	%r146, [%rd141];
	st.global.u32 	[%rd139+512], %r146;
	ld.global.u32 	%r147, [%rd136+1024];
	mul.wide.s32 	%rd142, %r147, 4;
	add.s64 	%rd143, %rd3, %rd142;
	ld.global.u32 	%r148, [%rd143];
	st.global.u32 	[%rd139+1024], %r148;
	ld.global.u32 	%r149, [%rd136+1536];
	mul.wide.s32 	%rd144, %r149, 4;
	add.s64 	%rd145, %rd3, %rd144;
	ld.global.u32 	%r150, [%rd145];
	st.global.u32 	[%rd139+1536], %r150;
	add.s32 	%r158, %r158, 4;
$L__BB16_52:
	setp.eq.s32 	%p33, %r21, 0;
	@%p33 bra 	$L__BB16_55;
	shl.b32 	%r151, %r158, 7;
	add.s32 	%r161, %r5, %r151;
	neg.s32 	%r160, %r21;
$L__BB16_54:
	.pragma "nounroll";
	mul.wide.s32 	%rd147, %r161, 4;
	add.s64 	%rd148, %rd6, %rd147;
	add.s64 	%rd149, %rd5, %rd147;
	ld.global.u32 	%r152, [%rd149];
	mul.wide.s32 	%rd150, %r152, 4;
	add.s64 	%rd151, %rd3, %rd150;
	ld.global.u32 	%r153, [%rd151];
	st.global.u32 	[%rd148], %r153;
	add.s32 	%r161, %r161, 128;
	add.s32 	%r160, %r160, 1;
	setp.eq.s32 	%p34, %r160, 0;
	@%p34 bra 	$L__BB16_55;
	bra.uni 	$L__BB16_54;
$L__BB16_55:
	ret;

}
	// .globl	_ZN3cub18CUB_300001_SM_10006detail6reduce28DeviceReduceSingleTileKernelINS2_10policy_hubIfjN4cuda3std3__44plusIfEEE10Policy1000EN6thrust24THRUST_300001_SM_1000_NS6detail15normal_iteratorINSD_10device_ptrIfEEEEPfjS9_ffNS7_10__identityEEEvT0_T1_T2_T3_T4_T6_
.visible .entry _ZN3cub18CUB_300001_SM_10006detail6reduce28DeviceReduceSingleTileKernelINS2_10policy_hubIfjN4cuda3std3__44plusIfEEE10Policy1000EN6thrust24THRUST_300001_SM_1000_NS6detail15normal_iteratorINSD_10device_ptrIfEEEEPfjS9_ffNS7_10__identityEEEvT0_T1_T2_T3_T4_T6_(
	.param .align 8 .b8 _ZN3cub18CUB_300001_SM_10006detail6reduce28DeviceReduceSingleTileKernelINS2_10policy_hubIfjN4cuda3std3__44plusIfEEE10Policy1000EN6thrust24THRUST_300001_SM_1000_NS6detail15normal_iteratorINSD_10device_ptrIfEEEEPfjS9_ffNS7_10__identityEEEvT0_T1_T2_T3_T4_T6__param_0[8],
	.param .u64 .ptr .align 1 _ZN3cub18CUB_300001_SM_10006detail6reduce28DeviceReduceSingleTileKernelINS2_10policy_hubIfjN4cuda3std3__44plusIfEEE10Policy1000EN6thrust24THRUST_300001_SM_1000_NS6detail15normal_iteratorINSD_10device_ptrIfEEEEPfjS9_ffNS7_10__identityEEEvT0_T1_T2_T3_T4_T6__param_1,
	.param .u32 _ZN3cub18CUB_300001_SM_10006detail6reduce28DeviceReduceSingleTileKernelINS2_10policy_hubIfjN4cuda3std3__44plusIfEEE10Policy1000EN6thrust24THRUST_300001_SM_1000_NS6detail15normal_iteratorINSD_10device_ptrIfEEEEPfjS9_ffNS7_10__identityEEEvT0_T1_T2_T3_T4_T6__param_2,
	.param .align 1 .b8 _ZN3cub18CUB_300001_SM_10006detail6reduce28DeviceReduceSingleTileKernelINS2_10policy_hubIfjN4cuda3std3__44plusIfEEE10Policy1000EN6thrust24THRUST_300001_SM_1000_NS6detail15normal_iteratorINSD_10device_ptrIfEEEEPfjS9_ffNS7_10__identityEEEvT0_T1_T2_T3_T4_T6__param_3[1],
	.param .f32 _ZN3cub18CUB_300001_SM_10006detail6reduce28DeviceReduceSingleTileKernelINS2_10policy_hubIfjN4cuda3std3__44plusIfEEE10Policy1000EN6thrust24THRUST_300001_SM_1000_NS6detail15normal_iteratorINSD_10device_ptrIfEEEEPfjS9_ffNS7_10__identityEEEvT0_T1_T2_T3_T4_T6__param_4,
	.param .align 1 .b8 _ZN3cub18CUB_300001_SM_10006detail6reduce28DeviceReduceSingleTileKernelINS2_10policy_hubIfjN4cuda3std3__44plusIfEEE10Policy1000EN6thrust24THRUST_300001_SM_1000_NS6detail15normal_iteratorINSD_10device_ptrIfEEEEPfjS9_ffNS7_10__identityEEEvT0_T1_T2_T3_T4_T6__param_5[1]
)
.maxntid 512
.minnctapersm 1
{
	.reg .pred 	%p<67>;
	.reg .b32 	%r<211>;
	.reg .b32 	%f<384>;
	.reg .b64 	%rd<84>;
	// demoted variable
	.shared .align 4 .b8 _ZZN3cub18CUB_300001_SM_10006detail6reduce28DeviceReduceSingleTileKernelINS2_10policy_hubIfjN4cuda3std3__44plusIfEEE10Policy1000EN6thrust24THRUST_300001_SM_1000_NS6detail15normal_iteratorINSD_10device_ptrIfEEEEPfjS9_ffNS7_10__identityEEEvT0_T1_T2_T3_T4_T6_E12temp_storage[84];
	ld.param.u64 	%rd9, [_ZN3cub18CUB_300001_SM_10006detail6reduce28DeviceReduceSingleTileKernelINS2_10policy_hubIfjN4cuda3std3__44plusIfEEE10Policy1000EN6thrust24THRUST_300001_SM_1000_NS6detail15normal_iteratorINSD_10device_ptrIfEEEEPfjS9_ffNS7_10__identityEEEvT0_T1_T2_T3_T4_T6__param_0];
	ld.param.u64 	%rd10, [_ZN3cub18CUB_300001_SM_10006detail6reduce28DeviceReduceSingleTileKernelINS2_10policy_hubIfjN4cuda3std3__44plusIfEEE10Policy1000EN6thrust24THRUST_300001_SM_1000_NS6detail15normal_iteratorINSD_10device_ptrIfEEEEPfjS9_ffNS7_10__identityEEEvT0_T1_T2_T3_T4_T6__param_1];
	ld.param.u32 	%r51, [_ZN3cub18CUB_300001_SM_10006detail6reduce28DeviceReduceSingleTileKernelINS2_10policy_hubIfjN4cuda3std3__44plusIfEEE10Policy1000EN6thrust24THRUST_300001_SM_1000_NS6detail15normal_iteratorINSD_10device_ptrIfEEEEPfjS9_ffNS7_10__identityEEEvT0_T1_T2_T3_T4_T6__param_2];
	ld.param.f32 	%f42, [_ZN3cub18CUB_300001_SM_10006detail6reduce28DeviceReduceSingleTileKernelINS2_10policy_hubIfjN4cuda3std3__44plusIfEEE10Policy1000EN6thrust24THRUST_300001_SM_1000_NS6detail15normal_iteratorINSD_10device_ptrIfEEEEPfjS9_ffNS7_10__identityEEEvT0_T1_T2_T3_T4_T6__param_4];
	cvta.to.global.u64 	%rd1, %rd10;
	setp.ne.s32 	%p1, %r51, 0;
	@%p1 bra 	$L__BB17_3;
	mov.u32 	%r193, %tid.x;
	setp.ne.s32 	%p66, %r193, 0;
	@%p66 bra 	$L__BB17_52;
	st.global.f32 	[%rd1], %f42;
	bra.uni 	$L__BB17_52;
$L__BB17_3:
	cvta.to.global.u64 	%rd2, %rd9;
	setp.gt.u32 	%p2, %r51, 8191;
	@%p2 bra 	$L__BB17_28;
	mov.u32 	%r1, %tid.x;
	setp.ge.u32 	%p24, %r1, %r51;
	mov.f32 	%f371, 0f00000000;
	mov.u32 	%r197, %r1;
	@%p24 bra 	$L__BB17_6;
	mul.wide.u32 	%rd73, %r1, 4;
	add.s64 	%rd74, %rd2, %rd73;
	ld.global.f32 	%f371, [%rd74];
	add.s32 	%r197, %r1, 512;
$L__BB17_6:
	setp.ge.u32 	%p25, %r197, %r51;
	@%p25 bra 	$L__BB17_19;
	not.b32 	%r120, %r197;
	add.s32 	%r121, %r51, %r120;
	shr.u32 	%r122, %r121, 9;
	add.s32 	%r4, %r122, 1;
	and.b32  	%r5, %r4, 15;
	setp.lt.u32 	%p26, %r121, 7680;
	@%p26 bra 	$L__BB17_10;
	and.b32  	%r123, %r4, 16777200;
	neg.s32 	%r195, %r123;
	mul.wide.u32 	%rd75, %r197, 4;
	add.s64 	%rd76, %rd75, %rd2;
	add.s64 	%rd82, %rd76, 16384;
$L__BB17_9:
	.pragma "nounroll";
	ld.global.f32 	%f205, [%rd82+-16384];
	add.f32 	%f206, %f371, %f205;
	ld.global.f32 	%f207, [%rd82+-14336];
	add.f32 	%f208, %f206, %f207;
	ld.global.f32 	%f209, [%rd82+-12288];
	add.f32 	%f210, %f208, %f209;
	ld.global.f32 	%f211, [%rd82+-10240];
	add.f32 	%f212, %f210, %f211;
	ld.global.f32 	%f213, [%rd82+-8192];
	add.f32 	%f214, %f212, %f213;
	ld.global.f32 	%f215, [%rd82+-6144];
	add.f32 	%f216, %f214, %f215;
	ld.global.f32 	%f217, [%rd82+-4096];
	add.f32 	%f218, %f216, %f217;
	ld.global.f32 	%f219, [%rd82+-2048];
	add.f32 	%f220, %f218, %f219;
	ld.global.f32 	%f221, [%rd82];
	add.f32 	%f222, %f220, %f221;
	ld.global.f32 	%f223, [%rd82+2048];
	add.f32 	%f224, %f222, %f223;
	ld.global.f32 	%f225, [%rd82+4096];
	add.f32 	%f226, %f224, %f225;
	ld.global.f32 	%f227, [%rd82+6144];
	add.f32 	%f228, %f226, %f227;
	ld.global.f32 	%f229, [%rd82+8192];
	add.f32 	%f230, %f228, %f229;
	ld.global.f32 	%f231, [%rd82+10240];
	add.f32 	%f232, %f230, %f231;
	ld.global.f32 	%f233, [%rd82+12288];
	add.f32 	%f234, %f232, %f233;
	ld.global.f32 	%f235, [%rd82+14336];
	add.f32 	%f371, %f234, %f235;
	add.s32 	%r197, %r197, 8192;
	add.s32 	%r195, %r195, 16;
	add.s64 	%rd82, %rd82, 32768;
	setp.ne.s32 	%p27, %r195, 0;
	@%p27 bra 	$L__BB17_9;
$L__BB17_10:
	setp.eq.s32 	%p28, %r5, 0;
	@%p28 bra 	$L__BB17_19;
	and.b32  	%r12, %r4, 7;
	setp.lt.u32 	%p29, %r5, 8;
	@%p29 bra 	$L__BB17_13;
	mul.wide.u32 	%rd77, %r197, 4;
	add.s64 	%rd78, %rd2, %rd77;
	ld.global.f32 	%f237, [%rd78];
	add.f32 	%f238, %f371, %f237;
	ld.global.f32 	%f239, [%rd78+2048];
	add.f32 	%f240, %f238, %f239;
	ld.global.f32 	%f241, [%rd78+4096];
	add.f32 	%f242, %f240, %f241;
	ld.global.f32 	%f243, [%rd78+6144];
	add.f32 	%f244, %f242, %f243;
	ld.global.f32 	%f245, [%rd78+8192];
	add.f32 	%f246, %f244, %f245;
	ld.global.f32 	%f247, [%rd78+10240];
	add.f32 	%f248, %f246, %f247;
	ld.global.f32 	%f249, [%rd78+12288];
	add.f32 	%f250, %f248, %f249;
	ld.global.f32 	%f251, [%rd78+14336];
	add.f32 	%f371, %f250, %f251;
	add.s32 	%r197, %r197, 4096;
$L__BB17_13:
	setp.eq.s32 	%p30, %r12, 0;
	@%p30 bra 	$L__BB17_19;
	and.b32  	%r15, %r4, 3;
	setp.lt.u32 	%p31, %r12, 4;
	@%p31 bra 	$L__BB17_16;
	mul.wide.u32 	%rd79, %r197, 4;
	add.s64 	%rd80, %rd2, %rd79;
	ld.global.f32 	%f253, [%rd80];
	add.f32 	%f254, %f371, %f253;
	ld.global.f32 	%f255, [%rd80+2048];
	add.f32 	%f256, %f254, %f255;
	ld.global.f32 	%f257, [%rd80+4096];
	add.f32 	%f258, %f256, %f257;
	ld.global.f32 	%f259, [%rd80+6144];
	add.f32 	%f371, %f258, %f259;
	add.s32 	%r197, %r197, 2048;
$L__BB17_16:
	setp.eq.s32 	%p32, %r15, 0;
	@%p32 bra 	$L__BB17_19;
	mul.wide.u32 	%rd81, %r197, 4;
	add.s64 	%rd83, %rd2, %rd81;
	neg.s32 	%r200, %r15;
$L__BB17_18:
	.pragma "nounroll";
	ld.global.f32 	%f260, [%rd83];
	add.f32 	%f371, %f371, %f260;
	add.s64 	%rd83, %rd83, 2048;
	add.s32 	%r200, %r200, 1;
	setp.ne.s32 	%p33, %r200, 0;
	@%p33 bra 	$L__BB17_18;
$L__BB17_19:
	setp.lt.u32 	%p34, %r51, 512;
	@%p34 bra 	$L__BB17_24;
	// begin inline asm
	mov.u32 %r162, %laneid;
	// end inline asm
	mov.b32 	%r164, %f371;
	mov.b32 	%r165, 1;
	mov.b32 	%r186, 31;
	mov.b32 	%r187, -1;
	// begin inline asm
	shfl.sync.down.b32 %r163, %r164, %r165, %r186, %r187;
	// end inline asm
	setp.gt.s32 	%p58, %r162, 30;
	mov.b32 	%f319, %r163;
	add.f32 	%f320, %f371, %f319;
	selp.f32 	%f321, %f371, %f320, %p58;
	mov.b32 	%r169, %f321;
	mov.b32 	%r170, 2;
	// begin inline asm
	shfl.sync.down.b32 %r168, %r169, %r170, %r186, %r187;
	// end inline asm
	setp.gt.s32 	%p59, %r162, 29;
	mov.b32 	%f322, %r168;
	add.f32 	%f323, %f321, %f322;
	selp.f32 	%f324, %f321, %f323, %p59;
	mov.b32 	%r174, %f324;
	mov.b32 	%r175, 4;
	// begin inline asm
	shfl.sync.down.b32 %r173, %r174, %r175, %r186, %r187;
	// end inline asm
	setp.gt.s32 	%p60, %r162, 27;
	mov.b32 	%f325, %r173;
	add.f32 	%f326, %f324, %f325;
	selp.f32 	%f327, %f324, %f326, %p60;
	mov.b32 	%r179, %f327;
	mov.b32 	%r180, 8;
	// begin inline asm
	shfl.sync.down.b32 %r178, %r179, %r180, %r186, %r187;
	// end inline asm
	setp.gt.s32 	%p61, %r162, 23;
	mov.b32 	%f328, %r178;
	add.f32 	%f329, %f327, %f328;
	selp.f32 	%f330, %f327, %f329, %p61;
	mov.b32 	%r184, %f330;
	mov.b32 	%r185, 16;
	// begin inline asm
	shfl.sync.down.b32 %r183, %r184, %r185, %r186, %r187;
	// end inline asm
	setp.gt.s32 	%p62, %r162, 15;
	mov.b32 	%f331, %r183;
	add.f32 	%f16, %f330, %f331;
	selp.f32 	%f383, %f330, %f16, %p62;
	setp.ne.s32 	%p63, %r162, 0;
	@%p63 bra 	$L__BB17_22;
	shr.u32 	%r188, %r1, 3;
	and.b32  	%r189, %r188, 124;
	mov.u32 	%r190, _ZZN3cub18CUB_300001_SM_10006detail6reduce28DeviceReduceSingleTileKernelINS2_10policy_hubIfjN4cuda3std3__44plusIfEEE10Policy1000EN6thrust24THRUST_300001_SM_1000_NS6detail15normal_iteratorINSD_10device_ptrIfEEEEPfjS9_ffNS7_10__identityEEEvT0_T1_T2_T3_T4_T6_E12temp_storage;
	add.s32 	%r191, %r190, %r189;
	st.shared.f32 	[%r191+16], %f16;
$L__BB17_22:
	bar.sync 	0;
	setp.ne.s32 	%p64, %r1, 0;
	@%p64 bra 	$L__BB17_50;
	ld.shared.f32 	%f332, [_ZZN3cub18CUB_300001_SM_10006detail6reduce28DeviceReduceSingleTileKernelINS2_10policy_hubIfjN4cuda3std3__44plusIfEEE10Policy1000EN6thrust24THRUST_300001_SM_1000_NS6detail15normal_iteratorINSD_10device_ptrIfEEEEPfjS9_ffNS7_10__identityEEEvT0_T1_T2_T3_T4_T6_E12temp_storage+20];
	add.f32 	%f333, %f383, %f332;
	ld.shared.f32 	%f334, [_ZZN3cub18CUB_300001_SM_10006detail6reduce28DeviceReduceSingleTileKernelINS2_10policy_hubIfjN4cuda3std3__44plusIfEEE10Policy1000EN6thrust24THRUST_300001_SM_1000_NS6detail15normal_iteratorINSD_10device_ptrIfEEEEPfjS9_ffNS7_10__identityEEEvT0_T1_T2_T3_T4_T6_E12temp_storage+24];
	add.f32 	%f335, %f333, %f334;
	ld.shared.f32 	%f336, [_ZZN3cub18CUB_300001_SM_10006detail6reduce28DeviceReduceSingleTileKernelINS2_10policy_hubIfjN4cuda3std3__44plusIfEEE10Policy1000EN6thrust24THRUST_300001_SM_1000_NS6detail15normal_iteratorINSD_10device_ptrIfEEEEPfjS9_ffNS7_10__identityEEEvT0_T1_T2_T3_T4_T6_E12temp_storage+28];
	add.f32 	%f337, %f335, %f336;
	ld.shared.f32 	%f338, [_ZZN3cub18CUB_300001_SM_10006detail6reduce28DeviceReduceSingleTileKernelINS2_10policy_hubIfjN4cuda3std3__44plusIfEEE10Policy1000EN6thrust24THRUST_300001_SM_1000_NS6detail15normal_iteratorINSD_10device_ptrIfEEEEPfjS9_ffNS7_10__identityEEEvT0_T1_T2_T3_T4_T6_E12temp_storage+32];
	add.f32 	%f339, %f337, %f338;
	ld.shared.f32 	%f340, [_ZZN3cub18CUB_300001_SM_10006detail6reduce28DeviceReduceSingleTileKernelINS2_10policy_hubIfjN4cuda3std3__44plusIfEEE10Policy1000EN6thrust24THRUST_300001_SM_1000_NS6detail15normal_iteratorINSD_10device_ptrIfEEEEPfjS9_ffNS7_10__identityEEEvT0_T1_T2_T3_T4_T6_E12temp_storage+36];
	add.f32 	%f341, %f339, %f340;
	ld.shared.f32 	%f342, [_ZZN3cub18CUB_300001_SM_10006detail6reduce28DeviceReduceSingleTileKernelINS2_10policy_hubIfjN4cuda3std3__44plusIfEEE10Policy1000EN6thrust24THRUST_300001_SM_1000_NS6detail15normal_iteratorINSD_10device_ptrIfEEEEPfjS9_ffNS7_10__identityEEEvT0_T1_T2_T3_T4_T6_E12temp_storage+40];
	add.f32 	%f343, %f341, %f342;
	ld.shared.f32 	%f344, [_ZZN3cub18CUB_300001_SM_10006detail6reduce28DeviceReduceSingleTileKernelINS2_10policy_hubIfjN4cuda3std3__44plusIfEEE10Policy1000EN6thrust24THRUST_300001_SM_1000_NS6detail15normal_iteratorINSD_10device_ptrIfEEEEPfjS9_ffNS7_10__identityEEEvT0_T1_T2_T3_T4_T6_E12temp_storage+44];
	add.f32 	%f345, %f343, %f344;
	ld.shared.f32 	%f346, [_ZZN3cub18CUB_300001_SM_10006detail6reduce28DeviceReduceSingleTileKernelINS2_10policy_hubIfjN4cuda3std3__44plusIfEEE10Policy1000EN6thrust24THRUST_300001_SM_1000_NS6detail15normal_iteratorINSD_10device_ptrIfEEEEPfjS9_ffNS7_10__identityEEEvT0_T1_T2_T3_T4_T6_E12temp_storage+48];
	add.f32 	%f347, %f345, %f346;
	ld.shared.f32 	%f348, [_ZZN3cub18CUB_300001_SM_10006detail6reduce28DeviceReduceSingleTileKernelINS2_10policy_hubIfjN4cuda3std3__44plusIfEEE10Policy1000EN6thrust24THRUST_300001_SM_1000_NS6detail15normal_iteratorINSD_10device_ptrIfEEEEPfjS9_ffNS7_10__identityEEEvT0_T1_T2_T3_T4_T6_E12temp_storage+52];
	add.f32 	%f349, %f347, %f348;
	ld.shared.f32 	%f350, [_ZZN3cub18CUB_300001_SM_10006detail6reduce28DeviceReduceSingleTileKernelINS2_10policy_hubIfjN4cuda3std3__44plusIfEEE10Policy1000EN6thrust24THRUST_300001_SM_1000_NS6detail15normal_iteratorINSD_10device_ptrIfEEEEPfjS9_ffNS7_10__identityEEEvT0_T1_T2_T3_T4_T6_E12temp_storage+56];
	add.f32 	%f351, %f349, %f350;
	ld.shared.f32 	%f352, [_ZZN3cub18CUB_300001_SM_10006detail6reduce28DeviceReduceSingleTileKernelINS2_10policy_hubIfjN4cuda3std3__44plusIfEEE10Policy1000EN6thrust24THRUST_300001_SM_1000_NS6detail15normal_iteratorINSD_10device_ptrIfEEEEPfjS9_ffNS7_10__identityEEEvT0_T1_T2_T3_T4_T6_E12temp_storage+60];
	add.f32 	%f353, %f351, %f352;
	ld.shared.f32 	%f354, [_ZZN3cub18CUB_300001_SM_10006detail6reduce28DeviceReduceSingleTileKernelINS2_10policy_hubIfjN4cuda3std3__44plusIfEEE10Policy1000EN6thrust24THRUST_300001_SM_1000_NS6detail15normal_iteratorINSD_10device_ptrIfEEEEPfjS9_ffNS7_10__identityEEEvT0_T1_T2_T3_T4_T6_E12temp_storage+64];
	add.f32 	%f355, %f353, %f354;
	ld.shared.f32 	%f356, [_ZZN3cub18CUB_300001_SM_10006detail6reduce28DeviceReduceSingleTileKernelINS2_10policy_hubIfjN4cuda3std3__44plusIfEEE10Policy1000EN6thrust24THRUST_300001_SM_1000_NS6detail15normal_iteratorINSD_10device_ptrIfEEEEPfjS9_ffNS7_10__identityEEEvT0_T1_T2_T3_T4_T6_E12temp_storage+68];
	add.f32 	%f357, %f355, %f356;
	ld.shared.f32 	%f358, [_ZZN3cub18CUB_300001_SM_10006detail6reduce28DeviceReduceSingleTileKernelINS2_10policy_hubIfjN4cuda3std3__44plusIfEEE10Policy1000EN6thrust24THRUST_300001_SM_1000_NS6detail15normal_iteratorINSD_10device_ptrIfEEEEPfjS9_ffNS7_10__identityEEEvT0_T1_T2_T3_T4_T6_E12temp_storage+72];
	add.f32 	%f359, %f357, %f358;
	ld.shared.f32 	%f360, [_ZZN3cub18CUB_300001_SM_10006detail6reduce28DeviceReduceSingleTileKernelINS2_10policy_hubIfjN4cuda3std3__44plusIfEEE10Policy1000EN6thrust24THRUST_300001_SM_1000_NS6detail15normal_iteratorINSD_10device_ptrIfEEEEPfjS9_ffNS7_10__identityEEEvT0_T1_T2_T3_T4_T6_E12temp_storage+76];
	add.f32 	%f383, %f359, %f360;
	bra.uni 	$L__BB17_50;
$L__BB17_24:
	// begin inline asm
	mov.u32 %r124, %laneid;
	// end inline asm
	and.b32  	%r150, %r1, 992;
	add.s32 	%r151, %r150, 32;
	setp.gt.u32 	%p35, %r151, %r51;
	not.b32 	%r152, %r150;
	add.s32 	%r153, %r51, %r152;
	selp.b32 	%r148, %r153, 31, %p35;
	mov.b32 	%r126, %f371;
	mov.b32 	%r127, 1;
	mov.b32 	%r149, -1;
	// begin inline asm
	shfl.sync.down.b32 %r125, %r126, %r127, %r148, %r149;
	// end inline asm
	setp.lt.s32 	%p36, %r124, %r148;
	mov.b32 	%f261, %r125;
	add.f32 	%f262, %f371, %f261;
	selp.f32 	%f263, %f262, %f371, %p36;
	mov.b32 	%r131, %f263;
	mov.b32 	%r132, 2;
	// begin inline asm
	shfl.sync.down.b32 %r130, %r131, %r132, %r148, %r149;
	// end inline asm
	add.s32 	%r154, %r124, 2;
	setp.gt.s32 	%p37, %r154, %r148;
	mov.b32 	%f264, %r130;
	add.f32 	%f265, %f263, %f264;
	selp.f32 	%f266, %f263, %f265, %p37;
	mov.b32 	%r136, %f266;
	mov.b32 	%r137, 4;
	// begin inline asm
	shfl.sync.down.b32 %r135, %r136, %r137, %r148, %r149;
	// end inline asm
	add.s32 	%r155, %r124, 4;
	setp.gt.s32 	%p38, %r155, %r148;
	mov.b32 	%f267, %r135;
	add.f32 	%f268, %f266, %f267;
	selp.f32 	%f269, %f266, %f268, %p38;
	mov.b32 	%r141, %f269;
	mov.b32 	%r142, 8;
	// begin inline asm
	shfl.sync.down.b32 %r140, %r141, %r142, %r148, %r149;
	// end inline asm
	add.s32 	%r156, %r124, 8;
	setp.gt.s32 	%p39, %r156, %r148;
	mov.b32 	%f270, %r140;
	add.f32 	%f271, %f269, %f270;
	selp.f32 	%f272, %f269, %f271, %p39;
	mov.b32 	%r146, %f272;
	mov.b32 	%r147, 16;
	// begin inline asm
	shfl.sync.down.b32 %r145, %r146, %r147, %r148, %r149;
	// end inline asm
	add.s32 	%r157, %r124, 16;
	setp.gt.s32 	%p40, %r157, %r148;
	mov.b32 	%f273, %r145;
	add.f32 	%f274, %f272, %f273;
	selp.f32 	%f383, %f272, %f274, %p40;
	setp.ne.s32 	%p41, %r124, 0;
	@%p41 bra 	$L__BB17_26;
	shr.u32 	%r158, %r1, 3;
	and.b32  	%r159, %r158, 124;
	mov.u32 	%r160, _ZZN3cub18CUB_300001_SM_10006detail6reduce28DeviceReduceSingleTileKernelINS2_10policy_hubIfjN4cuda3std3__44plusIfEEE10Policy1000EN6thrust24THRUST_300001_SM_1000_NS6detail15normal_iteratorINSD_10device_ptrIfEEEEPfjS9_ffNS7_10__identityEEEvT0_T1_T2_T3_T4_T6_E12temp_storage;
	add.s32 	%r161, %r160, %r159;
	st.shared.f32 	[%r161+16], %f383;
$L__BB17_26:
	bar.sync 	0;
	setp.ne.s32 	%p42, %r1, 0;
	@%p42 bra 	$L__BB17_50;
	setp.gt.u32 	%p43, %r51, 32;
	ld.shared.f32 	%f275, [_ZZN3cub18CUB_300001_SM_10006detail6reduce28DeviceReduceSingleTileKernelINS2_10policy_hubIfjN4cuda3std3__44plusIfEEE10Policy1000EN6thrust24THRUST_300001_SM_1000_NS6detail15normal_iteratorINSD_10device_ptrIfEEEEPfjS9_ffNS7_10__identityEEEvT0_T1_T2_T3_T4_T6_E12temp_storage+20];
	add.f32 	%f276, %f383, %f275;
	selp.f32 	%f277, %f276, %f383, %p43;
	setp.gt.u32 	%p44, %r51, 64;
	ld.shared.f32 	%f278, [_ZZN3cub18CUB_300001_SM_10006detail6reduce28DeviceReduceSingleTileKernelINS2_10policy_hubIfjN4cuda3std3__44plusIfEEE10Policy1000EN6thrust24THRUST_300001_SM_1000_NS6detail15normal_iteratorINSD_10device_ptrIfEEEEPfjS9_ffNS7_10__identityEEEvT0_T1_T2_T3_T4_T6_E12temp_storage+24];
	add.f32 	%f279, %f278, %f277;
	selp.f32 	%f280, %f279, %f277, %p44;
	setp.gt.u32 	%p45, %r51, 96;
	ld.shared.f32 	%f281, [_ZZN3cub18CUB_300001_SM_10006detail6reduce28DeviceReduceSingleTileKernelINS2_10policy_hubIfjN4cuda3std3__44plusIfEEE10Policy1000EN6thrust24THRUST_300001_SM_1000_NS6detail15normal_iteratorINSD_10device_ptrIfEEEEPfjS9_ffNS7_10__identityEEEvT0_T1_T2_T3_T4_T6_E12temp_storage+28];
	add.f32 	%f282, %f281, %f280;
	selp.f32 	%f283, %f282, %f280, %p45;
	setp.gt.u32 	%p46, %r51, 128;
	ld.shared.f32 	%f284, [_ZZN3cub18CUB_300001_SM_10006detail6reduce28DeviceReduceSingleTileKernelINS2_10policy_hubIfjN4cuda3std3__44plusIfEEE10Policy1000EN6thrust24THRUST_300001_SM_1000_NS6detail15normal_iteratorINSD_10device_ptrIfEEEEPfjS9_ffNS7_10__identityEEEvT0_T1_T2_T3_T4_T6_E12temp_storage+32];
	add.f32 	%f285, %f284, %f283;
	selp.f32 	%f286, %f285, %f283, %p46;
	setp.gt.u32 	%p47, %r51, 160;
	ld.shared.f32 	%f287, [_ZZN3cub18CUB_300001_SM_10006detail6reduce28DeviceReduceSingleTileKernelINS2_10policy_hubIfjN4cuda3std3__44plusIfEEE10Policy1000EN6thrust24THRUST_300001_SM_1000_NS6detail15normal_iteratorINSD_10device_ptrIfEEEEPfjS9_ffNS7_10__identityEEEvT0_T1_T2_T3_T4_T6_E12temp_storage+36];
	add.f32 	%f288, %f287, %f286;
	selp.f32 	%f289, %f288, %f286, %p47;
	setp.gt.u32 	%p48, %r51, 192;
	ld.shared.f32 	%f290, [_ZZN3cub18CUB_300001_SM_10006detail6reduce28DeviceReduceSingleTileKernelINS2_10policy_hubIfjN4cuda3std3__44plusIfEEE10Policy1000EN6thrust24THRUST_300001_SM_1000_NS6detail15normal_iteratorINSD_10device_ptrIfEEEEPfjS9_ffNS7_10__identityEEEvT0_T1_T2_T3_T4_T6_E12temp_storage+40];
	add.f32 	%f291, %f290, %f289;
	selp.f32 	%f292, %f291, %f289, %p48;
	setp.gt.u32 	%p49, %r51, 224;
	ld.shared.f32 	%f293, [_ZZN3cub18CUB_300001_SM_10006detail6reduce28DeviceReduceSingleTileKernelINS2_10policy_hubIfjN4cuda3std3__44plusIfEEE10Policy1000EN6thrust24THRUST_300001_SM_1000_NS6detail15normal_iteratorINSD_10device_ptrIfEEEEPfjS9_ffNS7_10__identityEEEvT0_T1_T2_T3_T4_T6_E12temp_storage+44];
	add.f32 	%f294, %f293, %f292;
	selp.f32 	%f295, %f294, %f292, %p49;
	setp.gt.u32 	%p50, %r51, 256;
	ld.shared.f32 	%f296, [_ZZN3cub18CUB_300001_SM_10006detail6reduce28DeviceReduceSingleTileKernelINS2_10policy_hubIfjN4cuda3std3__44plusIfEEE10Policy1000EN6thrust24THRUST_300001_SM_1000_NS6detail15normal_iteratorINSD_10device_ptrIfEEEEPfjS9_ffNS7_10__identityEEEvT0_T1_T2_T3_T4_T6_E12temp_storage+48];
	add.f32 	%f297, %f296, %f295;
	selp.f32 	%f298, %f297, %f295, %p50;
	setp.gt.u32 	%p51, %r51, 288;
	ld.shared.f32 	%f299, [_ZZN3cub18CUB_300001_SM_10006detail6reduce28DeviceReduceSingleTileKernelINS2_10policy_hubIfjN4cuda3std3__44plusIfEEE10Policy1000EN6thrust24THRUST_300001_SM_1000_NS6detail15normal_iteratorINSD_10device_ptrIfEEEEPfjS9_ffNS7_10__identityEEEvT0_T1_T2_T3_T4_T6_E12temp_storage+52];
	add.f32 	%f300, %f299, %f298;
	selp.f32 	%f301, %f300, %f298, %p51;
	setp.gt.u32 	%p52, %r51, 320;
	ld.shared.f32 	%f302, [_ZZN3cub18CUB_300001_SM_10006detail6reduce28DeviceReduceSingleTileKernelINS2_10policy_hubIfjN4cuda3std3__44plusIfEEE10Policy1000EN6thrust24THRUST_300001_SM_1000_NS6detail15normal_iteratorINSD_10device_ptrIfEEEEPfjS9_ffNS7_10__identityEEEvT0_T1_T2_T3_T4_T6_E12temp_storage+56];
	add.f32 	%f303, %f302, %f301;
	selp.f32 	%f304, %f303, %f301, %p52;
	setp.gt.u32 	%p53, %r51, 352;
	ld.shared.f32 	%f305, [_ZZN3cub18CUB_300001_SM_10006detail6reduce28DeviceReduceSingleTileKernelINS2_10policy_hubIfjN4cuda3std3__44plusIfEEE10Policy1000EN6thrust24THRUST_300001_SM_1000_NS6detail15normal_iteratorINSD_10device_ptrIfEEEEPfjS9_ffNS7_10__identityEEEvT0_T1_T2_T3_T4_T6_E12temp_storage+60];
	add.f32 	%f306, %f305, %f304;
	selp.f32 	%f307, %f306, %f304, %p53;
	setp.gt.u32 	%p54, %r51, 384;
	ld.shared.f32 	%f308, [_ZZN3cub18CUB_300001_SM_10006detail6reduce28DeviceReduceSingleTileKernelINS2_10policy_hubIfjN4cuda3std3__44plusIfEEE10Policy1000EN6thrust24THRUST_300001_SM_1000_NS6detail15normal_iteratorINSD_10device_ptrIfEEEEPfjS9_ffNS7_10__identityEEEvT0_T1_T2_T3_T4_T6_E12temp_storage+64];
	add.f32 	%f309, %f308, %f307;
	selp.f32 	%f310, %f309, %f307, %p54;
	setp.gt.u32 	%p55, %r51, 416;
	ld.shared.f32 	%f311, [_ZZN3cub18CUB_300001_SM_10006detail6reduce28DeviceReduceSingleTileKernelINS2_10policy_hubIfjN4cuda3std3__44plusIfEEE10Policy1000EN6thrust24THRUST_300001_SM_1000_NS6detail15normal_iteratorINSD_10device_ptrIfEEEEPfjS9_ffNS7_10__identityEEEvT0_T1_T2_T3_T4_T6_E12temp_storage+68];
	add.f32 	%f312, %f311, %f310;
	selp.f32 	%f313, %f312, %f310, %p55;
	setp.gt.u32 	%p56, %r51, 448;
	ld.shared.f32 	%f314, [_ZZN3cub18CUB_300001_SM_10006detail6reduce28DeviceReduceSingleTileKernelINS2_10policy_hubIfjN4cuda3std3__44plusIfEEE10Policy1000EN6thrust24THRUST_300001_SM_1000_NS6detail15normal_iteratorINSD_10device_ptrIfEEEEPfjS9_ffNS7_10__identityEEEvT0_T1_T2_T3_T4_T6_E12temp_storage+72];
	add.f32 	%f315, %f314, %f313;
	selp.f32 	%f316, %f315, %f313, %p56;
	setp.gt.u32 	%p57, %r51, 480;
	ld.shared.f32 	%f317, [_ZZN3cub18CUB_300001_SM_10006detail6reduce28DeviceReduceSingleTileKernelINS2_10policy_hubIfjN4cuda3std3__44plusIfEEE10Policy1000EN6thrust24THRUST_300001_SM_1000_NS6detail15normal_iteratorINSD_10device_ptrIfEEEEPfjS9_ffNS7_10__identityEEEvT0_T1_T2_T3_T4_T6_E12temp_storage+76];
	add.f32 	%f318, %f317, %f316;
	selp.f32 	%f383, %f318, %f316, %p57;
	bra.uni 	$L__BB17_50;
$L__BB17_28:
	mov.u32 	%r21, %tid.x;
	mul.wide.u32 	%rd11, %r21, 4;
	add.s64 	%rd12, %rd2, %rd11;
	ld.global.f32 	%f43, [%rd12];
	ld.global.f32 	%f44, [%rd12+2048];
	ld.global.f32 	%f45, [%rd12+4096];
	ld.global.f32 	%f46, [%rd12+6144];
	ld.global.f32 	%f47, [%rd12+8192];
	ld.global.f32 	%f48, [%rd12+10240];
	ld.global.f32 	%f49, [%rd12+12288];
	ld.global.f32 	%f50, [%rd12+14336];
	ld.global.f32 	%f51, [%rd12+16384];
	ld.global.f32 	%f52, [%rd12+18432];
	ld.global.f32 	%f53, [%rd12+20480];
	ld.global.f32 	%f54, [%rd12+22528];
	ld.global.f32 	%f55, [%rd12+24576];
	ld.global.f32 	%f56, [%rd12+26624];
	ld.global.f32 	%f57, [%rd12+28672];
	ld.global.f32 	%f58, [%rd12+30720];
	add.f32 	%f59, %f43, %f44;
	add.f32 	%f60, %f45, %f46;
	add.f32 	%f61, %f47, %f48;
	add.f32 	%f62, %f49, %f50;
	add.f32 	%f63, %f51, %f52;
	add.f32 	%f64, %f53, %f54;
	add.f32 	%f65, %f55, %f56;
	add.f32 	%f66, %f57, %f58;
	add.f32 	%f67, %f59, %f60;
	add.f32 	%f68, %f61, %f62;
	add.f32 	%f69, %f63, %f64;
	add.f32 	%f70, %f65, %f66;
	add.f32 	%f71, %f67, %f68;
	add.f32 	%f72, %f69, %f70;
	add.f32 	%f382, %f71, %f72;
	add.s32 	%r22, %r51, -8192;
	setp.lt.u32 	%p3, %r22, 8192;
	mov.b32 	%r202, 8192;
	@%p3 bra 	$L__BB17_32;
	mov.b32 	%r202, 8192;
$L__BB17_30:
	add.s32 	%r54, %r21, %r202;
	mul.wide.u32 	%rd13, %r54, 4;
	add.s64 	%rd14, %rd2, %rd13;
	ld.global.f32 	%f73, [%rd14];
	ld.global.f32 	%f74, [%rd14+2048];
	ld.global.f32 	%f75, [%rd14+4096];
	ld.global.f32 	%f76, [%rd14+6144];
	ld.global.f32 	%f77, [%rd14+8192];
	ld.global.f32 	%f78, [%rd14+10240];
	ld.global.f32 	%f79, [%rd14+12288];
	ld.global.f32 	%f80, [%rd14+14336];
	ld.global.f32 	%f81, [%rd14+16384];
	ld.global.f32 	%f82, [%rd14+18432];
	ld.global.f32 	%f83, [%rd14+20480];
	ld.global.f32 	%f84, [%rd14+22528];
	ld.global.f32 	%f85, [%rd14+24576];
	ld.global.f32 	%f86, [%rd14+26624];
	ld.global.f32 	%f87, [%rd14+28672];
	ld.global.f32 	%f88, [%rd14+30720];
	add.f32 	%f89, %f382, %f73;
	add.f32 	%f90, %f74, %f75;
	add.f32 	%f91, %f76, %f77;
	add.f32 	%f92, %f78, %f79;
	add.f32 	%f93, %f80, %f81;
	add.f32 	%f94, %f82, %f83;
	add.f32 	%f95, %f84, %f85;
	add.f32 	%f96, %f86, %f87;
	add.f32 	%f97, %f89, %f90;
	add.f32 	%f98, %f91, %f92;
	add.f32 	%f99, %f93, %f94;
	add.f32 	%f100, %f95, %f96;
	add.f32 	%f101, %f97, %f98;
	add.f32 	%f102, %f99, %f100;
	add.f32 	%f103, %f101, %f102;
	add.f32 	%f382, %f103, %f88;
	sub.s32 	%r55, %r51, %r202;
	setp.lt.u32 	%p4, %r55, 8192;
	@%p4 bra 	$L__BB17_46;
	add.s32 	%r202, %r202, 8192;
	setp.le.u32 	%p5, %r202, %r22;
	@%p5 bra 	$L__BB17_30;
$L__BB17_32:
	setp.le.u32 	%p6, %r51, %r202;
	sub.s32 	%r56, %r51, %r202;
	setp.ge.s32 	%p7, %r21, %r56;
	or.pred  	%p8, %p6, %p7;
	@%p8 bra 	$L__BB17_46;
	not.b32 	%r58, %r21;
	add.s32 	%r59, %r51, %r58;
	sub.s32 	%r60, %r59, %r202;
	shr.u32 	%r61, %r60, 9;
	add.s32 	%r26, %r61, 1;
	and.b32  	%r27, %r26, 15;
	setp.lt.u32 	%p9, %r60, 7680;
	mov.u32 	%r207, %r21;
	@%p9 bra 	$L__BB17_37;
	or.b32  	%r205, %r21, 4096;
	add.s32 	%r204, %r21, %r202;
	and.b32  	%r62, %r26, 16777200;
	neg.s32 	%r203, %r62;
$L__BB17_35:
	.pragma "nounroll";
	mul.wide.u32 	%rd15, %r204, 4;
	add.s64 	%rd16, %rd2, %rd15;
	ld.global.f32 	%f105, [%rd16];
	add.f32 	%f106, %f382, %f105;
	add.s32 	%r63, %r204, 512;
	mul.wide.u32 	%rd17, %r63, 4;
	add.s64 	%rd18, %rd2, %rd17;
	ld.global.f32 	%f107, [%rd18];
	add.f32 	%f108, %f106, %f107;
	add.s32 	%r64, %r204, 1024;
	mul.wide.u32 	%rd19, %r64, 4;
	add.s64 	%rd20, %rd2, %rd19;
	ld.global.f32 	%f109, [%rd20];
	add.f32 	%f110, %f108, %f109;
	add.s32 	%r65, %r204, 1536;
	mul.wide.u32 	%rd21, %r65, 4;
	add.s64 	%rd22, %rd2, %rd21;
	ld.global.f32 	%f111, [%rd22];
	add.f32 	%f112, %f110, %f111;
	add.s32 	%r66, %r204, 2048;
	mul.wide.u32 	%rd23, %r66, 4;
	add.s64 	%rd24, %rd2, %rd23;
	ld.global.f32 	%f113, [%rd24];
	add.f32 	%f114, %f112, %f113;
	add.s32 	%r67, %r204, 2560;
	mul.wide.u32 	%rd25, %r67, 4;
	add.s64 	%rd26, %rd2, %rd25;
	ld.global.f32 	%f115, [%rd26];
	add.f32 	%f116, %f114, %f115;
	add.s32 	%r68, %r204, 3072;
	mul.wide.u32 	%rd27, %r68, 4;
	add.s64 	%rd28, %rd2, %rd27;
	ld.global.f32 	%f117, [%rd28];
	add.f32 	%f118, %f116, %f117;
	add.s32 	%r69, %r204, 3584;
	mul.wide.u32 	%rd29, %r69, 4;
	add.s64 	%rd30, %rd2, %rd29;
	ld.global.f32 	%f119, [%rd30];
	add.f32 	%f120, %f118, %f119;
	add.s32 	%r70, %r204, 4096;
	mul.wide.u32 	%rd31, %r70, 4;
	add.s64 	%rd32, %rd2, %rd31;
	ld.global.f32 	%f121, [%rd32];
	add.f32 	%f122, %f120, %f121;
	add.s32 	%r71, %r204, 4608;
	mul.wide.u32 	%rd33, %r71, 4;
	add.s64 	%rd34, %rd2, %rd33;
	ld.global.f32 	%f123, [%rd34];
	add.f32 	%f124, %f122, %f123;
	add.s32 	%r72, %r204, 5120;
	mul.wide.u32 	%rd35, %r72, 4;
	add.s64 	%rd36, %rd2, %rd35;
	ld.global.f32 	%f125, [%rd36];
	add.f32 	%f126, %f124, %f125;
	add.s32 	%r73, %r204, 5632;
	mul.wide.u32 	%rd37, %r73, 4;
	add.s64 	%rd38, %rd2, %rd37;
	ld.global.f32 	%f127, [%rd38];
	add.f32 	%f128, %f126, %f127;
	add.s32 	%r74, %r204, 6144;
	mul.wide.u32 	%rd39, %r74, 4;
	add.s64 	%rd40, %rd2, %rd39;
	ld.global.f32 	%f129, [%rd40];
	add.f32 	%f130, %f128, %f129;
	add.s32 	%r75, %r204, 6656;
	mul.wide.u32 	%rd41, %r75, 4;
	add.s64 	%rd42, %rd2, %rd41;
	ld.global.f32 	%f131, [%rd42];
	add.f32 	%f132, %f130, %f131;
	add.s32 	%r76, %r204, 7168;
	mul.wide.u32 	%rd43, %r76, 4;
	add.s64 	%rd44, %rd2, %rd43;
	ld.global.f32 	%f133, [%rd44];
	add.f32 	%f134, %f132, %f133;
	add.s32 	%r77, %r204, 7680;
	mul.wide.u32 	%rd45, %r77, 4;
	add.s64 	%rd46, %rd2, %rd45;
	ld.global.f32 	%f135, [%rd46];
	add.f32 	%f382, %f134, %f135;
	add.s32 	%r205, %r205, 8192;
	add.s32 	%r204, %r204, 8192;
	add.s32 	%r203, %r203, 16;
	setp.ne.s32 	%p10, %r203, 0;
	@%p10 bra 	$L__BB17_35;
	add.s32 	%r207, %r205, -4096;
$L__BB17_37:
	setp.eq.s32 	%p11, %r27, 0;
	@%p11 bra 	$L__BB17_46;
	and.b32  	%r39, %r26, 7;
	setp.lt.u32 	%p12, %r27, 8;
	@%p12 bra 	$L__BB17_40;
	add.s32 	%r78, %r207, %r202;
	mul.wide.u32 	%rd47, %r78, 4;
	add.s64 	%rd48, %rd2, %rd47;
	ld.global.f32 	%f137, [%rd48];
	add.f32 	%f138, %f382, %f137;
	add.s32 	%r79, %r78, 512;
	mul.wide.u32 	%rd49, %r79, 4;
	add.s64 	%rd50, %rd2, %rd49;
	ld.global.f32 	%f139, [%rd50];
	add.f32 	%f140, %f138, %f139;
	add.s32 	%r80, %r78, 1024;
	mul.wide.u32 	%rd51, %r80, 4;
	add.s64 	%rd52, %rd2, %rd51;
	ld.global.f32 	%f141, [%rd52];
	add.f32 	%f142, %f140, %f141;
	add.s32 	%r81, %r78, 1536;
	mul.wide.u32 	%rd53, %r81, 4;
	add.s64 	%rd54, %rd2, %rd53;
	ld.global.f32 	%f143, [%rd54];
	add.f32 	%f144, %f142, %f143;
	add.s32 	%r82, %r78, 2048;
	mul.wide.u32 	%rd55, %r82, 4;
	add.s64 	%rd56, %rd2, %rd55;
	ld.global.f32 	%f145, [%rd56];
	add.f32 	%f146, %f144, %f145;
	add.s32 	%r83, %r78, 2560;
	mul.wide.u32 	%rd57, %r83, 4;
	add.s64 	%rd58, %rd2, %rd57;
	ld.global.f32 	%f147, [%rd58];
	add.f32 	%f148, %f146, %f147;
	add.s32 	%r84, %r78, 3072;
	mul.wide.u32 	%rd59, %r84, 4;
	add.s64 	%rd60, %rd2, %rd59;
	ld.global.f32 	%f149, [%rd60];
	add.f32 	%f150, %f148, %f149;
	add.s32 	%r85, %r78, 3584;
	mul.wide.u32 	%rd61, %r85, 4;
	add.s64 	%rd62, %rd2, %rd61;
	ld.global.f32 	%f151, [%rd62];
	add.f32 	%f382, %f150, %f151;
	add.s32 	%r207, %r207, 4096;
$L__BB17_40:
	setp.eq.s32 	%p13, %r39, 0;
	@%p13 bra 	$L__BB17_46;
	and.b32  	%r42, %r26, 3;
	setp.lt.u32 	%p14, %r39, 4;
	@%p14 bra 	$L__BB17_43;
	add.s32 	%r86, %r207, %r202;
	mul.wide.u32 	%rd63, %r86, 4;
	add.s64 	%rd64, %rd2, %rd63;
	ld.global.f32 	%f153, [%rd64];
	add.f32 	%f154, %f382, %f153;
	add.s32 	%r87, %r86, 512;
	mul.wide.u32 	%rd65, %r87, 4;
	add.s64 	%rd66, %rd2, %rd65;
	ld.global.f32 	%f155, [%rd66];
	add.f32 	%f156, %f154, %f155;
	add.s32 	%r88, %r86, 1024;
	mul.wide.u32 	%rd67, %r88, 4;
	add.s64 	%rd68, %rd2, %rd67;
	ld.global.f32 	%f157, [%rd68];
	add.f32 	%f158, %f156, %f157;
	add.s32 	%r89, %r86, 1536;
	mul.wide.u32 	%rd69, %r89, 4;
	add.s64 	%rd70, %rd2, %rd69;
	ld.global.f32 	%f159, [%rd70];
	add.f32 	%f382, %f158, %f159;
	add.s32 	%r207, %r207, 2048;
$L__BB17_43:
	setp.eq.s32 	%p15, %r42, 0;
	@%p15 bra 	$L__BB17_46;
	add.s32 	%r210, %r207, %r202;
	neg.s32 	%r209, %r42;
$L__BB17_45:
	.pragma "nounroll";
	mul.wide.u32 	%rd71, %r210, 4;
	add.s64 	%rd72, %rd2, %rd71;
	ld.global.f32 	%f160, [%rd72];
	add.f32 	%f382, %f382, %f160;
	add.s32 	%r210, %r210, 512;
	add.s32 	%r209, %r209, 1;
	setp.ne.s32 	%p16, %r209, 0;
	@%p16 bra 	$L__BB17_45;
$L__BB17_46:
	// begin inline asm
	mov.u32 %r90, %laneid;
	// end inline asm
	mov.b32 	%r92, %f382;
	mov.b32 	%r93, 1;
	mov.b32 	%r114, 31;
	mov.b32 	%r115, -1;
	// begin inline asm
	shfl.sync.down.b32 %r91, %r92, %r93, %r114, %r115;
	// end inline asm
	setp.gt.s32 	%p17, %r90, 30;
	mov.b32 	%f161, %r91;
	add.f32 	%f162, %f382, %f161;
	selp.f32 	%f163, %f382, %f162, %p17;
	mov.b32 	%r97, %f163;
	mov.b32 	%r98, 2;
	// begin inline asm
	shfl.sync.down.b32 %r96, %r97, %r98, %r114, %r115;
	// end inline asm
	setp.gt.s32 	%p18, %r90, 29;
	mov.b32 	%f164, %r96;
	add.f32 	%f165, %f163, %f164;
	selp.f32 	%f166, %f163, %f165, %p18;
	mov.b32 	%r102, %f166;
	mov.b32 	%r103, 4;
	// begin inline asm
	shfl.sync.down.b32 %r101, %r102, %r103, %r114, %r115;
	// end inline asm
	setp.gt.s32 	%p19, %r90, 27;
	mov.b32 	%f167, %r101;
	add.f32 	%f168, %f166, %f167;
	selp.f32 	%f169, %f166, %f168, %p19;
	mov.b32 	%r107, %f169;
	mov.b32 	%r108, 8;
	// begin inline asm
	shfl.sync.down.b32 %r106, %r107, %r108, %r114, %r115;
	// end inline asm
	setp.gt.s32 	%p20, %r90, 23;
	mov.b32 	%f170, %r106;
	add.f32 	%f171, %f169, %f170;
	selp.f32 	%f172, %f169, %f171, %p20;
	mov.b32 	%r112, %f172;
	mov.b32 	%r113, 16;
	// begin inline asm
	shfl.sync.down.b32 %r111, %r112, %r113, %r114, %r115;
	// end inline asm
	setp.gt.s32 	%p21, %r90, 15;
	mov.b32 	%f173, %r111;
	add.f32 	%f38, %f172, %f173;
	selp.f32 	%f383, %f172, %f38, %p21;
	setp.ne.s32 	%p22, %r90, 0;
	@%p22 bra 	$L__BB17_48;
	shr.u32 	%r116, %r21, 3;
	and.b32  	%r117, %r116, 124;
	mov.u32 	%r118, _ZZN3cub18CUB_300001_SM_10006detail6reduce28DeviceReduceSingleTileKernelINS2_10policy_hubIfjN4cuda3std3__44plusIfEEE10Policy1000EN6thrust24THRUST_300001_SM_1000_NS6detail15normal_iteratorINSD_10device_ptrIfEEEEPfjS9_ffNS7_10__identityEEEvT0_T1_T2_T3_T4_T6_E12temp_storage;
	add.s32 	%r119, %r118, %r117;
	st.shared.f32 	[%r119+16], %f38;
$L__BB17_48:
	bar.sync 	0;
	setp.ne.s32 	%p23, %r21, 0;
	@%p23 bra 	$L__BB17_50;
	ld.shared.f32 	%f174, [_ZZN3cub18CUB_300001_SM_10006detail6reduce28DeviceReduceSingleTileKernelINS2_10policy_hubIfjN4cuda3std3__44plusIfEEE10Policy1000EN6thrust24THRUST_300001_SM_1000_NS6detail15normal_iteratorINSD_10device_ptrIfEEEEPfjS9_ffNS7_10__identityEEEvT0_T1_T2_T3_T4_T6_E12temp_storage+20];
	add.f32 	%f175, %f383, %f174;
	ld.shared.f32 	%f176, [_ZZN3cub18CUB_300001_SM_10006detail6reduce28DeviceReduceSingleTileKernelINS2_10policy_hubIfjN4cuda3std3__44plusIfEEE10Policy1000EN6thrust24THRUST_300001_SM_1000_NS6detail15normal_iteratorINSD_10device_ptrIfEEEEPfjS9_ffNS7_10__identityEEEvT0_T1_T2_T3_T4_T6_E12temp_storage+24];
	add.f32 	%f177, %f175, %f176;
	ld.shared.f32 	%f178, [_ZZN3cub18CUB_300001_SM_10006detail6reduce28DeviceReduceSingleTileKernelINS2_10policy_hubIfjN4cuda3std3__44plusIfEEE10Policy1000EN6thrust24THRUST_300001_SM_1000_NS6detail15normal_iteratorINSD_10device_ptrIfEEEEPfjS9_ffNS7_10__identityEEEvT0_T1_T2_T3_T4_T6_E12temp_storage+28];
	add.f32 	%f179, %f177, %f178;
	ld.shared.f32 	%f180, [_ZZN3cub18CUB_300001_SM_10006detail6reduce28DeviceReduceSingleTileKernelINS2_10policy_hubIfjN4cuda3std3__44plusIfEEE10Policy1000EN6thrust24THRUST_300001_SM_1000_NS6detail15normal_iteratorINSD_10device_ptrIfEEEEPfjS9_ffNS7_10__identityEEEvT0_T1_T2_T3_T4_T6_E12temp_storage+32];
	add.f32 	%f181, %f179, %f180;
	ld.shared.f32 	%f182, [_ZZN3cub18CUB_300001_SM_10006detail6reduce28DeviceReduceSingleTileKernelINS2_10policy_hubIfjN4cuda3std3__44plusIfEEE10Policy1000EN6thrust24THRUST_300001_SM_1000_NS6detail15normal_iteratorINSD_10device_ptrIfEEEEPfjS9_ffNS7_10__identityEEEvT0_T1_T2_T3_T4_T6_E12temp_storage+36];
	add.f32 	%f183, %f181, %f182;
	ld.shared.f32 	%f184, [_ZZN3cub18CUB_300001_SM_10006detail6reduce28DeviceReduceSingleTileKernelINS2_10policy_hubIfjN4cuda3std3__44plusIfEEE10Policy1000EN6thrust24THRUST_300001_SM_1000_NS6detail15normal_iteratorINSD_10device_ptrIfEEEEPfjS9_ffNS7_10__identityEEEvT0_T1_T2_T3_T4_T6_E12temp_storage+40];
	add.f32 	%f185, %f183, %f184;
	ld.shared.f32 	%f186, [_ZZN3cub18CUB_300001_SM_10006detail6reduce28DeviceReduceSingleTileKernelINS2_10policy_hubIfjN4cuda3std3__44plusIfEEE10Policy1000EN6thrust24THRUST_300001_SM_1000_NS6detail15normal_iteratorINSD_10device_ptrIfEEEEPfjS9_ffNS7_10__identityEEEvT0_T1_T2_T3_T4_T6_E12temp_storage+44];
	add.f32 	%f187, %f185, %f186;
	ld.shared.f32 	%f188, [_ZZN3cub18CUB_300001_SM_10006detail6reduce28DeviceReduceSingleTileKernelINS2_10policy_hubIfjN4cuda3std3__44plusIfEEE10Policy1000EN6thrust24THRUST_300001_SM_1000_NS6detail15normal_iteratorINSD_10device_ptrIfEEEEPfjS9_ffNS7_10__identityEEEvT0_T1_T2_T3_T4_T6_E12temp_storage+48];
	add.f32 	%f189, %f187, %f188;
	ld.shared.f32 	%f190, [_ZZN3cub18CUB_300001_SM_10006detail6reduce28DeviceReduceSingleTileKernelINS2_10policy_hubIfjN4cuda3std3__44plusIfEEE10Policy1000EN6thrust24THRUST_300001_SM_1000_NS6detail15normal_iteratorINSD_10device_ptrIfEEEEPfjS9_ffNS7_10__identityEEEvT0_T1_T2_T3_T4_T6_E12temp_storage+52];
	add.f32 	%f191, %f189, %f190;
	ld.shared.f32 	%f192, [_ZZN3cub18CUB_300001_SM_10006detail6reduce28DeviceReduceSingleTileKernelINS2_10policy_hubIfjN4cuda3std3__44plusIfEEE10Policy1000EN6thrust24THRUST_300001_SM_1000_NS6detail15normal_iteratorINSD_10device_ptrIfEEEEPfjS9_ffNS7_10__identityEEEvT0_T1_T2_T3_T4_T6_E12temp_storage+56];
	add.f32 	%f193, %f191, %f192;
	ld.shared.f32 	%f194, [_ZZN3cub18CUB_300001_SM_10006detail6reduce28DeviceReduceSingleTileKernelINS2_10policy_hubIfjN4cuda3std3__44plusIfEEE10Policy1000EN6thrust24THRUST_300001_SM_1000_NS6detail15normal_iteratorINSD_10device_ptrIfEEEEPfjS9_ffNS7_10__identityEEEvT0_T1_T2_T3_T4_T6_E12temp_storage+60];
	add.f32 	%f195, %f193, %f194;
	ld.shared.f32 	%f196, [_ZZN3cub18CUB_300001_SM_10006detail6reduce28DeviceReduceSingleTileKernelINS2_10policy_hubIfjN4cuda3std3__44plusIfEEE10Policy1000EN6thrust24THRUST_300001_SM_1000_NS6detail15normal_iteratorINSD_10device_ptrIfEEEEPfjS9_ffNS7_10__identityEEEvT0_T1_T2_T3_T4_T6_E12temp_storage+64];
	add.f32 	%f197, %f195, %f196;
	ld.shared.f32 	%f198, [_ZZN3cub18CUB_300001_SM_10006detail6reduce28DeviceReduceSingleTileKernelINS2_10policy_hubIfjN4cuda3std3__44plusIfEEE10Policy1000EN6thrust24THRUST_300001_SM_1000_NS6detail15normal_iteratorINSD_10device_ptrIfEEEEPfjS9_ffNS7_10__identityEEEvT0_T1_T2_T3_T4_T6_E12temp_storage+68];
	add.f32 	%f199, %f197, %f198;
	ld.shared.f32 	%f200, [_ZZN3cub18CUB_300001_SM_10006detail6reduce28DeviceReduceSingleTileKernelINS2_10policy_hubIfjN4cuda3std3__44plusIfEEE10Policy1000EN6thrust24THRUST_300001_SM_1000_NS6detail15normal_iteratorINSD_10device_ptrIfEEEEPfjS9_ffNS7_10__identityEEEvT0_T1_T2_T3_T4_T6_E12temp_storage+72];
	add.f32 	%f201, %f199, %f200;
	ld.shared.f32 	%f202, [_ZZN3cub18CUB_300001_SM_10006detail6reduce28DeviceReduceSingleTileKernelINS2_10policy_hubIfjN4cuda3std3__44plusIfEEE10Policy1000EN6thrust24THRUST_300001_SM_1000_NS6detail15normal_iteratorINSD_10device_ptrIfEEEEPfjS9_ffNS7_10__identityEEEvT0_T1_T2_T3_T4_T6_E12temp_storage+76];
	add.f32 	%f383, %f201, %f202;
$L__BB17_50:
	mov.u32 	%r192, %tid.x;
	setp.ne.s32 	%p65, %r192, 0;
	@%p65 bra 	$L__BB17_52;
	add.f32 	%f361, %f42, %f383;
	st.global.f32 	[%rd1], %f361;
$L__BB17_52:
	ret;

}
	// .globl	_ZN3cub18CUB_300001_SM_10006detail6reduce18DeviceReduceKernelINS2_10policy_hubIfjN4cuda3std3__44plusIfEEE10Policy1000EN6thrust24THRUST_300001_SM_1000_NS6detail15normal_iteratorINSD_10device_ptrIfEEEEjS9_fNS7_10__identityEEEvT0_PT3_T1_NS0_13GridEvenShareISN_EET2_T4_
.visible .entry _ZN3cub18CUB_300001_SM_10006detail6reduce18DeviceReduceKernelINS2_10policy_hubIfjN4cuda3std3__44plusIfEEE10Policy1000EN6thrust24THRUST_300001_SM_1000_NS6detail15normal_iteratorINSD_10device_ptrIfEEEEjS9_fNS7_10__identityEEEvT0_PT3_T1_NS0_13GridEvenShareISN_EET2_T4_(
	.param .align 8 .b8 _ZN3cub18CUB_300001_SM_10006detail6reduce18DeviceReduceKernelINS2_10policy_hubIfjN4cuda3std3__44plusIfEEE10Policy1000EN6thrust24THRUST_300001_SM_1000_NS6detail15normal_iteratorINSD_10device_ptrIfEEEEjS9_fNS7_10__identityEEEvT0_PT3_T1_NS0_13GridEvenShareISN_EET2_T4__param_0[8],
	.param .u64 .ptr .align 1 _ZN3cub18CUB_300001_SM_10006detail6reduce18DeviceReduceKernelINS2_10policy_hubIfjN4cuda3std3__44plusIfEEE10Policy1000EN6thrust24THRUST_300001_SM_1000_NS6detail15normal_iteratorINSD_10device_ptrIfEEEEjS9_fNS7_10__identityEEEvT0_PT3_T1_NS0_13GridEvenShareISN_EET2_T4__param_1,
	.param .u32 _ZN3cub18CUB_300001_SM_10006detail6reduce18DeviceReduceKernelINS2_10policy_hubIfjN4cuda3std3__44plusIfEEE10Policy1000EN6thrust24THRUST_300001_SM_1000_NS6detail15normal_iteratorINSD_10device_ptrIfEEEEjS9_fNS7_10__identityEEEvT0_PT3_T1_NS0_13GridEvenShareISN_EET2_T4__param_2,
	.param .align 4 .b8 _ZN3cub18CUB_300001_SM_10006detail6reduce18DeviceReduceKernelINS2_10policy_hubIfjN4cuda3std3__44plusIfEEE10Policy1000EN6thrust24THRUST_300001_SM_1000_NS6detail15normal_iteratorINSD_10device_ptrIfEEEEjS9_fNS7_10__identityEEEvT0_PT3_T1_NS0_13GridEvenShareISN_EET2_T4__param_3[40],
	.param .align 1 .b8 _ZN3cub18CUB_300001_SM_10006detail6reduce18DeviceReduceKernelINS2_10policy_hubIfjN4cuda3std3__44plusIfEEE10Policy1000EN6thrust24THRUST_300001_SM_1000_NS6detail15normal_iteratorINSD_10device_ptrIfEEEEjS9_fNS7_10__identityEEEvT0_PT3_T1_NS0_13GridEvenShareISN_EET2_T4__param_4[1],
	.param .align 1 .b8 _ZN3cub18CUB_300001_SM_10006detail6reduce18DeviceReduceKernelINS2_10policy_hubIfjN4cuda3std3__44plusIfEEE10Policy1000EN6thrust24THRUST_300001_SM_1000_NS6detail15normal_iteratorINSD_10device_ptrIfEEEEjS9_fNS7_10__identityEEEvT0_PT3_T1_NS0_13GridEvenShareISN_EET2_T4__param_5[1]
)
.maxntid 512
{
	.reg .pred 	%p<65>;
	.reg .b16 	%rs<4>;
	.reg .b32 	%r<279>;
	.reg .b32 	%f<380>;
	.reg .b64 	%rd<130>;
	// demoted variable
	.shared .align 4 .b8 _ZZN3cub18CUB_300001_SM_10006detail6reduce18DeviceReduceKernelINS2_10policy_hubIfjN4cuda3std3__44plusIfEEE10Policy1000EN6thrust24THRUST_300001_SM_1000_NS6detail15normal_iteratorINSD_10device_ptrIfEEEEjS9_fNS7_10__identityEEEvT0_PT3_T1_NS0_13GridEvenShareISN_EET2_T4_E12temp_storage[84];
	ld.param.u32 	%r1, [_ZN3cub18CUB_300001_SM_10006detail6reduce18DeviceReduceKernelINS2_10policy_hubIfjN4cuda3std3__44plusIfEEE10Policy1000EN6thrust24THRUST_300001_SM_1000_NS6detail15normal_iteratorINSD_10device_ptrIfEEEEjS9_fNS7_10__identityEEEvT0_PT3_T1_NS0_13GridEvenShareISN_EET2_T4__param_3+20];
	ld.param.u32 	%r2, [_ZN3cub18CUB_300001_SM_10006detail6reduce18DeviceReduceKernelINS2_10policy_hubIfjN4cuda3std3__44plusIfEEE10Policy1000EN6thrust24THRUST_300001_SM_1000_NS6detail15normal_iteratorINSD_10device_ptrIfEEEEjS9_fNS7_10__identityEEEvT0_PT3_T1_NS0_13GridEvenShareISN_EET2_T4__param_3+24];
	ld.param.u64 	%rd3, [_ZN3cub18CUB_300001_SM_10006detail6reduce18DeviceReduceKernelINS2_10policy_hubIfjN4cuda3std3__44plusIfEEE10Policy1000EN6thrust24THRUST_300001_SM_1000_NS6detail15normal_iteratorINSD_10device_ptrIfEEEEjS9_fNS7_10__identityEEEvT0_PT3_T1_NS0_13GridEvenShareISN_EET2_T4__param_0];
	cvta.to.global.u64 	%rd1, %rd3;
	mov.u32 	%r3, %ctaid.x;
	shl.b32 	%r4, %r2, 13;
	shl.b32 	%r270, %r3, 13;
	sub.s32 	%r6, %r1, %r270;
	setp.gt.u32 	%p1, %r6, 8191;
	@%p1 bra 	$L__BB18_26;
	mov.u32 	%r7, %tid.x;
	setp.ge.u32 	%p23, %r7, %r6;
	mov.f32 	%f368, 0f00000000;
	mov.u32 	%r261, %r7;
	@%p23 bra 	$L__BB18_3;
	add.s32 	%r155, %r270, %r7;
	mul.wide.u32 	%rd66, %r155, 4;
	add.s64 	%rd67, %rd1, %rd66;
	ld.global.f32 	%f368, [%rd67];
	add.s32 	%r261, %r7, 512;
$L__BB18_3:
	setp.ge.u32 	%p24, %r261, %r6;
	@%p24 bra 	$L__BB18_17;
	not.b32 	%r156, %r261;
	add.s32 	%r157, %r1, %r156;
	sub.s32 	%r158, %r157, %r270;
	shr.u32 	%r159, %r158, 9;
	add.s32 	%r10, %r159, 1;
	and.b32  	%r11, %r10, 15;
	setp.lt.u32 	%p25, %r158, 7680;
	@%p25 bra 	$L__BB18_8;
	or.b32  	%r260, %r261, 4096;
	add.s32 	%r259, %r261, %r270;
	and.b32  	%r160, %r10, 16777200;
	neg.s32 	%r258, %r160;
$L__BB18_6:
	.pragma "nounroll";
	mul.wide.u32 	%rd68, %r259, 4;
	add.s64 	%rd69, %rd1, %rd68;
	ld.global.f32 	%f203, [%rd69];
	add.f32 	%f204, %f368, %f203;
	add.s32 	%r161, %r259, 512;
	mul.wide.u32 	%rd70, %r161, 4;
	add.s64 	%rd71, %rd1, %rd70;
	ld.global.f32 	%f205, [%rd71];
	add.f32 	%f206, %f204, %f205;
	add.s32 	%r162, %r259, 1024;
	mul.wide.u32 	%rd72, %r162, 4;
	add.s64 	%rd73, %rd1, %rd72;
	ld.global.f32 	%f207, [%rd73];
	add.f32 	%f208, %f206, %f207;
	add.s32 	%r163, %r259, 1536;
	mul.wide.u32 	%rd74, %r163, 4;
	add.s64 	%rd75, %rd1, %rd74;
	ld.global.f32 	%f209, [%rd75];
	add.f32 	%f210, %f208, %f209;
	add.s32 	%r164, %r259, 2048;
	mul.wide.u32 	%rd76, %r164, 4;
	add.s64 	%rd77, %rd1, %rd76;
	ld.global.f32 	%f211, [%rd77];
	add.f32 	%f212, %f210, %f211;
	add.s32 	%r165, %r259, 2560;
	mul.wide.u32 	%rd78, %r165, 4;
	add.s64 	%rd79, %rd1, %rd78;
	ld.global.f32 	%f213, [%rd79];
	add.f32 	%f214, %f212, %f213;
	add.s32 	%r166, %r259, 3072;
	mul.wide.u32 	%rd80, %r166, 4;
	add.s64 	%rd81, %rd1, %rd80;
	ld.global.f32 	%f215, [%rd81];
	add.f32 	%f216, %f214, %f215;
	add.s32 	%r167, %r259, 3584;
	mul.wide.u32 	%rd82, %r167, 4;
	add.s64 	%rd83, %rd1, %rd82;
	ld.global.f32 	%f217, [%rd83];
	add.f32 	%f218, %f216, %f217;
	add.s32 	%r168, %r259, 4096;
	mul.wide.u32 	%rd84, %r168, 4;
	add.s64 	%rd85, %rd1, %rd84;
	ld.global.f32 	%f219, [%rd85];
	add.f32 	%f220, %f218, %f219;
	add.s32 	%r169, %r259, 4608;
	mul.wide.u32 	%rd86, %r169, 4;
	add.s64 	%rd87, %rd1, %rd86;
	ld.global.f32 	%f221, [%rd87];
	add.f32 	%f222, %f220, %f221;
	add.s32 	%r170, %r259, 5120;
	mul.wide.u32 	%rd88, %r170, 4;
	add.s64 	%rd89, %rd1, %rd88;
	ld.global.f32 	%f223, [%rd89];
	add.f32 	%f224, %f222, %f223;
	add.s32 	%r171, %r259, 5632;
	mul.wide.u32 	%rd90, %r171, 4;
	add.s64 	%rd91, %rd1, %rd90;
	ld.global.f32 	%f225, [%rd91];
	add.f32 	%f226, %f224, %f225;
	add.s32 	%r172, %r259, 6144;
	mul.wide.u32 	%rd92, %r172, 4;
	add.s64 	%rd93, %rd1, %rd92;
	ld.global.f32 	%f227, [%rd93];
	add.f32 	%f228, %f226, %f227;
	add.s32 	%r173, %r259, 6656;
	mul.wide.u32 	%rd94, %r173, 4;
	add.s64 	%rd95, %rd1, %rd94;
	ld.global.f32 	%f229, [%rd95];
	add.f32 	%f230, %f228, %f229;
	add.s32 	%r174, %r259, 7168;
	mul.wide.u32 	%rd96, %r174, 4;
	add.s64 	%rd97, %rd1, %rd96;
	ld.global.f32 	%f231, [%rd97];
	add.f32 	%f232, %f230, %f231;
	add.s32 	%r175, %r259, 7680;
	mul.wide.u32 	%rd98, %r175, 4;
	add.s64 	%rd99, %rd1, %rd98;
	ld.global.f32 	%f233, [%rd99];
	add.f32 	%f368, %f232, %f233;
	add.s32 	%r260, %r260, 8192;
	add.s32 	%r259, %r259, 8192;
	add.s32 	%r258, %r258, 16;
	setp.ne.s32 	%p26, %r258, 0;
	@%p26 bra 	$L__BB18_6;
	add.s32 	%r261, %r260, -4096;
$L__BB18_8:
	setp.eq.s32 	%p27, %r11, 0;
	@%p27 bra 	$L__BB18_17;
	and.b32  	%r23, %r10, 7;
	setp.lt.u32 	%p28, %r11, 8;
	@%p28 bra 	$L__BB18_11;
	add.s32 	%r176, %r270, %r261;
	mul.wide.u32 	%rd100, %r176, 4;
	add.s64 	%rd101, %rd1, %rd100;
	ld.global.f32 	%f235, [%rd101];
	add.f32 	%f236, %f368, %f235;
	add.s32 	%r177, %r176, 512;
	mul.wide.u32 	%rd102, %r177, 4;
	add.s64 	%rd103, %rd1, %rd102;
	ld.global.f32 	%f237, [%rd103];
	add.f32 	%f238, %f236, %f237;
	add.s32 	%r178, %r176, 1024;
	mul.wide.u32 	%rd104, %r178, 4;
	add.s64 	%rd105, %rd1, %rd104;
	ld.global.f32 	%f239, [%rd105];
	add.f32 	%f240, %f238, %f239;
	add.s32 	%r179, %r176, 1536;
	mul.wide.u32 	%rd106, %r179, 4;
	add.s64 	%rd107, %rd1, %rd106;
	ld.global.f32 	%f241, [%rd107];
	add.f32 	%f242, %f240, %f241;
	add.s32 	%r180, %r176, 2048;
	mul.wide.u32 	%rd108, %r180, 4;
	add.s64 	%rd109, %rd1, %rd108;
	ld.global.f32 	%f243, [%rd109];
	add.f32 	%f244, %f242, %f243;
	add.s32 	%r181, %r176, 2560;
	mul.wide.u32 	%rd110, %r181, 4;
	add.s64 	%rd111, %rd1, %rd110;
	ld.global.f32 	%f245, [%rd111];
	add.f32 	%f246, %f244, %f245;
	add.s32 	%r182, %r176, 3072;
	mul.wide.u32 	%rd112, %r182, 4;
	add.s64 	%rd113, %rd1, %rd112;
	ld.global.f32 	%f247, [%rd113];
	add.f32 	%f248, %f246, %f247;
	add.s32 	%r183, %r176, 3584;
	mul.wide.u32 	%rd114, %r183, 4;
	add.s64 	%rd115, %rd1, %rd114;
	ld.global.f32 	%f249, [%rd115];
	add.f32 	%f368, %f248, %f249;
	add.s32 	%r261, %r261, 4096;
$L__BB18_11:
	setp.eq.s32 	%p29, %r23, 0;
	@%p29 bra 	$L__BB18_17;
	and.b32  	%r26, %r10, 3;
	setp.lt.u32 	%p30, %r23, 4;
	@%p30 bra 	$L__BB18_14;
	add.s32 	%r184, %r270, %r261;
	mul.wide.u32 	%rd116, %r184, 4;
	add.s64 	%rd117, %rd1, %rd116;
	ld.global.f32 	%f251, [%rd117];
	add.f32 	%f252, %f368, %f251;
	add.s32 	%r185, %r184, 512;
	mul.wide.u32 	%rd118, %r185, 4;
	add.s64 	%rd119, %rd1, %rd118;
	ld.global.f32 	%f253, [%rd119];
	add.f32 	%f254, %f252, %f253;
	add.s32 	%r186, %r184, 1024;
	mul.wide.u32 	%rd120, %r186, 4;
	add.s64 	%rd121, %rd1, %rd120;
	ld.global.f32 	%f255, [%rd121];
	add.f32 	%f256, %f254, %f255;
	add.s32 	%r187, %r184, 1536;
	mul.wide.u32 	%rd122, %r187, 4;
	add.s64 	%rd123, %rd1, %rd122;
	ld.global.f32 	%f257, [%rd123];
	add.f32 	%f368, %f256, %f257;
	add.s32 	%r261, %r261, 2048;
$L__BB18_14:
	setp.eq.s32 	%p31, %r26, 0;
	@%p31 bra 	$L__BB18_17;
	add.s32 	%r265, %r261, %r270;
	neg.s32 	%r264, %r26;
$L__BB18_16:
	.pragma "nounroll";
	mul.wide.u32 	%rd124, %r265, 4;
	add.s64 	%rd125, %rd1, %rd124;
	ld.global.f32 	%f258, [%rd125];
	add.f32 	%f368, %f368, %f258;
	add.s32 	%r265, %r265, 512;
	add.s32 	%r264, %r264, 1;
	setp.ne.s32 	%p32, %r264, 0;
	@%p32 bra 	$L__BB18_16;
$L__BB18_17:
	setp.lt.u32 	%p33, %r6, 512;
	@%p33 bra 	$L__BB18_22;
	// begin inline asm
	mov.u32 %r226, %laneid;
	// end inline asm
	mov.b32 	%r228, %f368;
	mov.b32 	%r229, 1;
	mov.b32 	%r250, 31;
	mov.b32 	%r251, -1;
	// begin inline asm
	shfl.sync.down.b32 %r227, %r228, %r229, %r250, %r251;
	// end inline asm
	setp.gt.s32 	%p57, %r226, 30;
	mov.b32 	%f317, %r227;
	add.f32 	%f318, %f368, %f317;
	selp.f32 	%f319, %f368, %f318, %p57;
	mov.b32 	%r233, %f319;
	mov.b32 	%r234, 2;
	// begin inline asm
	shfl.sync.down.b32 %r232, %r233, %r234, %r250, %r251;
	// end inline asm
	setp.gt.s32 	%p58, %r226, 29;
	mov.b32 	%f320, %r232;
	add.f32 	%f321, %f319, %f320;
	selp.f32 	%f322, %f319, %f321, %p58;
	mov.b32 	%r238, %f322;
	mov.b32 	%r239, 4;
	// begin inline asm
	shfl.sync.down.b32 %r237, %r238, %r239, %r250, %r251;
	// end inline asm
	setp.gt.s32 	%p59, %r226, 27;
	mov.b32 	%f323, %r237;
	add.f32 	%f324, %f322, %f323;
	selp.f32 	%f325, %f322, %f324, %p59;
	mov.b32 	%r243, %f325;
	mov.b32 	%r244, 8;
	// begin inline asm
	shfl.sync.down.b32 %r242, %r243, %r244, %r250, %r251;
	// end inline asm
	setp.gt.s32 	%p60, %r226, 23;
	mov.b32 	%f326, %r242;
	add.f32 	%f327, %f325, %f326;
	selp.f32 	%f328, %f325, %f327, %p60;
	mov.b32 	%r248, %f328;
	mov.b32 	%r249, 16;
	// begin inline asm
	shfl.sync.down.b32 %r247, %r248, %r249, %r250, %r251;
	// end inline asm
	setp.gt.s32 	%p61, %r226, 15;
	mov.b32 	%f329, %r247;
	add.f32 	%f16, %f328, %f329;
	selp.f32 	%f379, %f328, %f16, %p61;
	setp.ne.s32 	%p62, %r226, 0;
	@%p62 bra 	$L__BB18_20;
	shr.u32 	%r252, %r7, 3;
	and.b32  	%r253, %r252, 124;
	mov.u32 	%r254, _ZZN3cub18CUB_300001_SM_10006detail6reduce18DeviceReduceKernelINS2_10policy_hubIfjN4cuda3std3__44plusIfEEE10Policy1000EN6thrust24THRUST_300001_SM_1000_NS6detail15normal_iteratorINSD_10device_ptrIfEEEEjS9_fNS7_10__identityEEEvT0_PT3_T1_NS0_13GridEvenShareISN_EET2_T4_E12temp_storage;
	add.s32 	%r255, %r254, %r253;
	st.shared.f32 	[%r255+16], %f16;
$L__BB18_20:
	bar.sync 	0;
	setp.ne.s32 	%p63, %r7, 0;
	@%p63 bra 	$L__BB18_48;
	ld.shared.f32 	%f330, [_ZZN3cub18CUB_300001_SM_10006detail6reduce18DeviceReduceKernelINS2_10policy_hubIfjN4cuda3std3__44plusIfEEE10Policy1000EN6thrust24THRUST_300001_SM_1000_NS6detail15normal_iteratorINSD_10device_ptrIfEEEEjS9_fNS7_10__identityEEEvT0_PT3_T1_NS0_13GridEvenShareISN_EET2_T4_E12temp_storage+20];
	add.f32 	%f331, %f379, %f330;
	ld.shared.f32 	%f332, [_ZZN3cub18CUB_300001_SM_10006detail6reduce18DeviceReduceKernelINS2_10policy_hubIfjN4cuda3std3__44plusIfEEE10Policy1000EN6thrust24THRUST_300001_SM_1000_NS6detail15normal_iteratorINSD_10device_ptrIfEEEEjS9_fNS7_10__identityEEEvT0_PT3_T1_NS0_13GridEvenShareISN_EET2_T4_E12temp_storage+24];
	add.f32 	%f333, %f331, %f332;
	ld.shared.f32 	%f334, [_ZZN3cub18CUB_300001_SM_10006detail6reduce18DeviceReduceKernelINS2_10policy_hubIfjN4cuda3std3__44plusIfEEE10Policy1000EN6thrust24THRUST_300001_SM_1000_NS6detail15normal_iteratorINSD_10device_ptrIfEEEEjS9_fNS7_10__identityEEEvT0_PT3_T1_NS0_13GridEvenShareISN_EET2_T4_E12temp_storage+28];
	add.f32 	%f335, %f333, %f334;
	ld.shared.f32 	%f336, [_ZZN3cub18CUB_300001_SM_10006detail6reduce18DeviceReduceKernelINS2_10policy_hubIfjN4cuda3std3__44plusIfEEE10Policy1000EN6thrust24THRUST_300001_SM_1000_NS6detail15normal_iteratorINSD_10device_ptrIfEEEEjS9_fNS7_10__identityEEEvT0_PT3_T1_NS0_13GridEvenShareISN_EET2_T4_E12temp_storage+32];
	add.f32 	%f337, %f335, %f336;
	ld.shared.f32 	%f338, [_ZZN3cub18CUB_300001_SM_10006detail6reduce18DeviceReduceKernelINS2_10policy_hubIfjN4cuda3std3__44plusIfEEE10Policy1000EN6thrust24THRUST_300001_SM_1000_NS6detail15normal_iteratorINSD_10device_ptrIfEEEEjS9_fNS7_10__identityEEEvT0_PT3_T1_NS0_13GridEvenShareISN_EET2_T4_E12temp_storage+36];
	add.f32 	%f339, %f337, %f338;
	ld.shared.f32 	%f340, [_ZZN3cub18CUB_300001_SM_10006detail6reduce18DeviceReduceKernelINS2_10policy_hubIfjN4cuda3std3__44plusIfEEE10Policy1000EN6thrust24THRUST_300001_SM_1000_NS6detail15normal_iteratorINSD_10device_ptrIfEEEEjS9_fNS7_10__identityEEEvT0_PT3_T1_NS0_13GridEvenShareISN_EET2_T4_E12temp_storage+40];
	add.f32 	%f341, %f339, %f340;
	ld.shared.f32 	%f342, [_ZZN3cub18CUB_300001_SM_10006detail6reduce18DeviceReduceKernelINS2_10policy_hubIfjN4cuda3std3__44plusIfEEE10Policy1000EN6thrust24THRUST_300001_SM_1000_NS6detail15normal_iteratorINSD_10device_ptrIfEEEEjS9_fNS7_10__identityEEEvT0_PT3_T1_NS0_13GridEvenShareISN_EET2_T4_E12temp_storage+44];
	add.f32 	%f343, %f341, %f342;
	ld.shared.f32 	%f344, [_ZZN3cub18CUB_300001_SM_10006detail6reduce18DeviceReduceKernelINS2_10policy_hubIfjN4cuda3std3__44plusIfEEE10Policy1000EN6thrust24THRUST_300001_SM_1000_NS6detail15normal_iteratorINSD_10device_ptrIfEEEEjS9_fNS7_10__identityEEEvT0_PT3_T1_NS0_13GridEvenShareISN_EET2_T4_E12temp_storage+48];
	add.f32 	%f345, %f343, %f344;
	ld.shared.f32 	%f346, [_ZZN3cub18CUB_300001_SM_10006detail6reduce18DeviceReduceKernelINS2_10policy_hubIfjN4cuda3std3__44plusIfEEE10Policy1000EN6thrust24THRUST_300001_SM_1000_NS6detail15normal_iteratorINSD_10device_ptrIfEEEEjS9_fNS7_10__identityEEEvT0_PT3_T1_NS0_13GridEvenShareISN_EET2_T4_E12temp_storage+52];
	add.f32 	%f347, %f345, %f346;
	ld.shared.f32 	%f348, [_ZZN3cub18CUB_300001_SM_10006detail6reduce18DeviceReduceKernelINS2_10policy_hubIfjN4cuda3std3__44plusIfEEE10Policy1000EN6thrust24THRUST_300001_SM_1000_NS6detail15normal_iteratorINSD_10device_ptrIfEEEEjS9_fNS7_10__identityEEEvT0_PT3_T1_NS0_13GridEvenShareISN_EET2_T4_E12temp_storage+56];
	add.f32 	%f349, %f347, %f348;
	ld.shared.f32 	%f350, [_ZZN3cub18CUB_300001_SM_10006detail6reduce18DeviceReduceKernelINS2_10policy_hubIfjN4cuda3std3__44plusIfEEE10Policy1000EN6thrust24THRUST_300001_SM_1000_NS6detail15normal_iteratorINSD_10device_ptrIfEEEEjS9_fNS7_10__identityEEEvT0_PT3_T1_NS0_13GridEvenShareISN_EET2_T4_E12temp_storage+60];
	add.f32 	%f351, %f349, %f350;
	ld.shared.f32 	%f352, [_ZZN3cub18CUB_300001_SM_10006detail6reduce18DeviceReduceKernelINS2_10policy_hubIfjN4cuda3std3__44plusIfEEE10Policy1000EN6thrust24THRUST_300001_SM_1000_NS6detail15normal_iteratorINSD_10device_ptrIfEEEEjS9_fNS7_10__identityEEEvT0_PT3_T1_NS0_13GridEvenShareISN_EET2_T4_E12temp_storage+64];
	add.f32 	%f353, %f351, %f352;
	ld.shared.f32 	%f354, [_ZZN3cub18CUB_300001_SM_10006detail6reduce18DeviceReduceKernelINS2_10policy_hubIfjN4cuda3std3__44plusIfEEE10Policy1000EN6thrust24THRUST_300001_SM_1000_NS6detail15normal_iteratorINSD_10device_ptrIfEEEEjS9_fNS7_10__identityEEEvT0_PT3_T1_NS0_13GridEvenShareISN_EET2_T4_E12temp_storage+68];
	add.f32 	%f355, %f353, %f354;
	ld.shared.f32 	%f356, [_ZZN3cub18CUB_300001_SM_10006detail6reduce18DeviceReduceKernelINS2_10policy_hubIfjN4cuda3std3__44plusIfEEE10Policy1000EN6thrust24THRUST_300001_SM_1000_NS6detail15normal_iteratorINSD_10device_ptrIfEEEEjS9_fNS7_10__identityEEEvT0_PT3_T1_NS0_13GridEvenShareISN_EET2_T4_E12temp_storage+72];
	add.f32 	%f357, %f355, %f356;
	ld.shared.f32 	%f358, [_ZZN3cub18CUB_300001_SM_10006detail6reduce18DeviceReduceKernelINS2_10policy_hubIfjN4cuda3std3__44plusIfEEE10Policy1000EN6thrust24THRUST_300001_SM_1000_NS6detail15normal_iteratorINSD_10device_ptrIfEEEEjS9_fNS7_10__identityEEEvT0_PT3_T1_NS0_13GridEvenShareISN_EET2_T4_E12temp_storage+76];
	add.f32 	%f379, %f357, %f358;
	bra.uni 	$L__BB18_48;
$L__BB18_22:
	// begin inline asm
	mov.u32 %r188, %laneid;
	// end inline asm
	and.b32  	%r214, %r7, 992;
	add.s32 	%r215, %r214, 32;
	setp.gt.u32 	%p34, %r215, %r6;
	not.b32 	%r216, %r214;
	add.s32 	%r217, %r6, %r216;
	selp.b32 	%r212, %r217, 31, %p34;
	mov.b32 	%r190, %f368;
	mov.b32 	%r191, 1;
	mov.b32 	%r213, -1;
	// begin inline asm
	shfl.sync.down.b32 %r189, %r190, %r191, %r212, %r213;
	// end inline asm
	setp.lt.s32 	%p35, %r188, %r212;
	mov.b32 	%f259, %r189;
	add.f32 	%f260, %f368, %f259;
	selp.f32 	%f261, %f260, %f368, %p35;
	mov.b32 	%r195, %f261;
	mov.b32 	%r196, 2;
	// begin inline asm
	shfl.sync.down.b32 %r194, %r195, %r196, %r212, %r213;
	// end inline asm
	add.s32 	%r218, %r188, 2;
	setp.gt.s32 	%p36, %r218, %r212;
	mov.b32 	%f262, %r194;
	add.f32 	%f263, %f261, %f262;
	selp.f32 	%f264, %f261, %f263, %p36;
	mov.b32 	%r200, %f264;
	mov.b32 	%r201, 4;
	// begin inline asm
	shfl.sync.down.b32 %r199, %r200, %r201, %r212, %r213;
	// end inline asm
	add.s32 	%r219, %r188, 4;
	setp.gt.s32 	%p37, %r219, %r212;
	mov.b32 	%f265, %r199;
	add.f32 	%f266, %f264, %f265;
	selp.f32 	%f267, %f264, %f266, %p37;
	mov.b32 	%r205, %f267;
	mov.b32 	%r206, 8;
	// begin inline asm
	shfl.sync.down.b32 %r204, %r205, %r206, %r212, %r213;
	// end inline asm
	add.s32 	%r220, %r188, 8;
	setp.gt.s32 	%p38, %r220, %r212;
	mov.b32 	%f268, %r204;
	add.f32 	%f269, %f267, %f268;
	selp.f32 	%f270, %f267, %f269, %p38;
	mov.b32 	%r210, %f270;
	mov.b32 	%r211, 16;
	// begin inline asm
	shfl.sync.down.b32 %r209, %r210, %r211, %r212, %r213;
	// end inline asm
	add.s32 	%r221, %r188, 16;
	setp.gt.s32 	%p39, %r221, %r212;
	mov.b32 	%f271, %r209;
	add.f32 	%f272, %f270, %f271;
	selp.f32 	%f379, %f270, %f272, %p39;
	setp.ne.s32 	%p40, %r188, 0;
	@%p40 bra 	$L__BB18_24;
	shr.u32 	%r222, %r7, 3;
	and.b32  	%r223, %r222, 124;
	mov.u32 	%r224, _ZZN3cub18CUB_300001_SM_10006detail6reduce18DeviceReduceKernelINS2_10policy_hubIfjN4cuda3std3__44plusIfEEE10Policy1000EN6thrust24THRUST_300001_SM_1000_NS6detail15normal_iteratorINSD_10device_ptrIfEEEEjS9_fNS7_10__identityEEEvT0_PT3_T1_NS0_13GridEvenShareISN_EET2_T4_E12temp_storage;
	add.s32 	%r225, %r224, %r223;
	st.shared.f32 	[%r225+16], %f379;
$L__BB18_24:
	bar.sync 	0;
	setp.ne.s32 	%p41, %r7, 0;
	@%p41 bra 	$L__BB18_48;
	setp.gt.u32 	%p42, %r6, 32;
	ld.shared.f32 	%f273, [_ZZN3cub18CUB_300001_SM_10006detail6reduce18DeviceReduceKernelINS2_10policy_hubIfjN4cuda3std3__44plusIfEEE10Policy1000EN6thrust24THRUST_300001_SM_1000_NS6detail15normal_iteratorINSD_10device_ptrIfEEEEjS9_fNS7_10__identityEEEvT0_PT3_T1_NS0_13GridEvenShareISN_EET2_T4_E12temp_storage+20];
	add.f32 	%f274, %f379, %f273;
	selp.f32 	%f275, %f274, %f379, %p42;
	setp.gt.u32 	%p43, %r6, 64;
	ld.shared.f32 	%f276, [_ZZN3cub18CUB_300001_SM_10006detail6reduce18DeviceReduceKernelINS2_10policy_hubIfjN4cuda3std3__44plusIfEEE10Policy1000EN6thrust24THRUST_300001_SM_1000_NS6detail15normal_iteratorINSD_10device_ptrIfEEEEjS9_fNS7_10__identityEEEvT0_PT3_T1_NS0_13GridEvenShareISN_EET2_T4_E12temp_storage+24];
	add.f32 	%f277, %f276, %f275;
	selp.f32 	%f278, %f277, %f275, %p43;
	setp.gt.u32 	%p44, %r6, 96;
	ld.shared.f32 	%f279, [_ZZN3cub18CUB_300001_SM_10006detail6reduce18DeviceReduceKernelINS2_10policy_hubIfjN4cuda3std3__44plusIfEEE10Policy1000EN6thrust24THRUST_300001_SM_1000_NS6detail15normal_iteratorINSD_10device_ptrIfEEEEjS9_fNS7_10__identityEEEvT0_PT3_T1_NS0_13GridEvenShareISN_EET2_T4_E12temp_storage+28];
	add.f32 	%f280, %f279, %f278;
	selp.f32 	%f281, %f280, %f278, %p44;
	setp.gt.u32 	%p45, %r6, 128;
	ld.shared.f32 	%f282, [_ZZN3cub18CUB_300001_SM_10006detail6reduce18DeviceReduceKernelINS2_10policy_hubIfjN4cuda3std3__44plusIfEEE10Policy1000EN6thrust24THRUST_300001_SM_1000_NS6detail15normal_iteratorINSD_10device_ptrIfEEEEjS9_fNS7_10__identityEEEvT0_PT3_T1_NS0_13GridEvenShareISN_EET2_T4_E12temp_storage+32];
	add.f32 	%f283, %f282, %f281;
	selp.f32 	%f284, %f283, %f281, %p45;
	setp.gt.u32 	%p46, %r6, 160;
	ld.shared.f32 	%f285, [_ZZN3cub18CUB_300001_SM_10006detail6reduce18DeviceReduceKernelINS2_10policy_hubIfjN4cuda3std3__44plusIfEEE10Policy1000EN6thrust24THRUST_300001_SM_1000_NS6detail15normal_iteratorINSD_10device_ptrIfEEEEjS9_fNS7_10__identityEEEvT0_PT3_T1_NS0_13GridEvenShareISN_EET2_T4_E12temp_storage+36];
	add.f32 	%f286, %f285, %f284;
	selp.f32 	%f287, %f286, %f284, %p46;
	setp.gt.u32 	%p47, %r6, 192;
	ld.shared.f32 	%f288, [_ZZN3cub18CUB_300001_SM_10006detail6reduce18DeviceReduceKernelINS2_10policy_hubIfjN4cuda3std3__44plusIfEEE10Policy1000EN6thrust24THRUST_300001_SM_1000_NS6detail15normal_iteratorINSD_10device_ptrIfEEEEjS9_fNS7_10__identityEEEvT0_PT3_T1_NS0_13GridEvenShareISN_EET2_T4_E12temp_storage+40];
	add.f32 	%f289, %f288, %f287;
	selp.f32 	%f290, %f289, %f287, %p47;
	setp.gt.u32 	%p48, %r6, 224;
	ld.shared.f32 	%f291, [_ZZN3cub18CUB_300001_SM_10006detail6reduce18DeviceReduceKernelINS2_10policy_hubIfjN4cuda3std3__44plusIfEEE10Policy1000EN6thrust24THRUST_300001_SM_1000_NS6detail15normal_iteratorINSD_10device_ptrIfEEEEjS9_fNS7_10__identityEEEvT0_PT3_T1_NS0_13GridEvenShareISN_EET2_T4_E12temp_storage+44];
	add.f32 	%f292, %f291, %f290;
	selp.f32 	%f293, %f292, %f290, %p48;
	setp.gt.u32 	%p49, %r6, 256;
	ld.shared.f32 	%f294, [_ZZN3cub18CUB_300001_SM_10006detail6reduce18DeviceReduceKernelINS2_10policy_hubIfjN4cuda3std3__44plusIfEEE10Policy1000EN6thrust24THRUST_300001_SM_1000_NS6detail15normal_iteratorINSD_10device_ptrIfEEEEjS9_fNS7_10__identityEEEvT0_PT3_T1_NS0_13GridEvenShareISN_EET2_T4_E12temp_storage+48];
	add.f32 	%f295, %f294, %f293;
	selp.f32 	%f296, %f295, %f293, %p49;
	setp.gt.u32 	%p50, %r6, 288;
	ld.shared.f32 	%f297, [_ZZN3cub18CUB_300001_SM_10006detail6reduce18DeviceReduceKernelINS2_10policy_hubIfjN4cuda3std3__44plusIfEEE10Policy1000EN6thrust24THRUST_300001_SM_1000_NS6detail15normal_iteratorINSD_10device_ptrIfEEEEjS9_fNS7_10__identityEEEvT0_PT3_T1_NS0_13GridEvenShareISN_EET2_T4_E12temp_storage+52];
	add.f32 	%f298, %f297, %f296;
	selp.f32 	%f299, %f298, %f296, %p50;
	setp.gt.u32 	%p51, %r6, 320;
	ld.shared.f32 	%f300, [_ZZN3cub18CUB_300001_SM_10006detail6reduce18DeviceReduceKernelINS2_10policy_hubIfjN4cuda3std3__44plusIfEEE10Policy1000EN6thrust24THRUST_300001_SM_1000_NS6detail15normal_iteratorINSD_10device_ptrIfEEEEjS9_fNS7_10__identityEEEvT0_PT3_T1_NS0_13GridEvenShareISN_EET2_T4_E12temp_storage+56];
	add.f32 	%f301, %f300, %f299;
	selp.f32 	%f302, %f301, %f299, %p51;
	setp.gt.u32 	%p52, %r6, 352;
	ld.shared.f32 	%f303, [_ZZN3cub18CUB_300001_SM_10006detail6reduce18DeviceReduceKernelINS2_10policy_hubIfjN4cuda3std3__44plusIfEEE10Policy1000EN6thrust24THRUST_300001_SM_1000_NS6detail15normal_iteratorINSD_10device_ptrIfEEEEjS9_fNS7_10__identityEEEvT0_PT3_T1_NS0_13GridEvenShareISN_EET2_T4_E12temp_storage+60];
	add.f32 	%f304, %f303, %f302;
	selp.f32 	%f305, %f304, %f302, %p52;
	setp.gt.u32 	%p53, %r6, 384;
	ld.shared.f32 	%f306, [_ZZN3cub18CUB_300001_SM_10006detail6reduce18DeviceReduceKernelINS2_10policy_hubIfjN4cuda3std3__44plusIfEEE10Policy1000EN6thrust24THRUST_300001_SM_1000_NS6detail15normal_iteratorINSD_10device_ptrIfEEEEjS9_fNS7_10__identityEEEvT0_PT3_T1_NS0_13GridEvenShareISN_EET2_T4_E12temp_storage+64];
	add.f32 	%f307, %f306, %f305;
	selp.f32 	%f308, %f307, %f305, %p53;
	setp.gt.u32 	%p54, %r6, 416;
	ld.shared.f32 	%f309, [_ZZN3cub18CUB_300001_SM_10006detail6reduce18DeviceReduceKernelINS2_10policy_hubIfjN4cuda3std3__44plusIfEEE10Policy1000EN6thrust24THRUST_300001_SM_1000_NS6detail15normal_iteratorINSD_10device_ptrIfEEEEjS9_fNS7_10__identityEEEvT0_PT3_T1_NS0_13GridEvenShareISN_EET2_T4_E12temp_storage+68];
	add.f32 	%f310, %f309, %f308;
	selp.f32 	%f311, %f310, %f308, %p54;
	setp.gt.u32 	%p55, %r6, 448;
	ld.shared.f32 	%f312, [_ZZN3cub18CUB_300001_SM_10006detail6reduce18DeviceReduceKernelINS2_10policy_hubIfjN4cuda3std3__44plusIfEEE10Policy1000EN6thrust24THRUST_300001_SM_1000_NS6detail15normal_iteratorINSD_10device_ptrIfEEEEjS9_fNS7_10__identityEEEvT0_PT3_T1_NS0_13GridEvenShareISN_EET2_T4_E12temp_storage+72];
	add.f32 	%f313, %f312, %f311;
	selp.f32 	%f314, %f313, %f311, %p55;
	setp.gt.u32 	%p56, %r6, 480;
	ld.shared.f32 	%f315, [_ZZN3cub18CUB_300001_SM_10006detail6reduce18DeviceReduceKernelINS2_10policy_hubIfjN4cuda3std3__44plusIfEEE10Policy1000EN6thrust24THRUST_300001_SM_1000_NS6detail15normal_iteratorINSD_10device_ptrIfEEEEjS9_fNS7_10__identityEEEvT0_PT3_T1_NS0_13GridEvenShareISN_EET2_T4_E12temp_storage+76];
	add.f32 	%f316, %f315, %f314;
	selp.f32 	%f379, %f316, %f314, %p56;
	bra.uni 	$L__BB18_48;
$L__BB18_26:
	mov.u32 	%r35, %tid.x;
	add.s32 	%r72, %r35, %r270;
	mul.wide.u32 	%rd4, %r72, 4;
	add.s64 	%rd5, %rd1, %rd4;
	ld.global.f32 	%f41, [%rd5];
	ld.global.f32 	%f42, [%rd5+2048];
	ld.global.f32 	%f43, [%rd5+4096];
	ld.global.f32 	%f44, [%rd5+6144];
	ld.global.f32 	%f45, [%rd5+8192];
	ld.global.f32 	%f46, [%rd5+10240];
	ld.global.f32 	%f47, [%rd5+12288];
	ld.global.f32 	%f48, [%rd5+14336];
	ld.global.f32 	%f49, [%rd5+16384];
	ld.global.f32 	%f50, [%rd5+18432];
	ld.global.f32 	%f51, [%rd5+20480];
	ld.global.f32 	%f52, [%rd5+22528];
	ld.global.f32 	%f53, [%rd5+24576];
	ld.global.f32 	%f54, [%rd5+26624];
	ld.global.f32 	%f55, [%rd5+28672];
	ld.global.f32 	%f56, [%rd5+30720];
	add.f32 	%f57, %f41, %f42;
	add.f32 	%f58, %f43, %f44;
	add.f32 	%f59, %f45, %f46;
	add.f32 	%f60, %f47, %f48;
	add.f32 	%f61, %f49, %f50;
	add.f32 	%f62, %f51, %f52;
	add.f32 	%f63, %f53, %f54;
	add.f32 	%f64, %f55, %f56;
	add.f32 	%f65, %f57, %f58;
	add.f32 	%f66, %f59, %f60;
	add.f32 	%f67, %f61, %f62;
	add.f32 	%f68, %f63, %f64;
	add.f32 	%f69, %f65, %f66;
	add.f32 	%f70, %f67, %f68;
	add.f32 	%f378, %f69, %f70;
	setp.lt.u32 	%p2, %r6, %r4;
	@%p2 bra 	$L__BB18_44;
	add.s32 	%r36, %r4, %r270;
	not.b32 	%r74, %r35;
	add.s32 	%r75, %r74, %r1;
	sub.s32 	%r76, %r75, %r4;
	sub.s32 	%r267, %r76, %r270;
	add.s32 	%r77, %r36, %r35;
	add.s32 	%r266, %r77, 4096;
	mov.b32 	%r269, 0;
	mov.u32 	%r268, %r36;
$L__BB18_28:
	add.s32 	%r270, %r270, %r4;
	add.s32 	%r79, %r1, -8192;
	setp.gt.u32 	%p3, %r270, %r79;
	@%p3 bra 	$L__BB18_30;
	add.s32 	%r80, %r35, %r270;
	mul.wide.u32 	%rd6, %r80, 4;
	add.s64 	%rd7, %rd1, %rd6;
	ld.global.f32 	%f71, [%rd7];
	ld.global.f32 	%f72, [%rd7+2048];
	ld.global.f32 	%f73, [%rd7+4096];
	ld.global.f32 	%f74, [%rd7+6144];
	ld.global.f32 	%f75, [%rd7+8192];
	ld.global.f32 	%f76, [%rd7+10240];
	ld.global.f32 	%f77, [%rd7+12288];
	ld.global.f32 	%f78, [%rd7+14336];
	ld.global.f32 	%f79, [%rd7+16384];
	ld.global.f32 	%f80, [%rd7+18432];
	ld.global.f32 	%f81, [%rd7+20480];
	ld.global.f32 	%f82, [%rd7+22528];
	ld.global.f32 	%f83, [%rd7+24576];
	ld.global.f32 	%f84, [%rd7+26624];
	ld.global.f32 	%f85, [%rd7+28672];
	ld.global.f32 	%f86, [%rd7+30720];
	add.f32 	%f87, %f378, %f71;
	add.f32 	%f88, %f72, %f73;
	add.f32 	%f89, %f74, %f75;
	add.f32 	%f90, %f76, %f77;
	add.f32 	%f91, %f78, %f79;
	add.f32 	%f92, %f80, %f81;
	add.f32 	%f93, %f82, %f83;
	add.f32 	%f94, %f84, %f85;
	add.f32 	%f95, %f87, %f88;
	add.f32 	%f96, %f89, %f90;
	add.f32 	%f97, %f91, %f92;
	add.f32 	%f98, %f93, %f94;
	add.f32 	%f99, %f95, %f96;
	add.f32 	%f100, %f97, %f98;
	add.f32 	%f101, %f99, %f100;
	add.f32 	%f378, %f101, %f86;
	sub.s32 	%r81, %r1, %r270;
	setp.lt.u32 	%p4, %r81, %r4;
	add.s32 	%r269, %r269, 1;
	add.s32 	%r268, %r268, %r4;
	sub.s32 	%r267, %r267, %r4;
	add.s32 	%r266, %r266, %r4;
	@%p4 bra 	$L__BB18_44;
	bra.uni 	$L__BB18_28;
$L__BB18_30:
	setp.le.u32 	%p5, %r1, %r270;
	sub.s32 	%r83, %r1, %r270;
	setp.ge.s32 	%p6, %r35, %r83;
	or.pred  	%p7, %p5, %p6;
	@%p7 bra 	$L__BB18_44;
	not.b32 	%r85, %r35;
	add.s32 	%r86, %r1, %r85;
	sub.s32 	%r87, %r86, %r36;
	mul.lo.s32 	%r88, %r2, %r269;
	shl.b32 	%r89, %r88, 13;
	sub.s32 	%r90, %r87, %r89;
	shr.u32 	%r91, %r90, 9;
	add.s32 	%r49, %r91, 1;
	and.b32  	%r50, %r49, 15;
	setp.lt.u32 	%p8, %r90, 7680;
	mov.u32 	%r275, %r35;
	@%p8 bra 	$L__BB18_35;
	or.b32  	%r273, %r35, 4096;
	shr.u32 	%r92, %r267, 9;
	add.s32 	%r93, %r92, 1;
	and.b32  	%r94, %r93, 16777200;
	neg.s32 	%r271, %r94;
$L__BB18_33:
	.pragma "nounroll";
	add.s32 	%r95, %r266, -4096;
	mul.wide.u32 	%rd8, %r95, 4;
	add.s64 	%rd9, %rd1, %rd8;
	ld.global.f32 	%f103, [%rd9];
	add.f32 	%f104, %f378, %f103;
	add.s32 	%r96, %r266, -3584;
	mul.wide.u32 	%rd10, %r96, 4;
	add.s64 	%rd11, %rd1, %rd10;
	ld.global.f32 	%f105, [%rd11];
	add.f32 	%f106, %f104, %f105;
	add.s32 	%r97, %r266, -3072;
	mul.wide.u32 	%rd12, %r97, 4;
	add.s64 	%rd13, %rd1, %rd12;
	ld.global.f32 	%f107, [%rd13];
	add.f32 	%f108, %f106, %f107;
	add.s32 	%r98, %r266, -2560;
	mul.wide.u32 	%rd14, %r98, 4;
	add.s64 	%rd15, %rd1, %rd14;
	ld.global.f32 	%f109, [%rd15];
	add.f32 	%f110, %f108, %f109;
	add.s32 	%r99, %r266, -2048;
	mul.wide.u32 	%rd16, %r99, 4;
	add.s64 	%rd17, %rd1, %rd16;
	ld.global.f32 	%f111, [%rd17];
	add.f32 	%f112, %f110, %f111;
	add.s32 	%r100, %r266, -1536;
	mul.wide.u32 	%rd18, %r100, 4;
	add.s64 	%rd19, %rd1, %rd18;
	ld.global.f32 	%f113, [%rd19];
	add.f32 	%f114, %f112, %f113;
	add.s32 	%r101, %r266, -1024;
	mul.wide.u32 	%rd20, %r101, 4;
	add.s64 	%rd21, %rd1, %rd20;
	ld.global.f32 	%f115, [%rd21];
	add.f32 	%f116, %f114, %f115;
	add.s32 	%r102, %r266, 3584;
	add.s32 	%r103, %r266, -512;
	mul.wide.u32 	%rd22, %r103, 4;
	add.s64 	%rd23, %rd1, %rd22;
	ld.global.f32 	%f117, [%rd23];
	add.f32 	%f118, %f116, %f117;
	mul.wide.u32 	%rd24, %r266, 4;
	add.s64 	%rd25, %rd1, %rd24;
	ld.global.f32 	%f119, [%rd25];
	add.f32 	%f120, %f118, %f119;
	add.s32 	%r104, %r266, 512;
	mul.wide.u32 	%rd26, %r104, 4;
	add.s64 	%rd27, %rd1, %rd26;
	ld.global.f32 	%f121, [%rd27];
	add.f32 	%f122, %f120, %f121;
	add.s32 	%r105, %r266, 1024;
	mul.wide.u32 	%rd28, %r105, 4;
	add.s64 	%rd29, %rd1, %rd28;
	ld.global.f32 	%f123, [%rd29];
	add.f32 	%f124, %f122, %f123;
	add.s32 	%r106, %r266, 1536;
	mul.wide.u32 	%rd30, %r106, 4;
	add.s64 	%rd31, %rd1, %rd30;
	ld.global.f32 	%f125, [%rd31];
	add.f32 	%f126, %f124, %f125;
	add.s32 	%r107, %r266, 2048;
	mul.wide.u32 	%rd32, %r107, 4;
	add.s64 	%rd33, %rd1, %rd32;
	ld.global.f32 	%f127, [%rd33];
	add.f32 	%f128, %f126, %f127;
	add.s32 	%r108, %r266, 2560;
	mul.wide.u32 	%rd34, %r108, 4;
	add.s64 	%rd35, %rd1, %rd34;
	ld.global.f32 	%f129, [%rd35];
	add.f32 	%f130, %f128, %f129;
	add.s32 	%r109, %r266, 3072;
	mul.wide.u32 	%rd36, %r109, 4;
	add.s64 	%rd37, %rd1, %rd36;
	ld.global.f32 	%f131, [%rd37];
	add.f32 	%f132, %f130, %f131;
	mul.wide.u32 	%rd38, %r102, 4;
	add.s64 	%rd39, %rd1, %rd38;
	ld.global.f32 	%f133, [%rd39];
	add.f32 	%f378, %f132, %f133;
	add.s32 	%r273, %r273, 8192;
	add.s32 	%r266, %r266, 8192;
	add.s32 	%r271, %r271, 16;
	setp.ne.s32 	%p9, %r271, 0;
	@%p9 bra 	$L__BB18_33;
	add.s32 	%r275, %r273, -4096;
$L__BB18_35:
	setp.eq.s32 	%p10, %r50, 0;
	@%p10 bra 	$L__BB18_44;
	and.b32  	%r61, %r49, 7;
	setp.lt.u32 	%p11, %r50, 8;
	@%p11 bra 	$L__BB18_38;
	add.s32 	%r110, %r275, %r270;
	mul.wide.u32 	%rd40, %r110, 4;
	add.s64 	%rd41, %rd1, %rd40;
	ld.global.f32 	%f135, [%rd41];
	add.f32 	%f136, %f378, %f135;
	add.s32 	%r111, %r110, 512;
	mul.wide.u32 	%rd42, %r111, 4;
	add.s64 	%rd43, %rd1, %rd42;
	ld.global.f32 	%f137, [%rd43];
	add.f32 	%f138, %f136, %f137;
	add.s32 	%r112, %r110, 1024;
	mul.wide.u32 	%rd44, %r112, 4;
	add.s64 	%rd45, %rd1, %rd44;
	ld.global.f32 	%f139, [%rd45];
	add.f32 	%f140, %f138, %f139;
	add.s32 	%r113, %r110, 1536;
	mul.wide.u32 	%rd46, %r113, 4;
	add.s64 	%rd47, %rd1, %rd46;
	ld.global.f32 	%f141, [%rd47];
	add.f32 	%f142, %f140, %f141;
	add.s32 	%r114, %r110, 2048;
	mul.wide.u32 	%rd48, %r114, 4;
	add.s64 	%rd49, %rd1, %rd48;
	ld.global.f32 	%f143, [%rd49];
	add.f32 	%f144, %f142, %f143;
	add.s32 	%r115, %r110, 2560;
	mul.wide.u32 	%rd50, %r115, 4;
	add.s64 	%rd51, %rd1, %rd50;
	ld.global.f32 	%f145, [%rd51];
	add.f32 	%f146, %f144, %f145;
	add.s32 	%r116, %r110, 3072;
	mul.wide.u32 	%rd52, %r116, 4;
	add.s64 	%rd53, %rd1, %rd52;
	ld.global.f32 	%f147, [%rd53];
	add.f32 	%f148, %f146, %f147;
	add.s32 	%r117, %r110, 3584;
	mul.wide.u32 	%rd54, %r117, 4;
	add.s64 	%rd55, %rd1, %rd54;
	ld.global.f32 	%f149, [%rd55];
	add.f32 	%f378, %f148, %f149;
	add.s32 	%r275, %r275, 4096;
$L__BB18_38:
	setp.eq.s32 	%p12, %r61, 0;
	@%p12 bra 	$L__BB18_44;
	setp.lt.u32 	%p13, %r61, 4;
	@%p13 bra 	$L__BB18_41;
	add.s32 	%r118, %r275, %r270;
	mul.wide.u32 	%rd56, %r118, 4;
	add.s64 	%rd57, %rd1, %rd56;
	ld.global.f32 	%f151, [%rd57];
	add.f32 	%f152, %f378, %f151;
	add.s32 	%r119, %r118, 512;
	mul.wide.u32 	%rd58, %r119, 4;
	add.s64 	%rd59, %rd1, %rd58;
	ld.global.f32 	%f153, [%rd59];
	add.f32 	%f154, %f152, %f153;
	add.s32 	%r120, %r118, 1024;
	mul.wide.u32 	%rd60, %r120, 4;
	add.s64 	%rd61, %rd1, %rd60;
	ld.global.f32 	%f155, [%rd61];
	add.f32 	%f156, %f154, %f155;
	add.s32 	%r121, %r118, 1536;
	mul.wide.u32 	%rd62, %r121, 4;
	add.s64 	%rd63, %rd1, %rd62;
	ld.global.f32 	%f157, [%rd63];
	add.f32 	%f378, %f156, %f157;
	add.s32 	%r275, %r275, 2048;
$L__BB18_41:
	and.b32  	%r122, %r49, 3;
	setp.eq.s32 	%p14, %r122, 0;
	@%p14 bra 	$L__BB18_44;
	add.s32 	%r278, %r275, %r268;
	cvt.u16.u32 	%rs1, %r267;
	shr.u16 	%rs2, %rs1, 9;
	add.s16 	%rs3, %rs2, 1;
	cvt.u32.u16 	%r123, %rs3;
	and.b32  	%r124, %r123, 3;
	neg.s32 	%r277, %r124;
$L__BB18_43:
	.pragma "nounroll";
	mul.wide.u32 	%rd64, %r278, 4;
	add.s64 	%rd65, %rd1, %rd64;
	ld.global.f32 	%f158, [%rd65];
	add.f32 	%f378, %f378, %f158;
	add.s32 	%r278, %r278, 512;
	add.s32 	%r277, %r277, 1;
	setp.ne.s32 	%p15, %r277, 0;
	@%p15 bra 	$L__BB18_43;
$L__BB18_44:
	// begin inline asm
	mov.u32 %r125, %laneid;
	// end inline asm
	mov.b32 	%r127, %f378;
	mov.b32 	%r128, 1;
	mov.b32 	%r149, 31;
	mov.b32 	%r150, -1;
	// begin inline asm
	shfl.sync.down.b32 %r126, %r127, %r128, %r149, %r150;
	// end inline asm
	setp.gt.s32 	%p16, %r125, 30;
	mov.b32 	%f159, %r126;
	add.f32 	%f160, %f378, %f159;
	selp.f32 	%f161, %f378, %f160, %p16;
	mov.b32 	%r132, %f161;
	mov.b32 	%r133, 2;
	// begin inline asm
	shfl.sync.down.b32 %r131, %r132, %r133, %r149, %r150;
	// end inline asm
	setp.gt.s32 	%p17, %r125, 29;
	mov.b32 	%f162, %r131;
	add.f32 	%f163, %f161, %f162;
	selp.f32 	%f164, %f161, %f163, %p17;
	mov.b32 	%r137, %f164;
	mov.b32 	%r138, 4;
	// begin inline asm
	shfl.sync.down.b32 %r136, %r137, %r138, %r149, %r150;
	// end inline asm
	setp.gt.s32 	%p18, %r125, 27;
	mov.b32 	%f165, %r136;
	add.f32 	%f166, %f164, %f165;
	selp.f32 	%f167, %f164, %f166, %p18;
	mov.b32 	%r142, %f167;
	mov.b32 	%r143, 8;
	// begin inline asm
	shfl.sync.down.b32 %r141, %r142, %r143, %r149, %r150;
	// end inline asm
	setp.gt.s32 	%p19, %r125, 23;
	mov.b32 	%f168, %r141;
	add.f32 	%f169, %f167, %f168;
	selp.f32 	%f170, %f167, %f169, %p19;
	mov.b32 	%r147, %f170;
	mov.b32 	%r148, 16;
	// begin inline asm
	shfl.sync.down.b32 %r146, %r147, %r148, %r149, %r150;
	// end inline asm
	setp.gt.s32 	%p20, %r125, 15;
	mov.b32 	%f171, %r146;
	add.f32 	%f37, %f170, %f171;
	selp.f32 	%f379, %f170, %f37, %p20;
	setp.ne.s32 	%p21, %r125, 0;
	@%p21 bra 	$L__BB18_46;
	shr.u32 	%r151, %r35, 3;
	and.b32  	%r152, %r151, 124;
	mov.u32 	%r153, _ZZN3cub18CUB_300001_SM_10006detail6reduce18DeviceReduceKernelINS2_10policy_hubIfjN4cuda3std3__44plusIfEEE10Policy1000EN6thrust24THRUST_300001_SM_1000_NS6detail15normal_iteratorINSD_10device_ptrIfEEEEjS9_fNS7_10__identityEEEvT0_PT3_T1_NS0_13GridEvenShareISN_EET2_T4_E12temp_storage;
	add.s32 	%r154, %r153, %r152;
	st.shared.f32 	[%r154+16], %f37;
$L__BB18_46:
	bar.sync 	0;
	setp.ne.s32 	%p22, %r35, 0;
	@%p22 bra 	$L__BB18_48;
	ld.shared.f32 	%f172, [_ZZN3cub18CUB_300001_SM_10006detail6reduce18DeviceReduceKernelINS2_10policy_hubIfjN4cuda3std3__44plusIfEEE10Policy1000EN6thrust24THRUST_300001_SM_1000_NS6detail15normal_iteratorINSD_10device_ptrIfEEEEjS9_fNS7_10__identityEEEvT0_PT3_T1_NS0_13GridEvenShareISN_EET2_T4_E12temp_storage+20];
	add.f32 	%f173, %f379, %f172;
	ld.shared.f32 	%f174, [_ZZN3cub18CUB_300001_SM_10006detail6reduce18DeviceReduceKernelINS2_10policy_hubIfjN4cuda3std3__44plusIfEEE10Policy1000EN6thrust24THRUST_300001_SM_1000_NS6detail15normal_iteratorINSD_10device_ptrIfEEEEjS9_fNS7_10__identityEEEvT0_PT3_T1_NS0_13GridEvenShareISN_EET2_T4_E12temp_storage+24];
	add.f32 	%f175, %f173, %f174;
	ld.shared.f32 	%f176, [_ZZN3cub18CUB_300001_SM_10006detail6reduce18DeviceReduceKernelINS2_10policy_hubIfjN4cuda3std3__44plusIfEEE10Policy1000EN6thrust24THRUST_300001_SM_1000_NS6detail15normal_iteratorINSD_10device_ptrIfEEEEjS9_fNS7_10__identityEEEvT0_PT3_T1_NS0_13GridEvenShareISN_EET2_T4_E12temp_storage+28];
	add.f32 	%f177, %f175, %f176;
	ld.shared.f32 	%f178, [_ZZN3cub18CUB_300001_SM_10006detail6reduce18DeviceReduceKernelINS2_10policy_hubIfjN4cuda3std3__44plusIfEEE10Policy1000EN6thrust24THRUST_300001_SM_1000_NS6detail15normal_iteratorINSD_10device_ptrIfEEEEjS9_fNS7_10__identityEEEvT0_PT3_T1_NS0_13GridEvenShareISN_EET2_T4_E12temp_storage+32];
	add.f32 	%f179, %f177, %f178;
	ld.shared.f32 	%f180, [_ZZN3cub18CUB_300001_SM_10006detail6reduce18DeviceReduceKernelINS2_10policy_hubIfjN4cuda3std3__44plusIfEEE10Policy1000EN6thrust24THRUST_300001_SM_1000_NS6detail15normal_iteratorINSD_10device_ptrIfEEEEjS9_fNS7_10__identityEEEvT0_PT3_T1_NS0_13GridEvenShareISN_EET2_T4_E12temp_storage+36];
	add.f32 	%f181, %f179, %f180;
	ld.shared.f32 	%f182, [_ZZN3cub18CUB_300001_SM_10006detail6reduce18DeviceReduceKernelINS2_10policy_hubIfjN4cuda3std3__44plusIfEEE10Policy1000EN6thrust24THRUST_300001_SM_1000_NS6detail15normal_iteratorINSD_10device_ptrIfEEEEjS9_fNS7_10__identityEEEvT0_PT3_T1_NS0_13GridEvenShareISN_EET2_T4_E12temp_storage+40];
	add.f32 	%f183, %f181, %f182;
	ld.shared.f32 	%f184, [_ZZN3cub18CUB_300001_SM_10006detail6reduce18DeviceReduceKernelINS2_10policy_hubIfjN4cuda3std3__44plusIfEEE10Policy1000EN6thrust24THRUST_300001_SM_1000_NS6detail15normal_iteratorINSD_10device_ptrIfEEEEjS9_fNS7_10__identityEEEvT0_PT3_T1_NS0_13GridEvenShareISN_EET2_T4_E12temp_storage+44];
	add.f32 	%f185, %f183, %f184;
	ld.shared.f32 	%f186, [_ZZN3cub18CUB_300001_SM_10006detail6reduce18DeviceReduceKernelINS2_10policy_hubIfjN4cuda3std3__44plusIfEEE10Policy1000EN6thrust24THRUST_300001_SM_1000_NS6detail15normal_iteratorINSD_10device_ptrIfEEEEjS9_fNS7_10__identityEEEvT0_PT3_T1_NS0_13GridEvenShareISN_EET2_T4_E12temp_storage+48];
	add.f32 	%f187, %f185, %f186;
	ld.shared.f32 	%f188, [_ZZN3cub18CUB_300001_SM_10006detail6reduce18DeviceReduceKernelINS2_10policy_hubIfjN4cuda3std3__44plusIfEEE10Policy1000EN6thrust24THRUST_300001_SM_1000_NS6detail15normal_iteratorINSD_10device_ptrIfEEEEjS9_fNS7_10__identityEEEvT0_PT3_T1_NS0_13GridEvenShareISN_EET2_T4_E12temp_storage+52];
	add.f32 	%f189, %f187, %f188;
	ld.shared.f32 	%f190, [_ZZN3cub18CUB_300001_SM_10006detail6reduce18DeviceReduceKernelINS2_10policy_hubIfjN4cuda3std3__44plusIfEEE10Policy1000EN6thrust24THRUST_300001_SM_1000_NS6detail15normal_iteratorINSD_10device_ptrIfEEEEjS9_fNS7_10__identityEEEvT0_PT3_T1_NS0_13GridEvenShareISN_EET2_T4_E12temp_storage+56];
	add.f32 	%f191, %f189, %f190;
	ld.shared.f32 	%f192, [_ZZN3cub18CUB_300001_SM_10006detail6reduce18DeviceReduceKernelINS2_10policy_hubIfjN4cuda3std3__44plusIfEEE10Policy1000EN6thrust24THRUST_300001_SM_1000_NS6detail15normal_iteratorINSD_10device_ptrIfEEEEjS9_fNS7_10__identityEEEvT0_PT3_T1_NS0_13GridEvenShareISN_EET2_T4_E12temp_storage+60];
	add.f32 	%f193, %f191, %f192;
	ld.shared.f32 	%f194, [_ZZN3cub18CUB_300001_SM_10006detail6reduce18DeviceReduceKernelINS2_10policy_hubIfjN4cuda3std3__44plusIfEEE10Policy1000EN6thrust24THRUST_300001_SM_1000_NS6detail15normal_iteratorINSD_10device_ptrIfEEEEjS9_fNS7_10__identityEEEvT0_PT3_T1_NS0_13GridEvenShareISN_EET2_T4_E12temp_storage+64];
	add.f32 	%f195, %f193, %f194;
	ld.shared.f32 	%f196, [_ZZN3cub18CUB_300001_SM_10006detail6reduce18DeviceReduceKernelINS2_10policy_hubIfjN4cuda3std3__44plusIfEEE10Policy1000EN6thrust24THRUST_300001_SM_1000_NS6detail15normal_iteratorINSD_10device_ptrIfEEEEjS9_fNS7_10__identityEEEvT0_PT3_T1_NS0_13GridEvenShareISN_EET2_T4_E12temp_storage+68];
	add.f32 	%f197, %f195, %f196;
	ld.shared.f32 	%f198, [_ZZN3cub18CUB_300001_SM_10006detail6reduce18DeviceReduceKernelINS2_10policy_hubIfjN4cuda3std3__44plusIfEEE10Policy1000EN6thrust24THRUST_300001_SM_1000_NS6detail15normal_iteratorINSD_10device_ptrIfEEEEjS9_fNS7_10__identityEEEvT0_PT3_T1_NS0_13GridEvenShareISN_EET2_T4_E12temp_storage+72];
	add.f32 	%f199, %f197, %f198;
	ld.shared.f32 	%f200, [_ZZN3cub18CUB_300001_SM_10006detail6reduce18DeviceReduceKernelINS2_10policy_hubIfjN4cuda3std3__44plusIfEEE10Policy1000EN6thrust24THRUST_300001_SM_1000_NS6detail15normal_iteratorINSD_10device_ptrIfEEEEjS9_fNS7_10__identityEEEvT0_PT3_T1_NS0_13GridEvenShareISN_EET2_T4_E12temp_storage+76];
	add.f32 	%f379, %f199, %f200;
$L__BB18_48:
	mov.u32 	%r256, %tid.x;
	setp.ne.s32 	%p64, %r256, 0;
	@%p64 bra 	$L__BB18_50;
	ld.param.u64 	%rd129, [_ZN3cub18CUB_300001_SM_10006detail6reduce18DeviceReduceKernelINS2_10policy_hubIfjN4cuda3std3__44plusIfEEE10Policy1000EN6thrust24THRUST_300001_SM_1000_NS6detail15normal_iteratorINSD_10device_ptrIfEEEEjS9_fNS7_10__identityEEEvT0_PT3_T1_NS0_13GridEvenShareISN_EET2_T4__param_1];
	cvta.to.global.u64 	%rd126, %rd129;
	mul.wide.u32 	%rd127, %r3, 4;
	add.s64 	%rd128, %rd126, %rd127;
	st.global.f32 	[%rd128], %f379;
$L__BB18_50:
	ret;

}
	// .globl	_ZN3cub18CUB_300001_SM_10006detail6reduce28DeviceReduceSingleTileKernelINS2_10policy_hubIfjN4cuda3std3__44plusIfEEE10Policy1000EPfSC_iS9_ffNS7_10__identityEEEvT0_T1_T2_T3_T4_T6_
.visible .entry _ZN3cub18CUB_300001_SM_10006detail6reduce28DeviceReduceSingleTileKernelINS2_10policy_hubIfjN4cuda3std3__44plusIfEEE10Policy1000EPfSC_iS9_ffNS7_10__identityEEEvT0_T1_T2_T3_T4_T6_(
	.param .u64 .ptr .align 1 _ZN3cub18CUB_300001_SM_10006detail6reduce28DeviceReduceSingleTileKernelINS2_10policy_hubIfjN4cuda3std3__44plusIfEEE10Policy1000EPfSC_iS9_ffNS7_10__identityEEEvT0_T1_T2_T3_T4_T6__param_0,
	.param .u64 .ptr .align 1 _ZN3cub18CUB_300001_SM_10006detail6reduce28DeviceReduceSingleTileKernelINS2_10policy_hubIfjN4cuda3std3__44plusIfEEE10Policy1000EPfSC_iS9_ffNS7_10__identityEEEvT0_T1_T2_T3_T4_T6__param_1,
	.param .u32 _ZN3cub18CUB_300001_SM_10006detail6reduce28DeviceReduceSingleTileKernelINS2_10policy_hubIfjN4cuda3std3__44plusIfEEE10Policy1000EPfSC_iS9_ffNS7_10__identityEEEvT0_T1_T2_T3_T4_T6__param_2,
	.param .align 1 .b8 _ZN3cub18CUB_300001_SM_10006detail6reduce28DeviceReduceSingleTileKernelINS2_10policy_hubIfjN4cuda3std3__44plusIfEEE10Policy1000EPfSC_iS9_ffNS7_10__identityEEEvT0_T1_T2_T3_T4_T6__param_3[1],
	.param .f32 _ZN3cub18CUB_300001_SM_10006detail6reduce28DeviceReduceSingleTileKernelINS2_10policy_hubIfjN4cuda3std3__44plusIfEEE10Policy1000EPfSC_iS9_ffNS7_10__identityEEEvT0_T1_T2_T3_T4_T6__param_4,
	.param .align 1 .b8 _ZN3cub18CUB_300001_SM_10006detail6reduce28DeviceReduceSingleTileKernelINS2_10policy_hubIfjN4cuda3std3__44plusIfEEE10Policy1000EPfSC_iS9_ffNS7_10__identityEEEvT0_T1_T2_T3_T4_T6__param_5[1]
)
.maxntid 512
.minnctapersm 1
{
	.reg .pred 	%p<113>;
	.reg .b32 	%r<407>;
	.reg .b32 	%f<531>;
	.reg .b64 	%rd<133>;
	// demoted variable
	.shared .align 4 .b8 _ZZN3cub18CUB_300001_SM_10006detail6reduce28DeviceReduceSingleTileKernelINS2_10policy_hubIfjN4cuda3std3__44plusIfEEE10Policy1000EPfSC_iS9_ffNS7_10__identityEEEvT0_T1_T2_T3_T4_T6_E12temp_storage[84];
	ld.param.u64 	%rd16, [_ZN3cub18CUB_300001_SM_10006detail6reduce28DeviceReduceSingleTileKernelINS2_10policy_hubIfjN4cuda3std3__44plusIfEEE10Policy1000EPfSC_iS9_ffNS7_10__identityEEEvT0_T1_T2_T3_T4_T6__param_0];
	ld.param.u64 	%rd17, [_ZN3cub18CUB_300001_SM_10006detail6reduce28DeviceReduceSingleTileKernelINS2_10policy_hubIfjN4cuda3std3__44plusIfEEE10Policy1000EPfSC_iS9_ffNS7_10__identityEEEvT0_T1_T2_T3_T4_T6__param_1];
	ld.param.u32 	%r67, [_ZN3cub18CUB_300001_SM_10006detail6reduce28DeviceReduceSingleTileKernelINS2_10policy_hubIfjN4cuda3std3__44plusIfEEE10Policy1000EPfSC_iS9_ffNS7_10__identityEEEvT0_T1_T2_T3_T4_T6__param_2];
	ld.param.f32 	%f58, [_ZN3cub18CUB_300001_SM_10006detail6reduce28DeviceReduceSingleTileKernelINS2_10policy_hubIfjN4cuda3std3__44plusIfEEE10Policy1000EPfSC_iS9_ffNS7_10__identityEEEvT0_T1_T2_T3_T4_T6__param_4];
	cvta.to.global.u64 	%rd1, %rd17;
	setp.ne.s32 	%p1, %r67, 0;
	@%p1 bra 	$L__BB19_3;
	mov.u32 	%r380, %tid.x;
	setp.ne.s32 	%p112, %r380, 0;
	@%p112 bra 	$L__BB19_74;
	st.global.f32 	[%rd1], %f58;
	bra.uni 	$L__BB19_74;
$L__BB19_3:
	and.b64  	%rd18, %rd16, 7;
	setp.ne.s64 	%p2, %rd18, 0;
	@%p2 bra 	$L__BB19_38;
	setp.gt.s32 	%p57, %r67, 8191;
	@%p57 bra 	$L__BB19_22;
	mov.u32 	%r1, %tid.x;
	setp.ge.s32 	%p74, %r1, %r67;
	mov.f32 	%f509, 0f00000000;
	mov.u32 	%r384, %r1;
	@%p74 bra 	$L__BB19_7;
	mul.wide.u32 	%rd121, %r1, 4;
	add.s64 	%rd120, %rd16, %rd121;
	// begin inline asm
	ld.global.nc.u32 %r300, [%rd120];
	// end inline asm
	mov.b32 	%f509, %r300;
	add.s32 	%r384, %r1, 512;
$L__BB19_7:
	setp.ge.s32 	%p75, %r384, %r67;
	@%p75 bra 	$L__BB19_13;
	not.b32 	%r301, %r384;
	add.s32 	%r4, %r67, %r301;
	and.b32  	%r302, %r4, 1536;
	setp.eq.s32 	%p76, %r302, 1536;
	@%p76 bra 	$L__BB19_11;
	mul.wide.u32 	%rd122, %r384, 4;
	add.s64 	%rd129, %rd16, %rd122;
	shr.u32 	%r303, %r4, 9;
	add.s32 	%r304, %r303, 1;
	and.b32  	%r305, %r304, 3;
	neg.s32 	%r382, %r305;
$L__BB19_10:
	.pragma "nounroll";
	// begin inline asm
	ld.global.nc.u32 %r306, [%rd129];
	// end inline asm
	mov.b32 	%f395, %r306;
	add.f32 	%f509, %f509, %f395;
	add.s32 	%r384, %r384, 512;
	add.s64 	%rd129, %rd129, 2048;
	add.s32 	%r382, %r382, 1;
	setp.ne.s32 	%p77, %r382, 0;
	@%p77 bra 	$L__BB19_10;
$L__BB19_11:
	setp.lt.u32 	%p78, %r4, 1536;
	@%p78 bra 	$L__BB19_13;
$L__BB19_12:
	mul.wide.s32 	%rd128, %r384, 4;
	add.s64 	%rd124, %rd16, %rd128;
	// begin inline asm
	ld.global.nc.u32 %r307, [%rd124];
	// end inline asm
	mov.b32 	%f396, %r307;
	add.f32 	%f397, %f509, %f396;
	add.s64 	%rd125, %rd124, 2048;
	// begin inline asm
	ld.global.nc.u32 %r308, [%rd125];
	// end inline asm
	mov.b32 	%f398, %r308;
	add.f32 	%f399, %f397, %f398;
	add.s64 	%rd126, %rd124, 4096;
	// begin inline asm
	ld.global.nc.u32 %r309, [%rd126];
	// end inline asm
	mov.b32 	%f400, %r309;
	add.f32 	%f401, %f399, %f400;
	add.s64 	%rd127, %rd124, 6144;
	// begin inline asm
	ld.global.nc.u32 %r310, [%rd127];
	// end inline asm
	mov.b32 	%f402, %r310;
	add.f32 	%f509, %f401, %f402;
	add.s32 	%r384, %r384, 2048;
	setp.lt.s32 	%p79, %r384, %r67;
	@%p79 bra 	$L__BB19_12;
$L__BB19_13:
	setp.lt.s32 	%p80, %r67, 512;
	@%p80 bra 	$L__BB19_18;
	// begin inline asm
	mov.u32 %r349, %laneid;
	// end inline asm
	mov.b32 	%r351, %f509;
	mov.b32 	%r352, 1;
	mov.b32 	%r373, 31;
	mov.b32 	%r374, -1;
	// begin inline asm
	shfl.sync.down.b32 %r350, %r351, %r352, %r373, %r374;
	// end inline asm
	setp.gt.s32 	%p104, %r349, 30;
	mov.b32 	%f461, %r350;
	add.f32 	%f462, %f509, %f461;
	selp.f32 	%f463, %f509, %f462, %p104;
	mov.b32 	%r356, %f463;
	mov.b32 	%r357, 2;
	// begin inline asm
	shfl.sync.down.b32 %r355, %r356, %r357, %r373, %r374;
	// end inline asm
	setp.gt.s32 	%p105, %r349, 29;
	mov.b32 	%f464, %r355;
	add.f32 	%f465, %f463, %f464;
	selp.f32 	%f466, %f463, %f465, %p105;
	mov.b32 	%r361, %f466;
	mov.b32 	%r362, 4;
	// begin inline asm
	shfl.sync.down.b32 %r360, %r361, %r362, %r373, %r374;
	// end inline asm
	setp.gt.s32 	%p106, %r349, 27;
	mov.b32 	%f467, %r360;
	add.f32 	%f468, %f466, %f467;
	selp.f32 	%f469, %f466, %f468, %p106;
	mov.b32 	%r366, %f469;
	mov.b32 	%r367, 8;
	// begin inline asm
	shfl.sync.down.b32 %r365, %r366, %r367, %r373, %r374;
	// end inline asm
	setp.gt.s32 	%p107, %r349, 23;
	mov.b32 	%f470, %r365;
	add.f32 	%f471, %f469, %f470;
	selp.f32 	%f472, %f469, %f471, %p107;
	mov.b32 	%r371, %f472;
	mov.b32 	%r372, 16;
	// begin inline asm
	shfl.sync.down.b32 %r370, %r371, %r372, %r373, %r374;
	// end inline asm
	setp.gt.s32 	%p108, %r349, 15;
	mov.b32 	%f473, %r370;
	add.f32 	%f10, %f472, %f473;
	selp.f32 	%f530, %f472, %f10, %p108;
	setp.ne.s32 	%p109, %r349, 0;
	@%p109 bra 	$L__BB19_16;
	shr.u32 	%r375, %r1, 3;
	and.b32  	%r376, %r375, 124;
	mov.u32 	%r377, _ZZN3cub18CUB_300001_SM_10006detail6reduce28DeviceReduceSingleTileKernelINS2_10policy_hubIfjN4cuda3std3__44plusIfEEE10Policy1000EPfSC_iS9_ffNS7_10__identityEEEvT0_T1_T2_T3_T4_T6_E12temp_storage;
	add.s32 	%r378, %r377, %r376;
	st.shared.f32 	[%r378+16], %f10;
$L__BB19_16:
	bar.sync 	0;
	setp.ne.s32 	%p110, %r1, 0;
	@%p110 bra 	$L__BB19_72;
	ld.shared.f32 	%f474, [_ZZN3cub18CUB_300001_SM_10006detail6reduce28DeviceReduceSingleTileKernelINS2_10policy_hubIfjN4cuda3std3__44plusIfEEE10Policy1000EPfSC_iS9_ffNS7_10__identityEEEvT0_T1_T2_T3_T4_T6_E12temp_storage+20];
	add.f32 	%f475, %f530, %f474;
	ld.shared.f32 	%f476, [_ZZN3cub18CUB_300001_SM_10006detail6reduce28DeviceReduceSingleTileKernelINS2_10policy_hubIfjN4cuda3std3__44plusIfEEE10Policy1000EPfSC_iS9_ffNS7_10__identityEEEvT0_T1_T2_T3_T4_T6_E12temp_storage+24];
	add.f32 	%f477, %f475, %f476;
	ld.shared.f32 	%f478, [_ZZN3cub18CUB_300001_SM_10006detail6reduce28DeviceReduceSingleTileKernelINS2_10policy_hubIfjN4cuda3std3__44plusIfEEE10Policy1000EPfSC_iS9_ffNS7_10__identityEEEvT0_T1_T2_T3_T4_T6_E12temp_storage+28];
	add.f32 	%f479, %f477, %f478;
	ld.shared.f32 	%f480, [_ZZN3cub18CUB_300001_SM_10006detail6reduce28DeviceReduceSingleTileKernelINS2_10policy_hubIfjN4cuda3std3__44plusIfEEE10Policy1000EPfSC_iS9_ffNS7_10__identityEEEvT0_T1_T2_T3_T4_T6_E12temp_storage+32];
	add.f32 	%f481, %f479, %f480;
	ld.shared.f32 	%f482, [_ZZN3cub18CUB_300001_SM_10006detail6reduce28DeviceReduceSingleTileKernelINS2_10policy_hubIfjN4cuda3std3__44plusIfEEE10Policy1000EPfSC_iS9_ffNS7_10__identityEEEvT0_T1_T2_T3_T4_T6_E12temp_storage+36];
	add.f32 	%f483, %f481, %f482;
	ld.shared.f32 	%f484, [_ZZN3cub18CUB_300001_SM_10006detail6reduce28DeviceReduceSingleTileKernelINS2_10policy_hubIfjN4cuda3std3__44plusIfEEE10Policy1000EPfSC_iS9_ffNS7_10__identityEEEvT0_T1_T2_T3_T4_T6_E12temp_storage+40];
	add.f32 	%f485, %f483, %f484;
	ld.shared.f32 	%f486, [_ZZN3cub18CUB_300001_SM_10006detail6reduce28DeviceReduceSingleTileKernelINS2_10policy_hubIfjN4cuda3std3__44plusIfEEE10Policy1000EPfSC_iS9_ffNS7_10__identityEEEvT0_T1_T2_T3_T4_T6_E12temp_storage+44];
	add.f32 	%f487, %f485, %f486;
	ld.shared.f32 	%f488, [_ZZN3cub18CUB_300001_SM_10006detail6reduce28DeviceReduceSingleTileKernelINS2_10policy_hubIfjN4cuda3std3__44plusIfEEE10Policy1000EPfSC_iS9_ffNS7_10__identityEEEvT0_T1_T2_T3_T4_T6_E12temp_storage+48];
	add.f32 	%f489, %f487, %f488;
	ld.shared.f32 	%f490, [_ZZN3cub18CUB_300001_SM_10006detail6reduce28DeviceReduceSingleTileKernelINS2_10policy_hubIfjN4cuda3std3__44plusIfEEE10Policy1000EPfSC_iS9_ffNS7_10__identityEEEvT0_T1_T2_T3_T4_T6_E12temp_storage+52];
	add.f32 	%f491, %f489, %f490;
	ld.shared.f32 	%f492, [_ZZN3cub18CUB_300001_SM_10006detail6reduce28DeviceReduceSingleTileKernelINS2_10policy_hubIfjN4cuda3std3__44plusIfEEE10Policy1000EPfSC_iS9_ffNS7_10__identityEEEvT0_T1_T2_T3_T4_T6_E12temp_storage+56];
	add.f32 	%f493, %f491, %f492;
	ld.shared.f32 	%f494, [_ZZN3cub18CUB_300001_SM_10006detail6reduce28DeviceReduceSingleTileKernelINS2_10policy_hubIfjN4cuda3std3__44plusIfEEE10Policy1000EPfSC_iS9_ffNS7_10__identityEEEvT0_T1_T2_T3_T4_T6_E12temp_storage+60];
	add.f32 	%f495, %f493, %f494;
	ld.shared.f32 	%f496, [_ZZN3cub18CUB_300001_SM_10006detail6reduce28DeviceReduceSingleTileKernelINS2_10policy_hubIfjN4cuda3std3__44plusIfEEE10Policy1000EPfSC_iS9_ffNS7_10__identityEEEvT0_T1_T2_T3_T4_T6_E12temp_storage+64];
	add.f32 	%f497, %f495, %f496;
	ld.shared.f32 	%f498, [_ZZN3cub18CUB_300001_SM_10006detail6reduce28DeviceReduceSingleTileKernelINS2_10policy_hubIfjN4cuda3std3__44plusIfEEE10Policy1000EPfSC_iS9_ffNS7_10__identityEEEvT0_T1_T2_T3_T4_T6_E12temp_storage+68];
	add.f32 	%f499, %f497, %f498;
	ld.shared.f32 	%f500, [_ZZN3cub18CUB_300001_SM_10006detail6reduce28DeviceReduceSingleTileKernelINS2_10policy_hubIfjN4cuda3std3__44plusIfEEE10Policy1000EPfSC_iS9_ffNS7_10__identityEEEvT0_T1_T2_T3_T4_T6_E12temp_storage+72];
	add.f32 	%f501, %f499, %f500;
	ld.shared.f32 	%f502, [_ZZN3cub18CUB_300001_SM_10006detail6reduce28DeviceReduceSingleTileKernelINS2_10policy_hubIfjN4cuda3std3__44plusIfEEE10Policy1000EPfSC_iS9_ffNS7_10__identityEEEvT0_T1_T2_T3_T4_T6_E12temp_storage+76];
	add.f32 	%f530, %f501, %f502;
	bra.uni 	$L__BB19_72;
$L__BB19_18:
	// begin inline asm
	mov.u32 %r311, %laneid;
	// end inline asm
	and.b32  	%r337, %r1, 992;
	add.s32 	%r338, %r337, 32;
	setp.gt.s32 	%p81, %r338, %r67;
	not.b32 	%r339, %r337;
	add.s32 	%r340, %r67, %r339;
	selp.b32 	%r335, %r340, 31, %p81;
	mov.b32 	%r313, %f509;
	mov.b32 	%r314, 1;
	mov.b32 	%r336, -1;
	// begin inline asm
	shfl.sync.down.b32 %r312, %r313, %r314, %r335, %r336;
	// end inline asm
	setp.lt.s32 	%p82, %r311, %r335;
	mov.b32 	%f403, %r312;
	add.f32 	%f404, %f509, %f403;
	selp.f32 	%f405, %f404, %f509, %p82;
	mov.b32 	%r318, %f405;
	mov.b32 	%r319, 2;
	// begin inline asm
	shfl.sync.down.b32 %r317, %r318, %r319, %r335, %r336;
	// end inline asm
	add.s32 	%r341, %r311, 2;
	setp.gt.s32 	%p83, %r341, %r335;
	mov.b32 	%f406, %r317;
	add.f32 	%f407, %f405, %f406;
	selp.f32 	%f408, %f405, %f407, %p83;
	mov.b32 	%r323, %f408;
	mov.b32 	%r324, 4;
	// begin inline asm
	shfl.sync.down.b32 %r322, %r323, %r324, %r335, %r336;
	// end inline asm
	add.s32 	%r342, %r311, 4;
	setp.gt.s32 	%p84, %r342, %r335;
	mov.b32 	%f409, %r322;
	add.f32 	%f410, %f408, %f409;
	selp.f32 	%f411, %f408, %f410, %p84;
	mov.b32 	%r328, %f411;
	mov.b32 	%r329, 8;
	// begin inline asm
	shfl.sync.down.b32 %r327, %r328, %r329, %r335, %r336;
	// end inline asm
	add.s32 	%r343, %r311, 8;
	setp.gt.s32 	%p85, %r343, %r335;
	mov.b32 	%f412, %r327;
	add.f32 	%f413, %f411, %f412;
	selp.f32 	%f414, %f411, %f413, %p85;
	mov.b32 	%r333, %f414;
	mov.b32 	%r334, 16;
	// begin inline asm
	shfl.sync.down.b32 %r332, %r333, %r334, %r335, %r336;
	// end inline asm
	add.s32 	%r344, %r311, 16;
	setp.gt.s32 	%p86, %r344, %r335;
	mov.b32 	%f415, %r332;
	add.f32 	%f416, %f414, %f415;
	selp.f32 	%f530, %f414, %f416, %p86;
	setp.ne.s32 	%p87, %r311, 0;
	@%p87 bra 	$L__BB19_20;
	shr.u32 	%r345, %r1, 3;
	and.b32  	%r346, %r345, 124;
	mov.u32 	%r347, _ZZN3cub18CUB_300001_SM_10006detail6reduce28DeviceReduceSingleTileKernelINS2_10policy_hubIfjN4cuda3std3__44plusIfEEE10Policy1000EPfSC_iS9_ffNS7_10__identityEEEvT0_T1_T2_T3_T4_T6_E12temp_storage;
	add.s32 	%r348, %r347, %r346;
	st.shared.f32 	[%r348+16], %f530;
$L__BB19_20:
	bar.sync 	0;
	setp.ne.s32 	%p88, %r1, 0;
	@%p88 bra 	$L__BB19_72;
	setp.gt.s32 	%p89, %r67, 32;
	ld.shared.f32 	%f417, [_ZZN3cub18CUB_300001_SM_10006detail6reduce28DeviceReduceSingleTileKernelINS2_10policy_hubIfjN4cuda3std3__44plusIfEEE10Policy1000EPfSC_iS9_ffNS7_10__identityEEEvT0_T1_T2_T3_T4_T6_E12temp_storage+20];
	add.f32 	%f418, %f530, %f417;
	selp.f32 	%f419, %f418, %f530, %p89;
	setp.gt.s32 	%p90, %r67, 64;
	ld.shared.f32 	%f420, [_ZZN3cub18CUB_300001_SM_10006detail6reduce28DeviceReduceSingleTileKernelINS2_10policy_hubIfjN4cuda3std3__44plusIfEEE10Policy1000EPfSC_iS9_ffNS7_10__identityEEEvT0_T1_T2_T3_T4_T6_E12temp_storage+24];
	add.f32 	%f421, %f420, %f419;
	selp.f32 	%f422, %f421, %f419, %p90;
	setp.gt.s32 	%p91, %r67, 96;
	ld.shared.f32 	%f423, [_ZZN3cub18CUB_300001_SM_10006detail6reduce28DeviceReduceSingleTileKernelINS2_10policy_hubIfjN4cuda3std3__44plusIfEEE10Policy1000EPfSC_iS9_ffNS7_10__identityEEEvT0_T1_T2_T3_T4_T6_E12temp_storage+28];
	add.f32 	%f424, %f423, %f422;
	selp.f32 	%f425, %f424, %f422, %p91;
	setp.gt.s32 	%p92, %r67, 128;
	ld.shared.f32 	%f426, [_ZZN3cub18CUB_300001_SM_10006detail6reduce28DeviceReduceSingleTileKernelINS2_10policy_hubIfjN4cuda3std3__44plusIfEEE10Policy1000EPfSC_iS9_ffNS7_10__identityEEEvT0_T1_T2_T3_T4_T6_E12temp_storage+32];
	add.f32 	%f427, %f426, %f425;
	selp.f32 	%f428, %f427, %f425, %p92;
	setp.gt.s32 	%p93, %r67, 160;
	ld.shared.f32 	%f429, [_ZZN3cub18CUB_300001_SM_10006detail6reduce28DeviceReduceSingleTileKernelINS2_10policy_hubIfjN4cuda3std3__44plusIfEEE10Policy1000EPfSC_iS9_ffNS7_10__identityEEEvT0_T1_T2_T3_T4_T6_E12temp_storage+36];
	add.f32 	%f430, %f429, %f428;
	selp.f32 	%f431, %f430, %f428, %p93;
	setp.gt.s32 	%p94, %r67, 192;
	ld.shared.f32 	%f432, [_ZZN3cub18CUB_300001_SM_10006detail6reduce28DeviceReduceSingleTileKernelINS2_10policy_hubIfjN4cuda3std3__44plusIfEEE10Policy1000EPfSC_iS9_ffNS7_10__identityEEEvT0_T1_T2_T3_T4_T6_E12temp_storage+40];
	add.f32 	%f433, %f432, %f431;
	selp.f32 	%f434, %f433, %f431, %p94;
	setp.gt.s32 	%p95, %r67, 224;
	ld.shared.f32 	%f435, [_ZZN3cub18CUB_300001_SM_10006detail6reduce28DeviceReduceSingleTileKernelINS2_10policy_hubIfjN4cuda3std3__44plusIfEEE10Policy1000EPfSC_iS9_ffNS7_10__identityEEEvT0_T1_T2_T3_T4_T6_E12temp_storage+44];
	add.f32 	%f436, %f435, %f434;
	selp.f32 	%f437, %f436, %f434, %p95;
	setp.gt.s32 	%p96, %r67, 256;
	ld.shared.f32 	%f438, [_ZZN3cub18CUB_300001_SM_10006detail6reduce28DeviceReduceSingleTileKernelINS2_10policy_hubIfjN4cuda3std3__44plusIfEEE10Policy1000EPfSC_iS9_ffNS7_10__identityEEEvT0_T1_T2_T3_T4_T6_E12temp_storage+48];
	add.f32 	%f439, %f438, %f437;
	selp.f32 	%f440, %f439, %f437, %p96;
	setp.gt.s32 	%p97, %r67, 288;
	ld.shared.f32 	%f441, [_ZZN3cub18CUB_300001_SM_10006detail6reduce28DeviceReduceSingleTileKernelINS2_10policy_hubIfjN4cuda3std3__44plusIfEEE10Policy1000EPfSC_iS9_ffNS7_10__identityEEEvT0_T1_T2_T3_T4_T6_E12temp_storage+52];
	add.f32 	%f442, %f441, %f440;
	selp.f32 	%f443, %f442, %f440, %p97;
	setp.gt.s32 	%p98, %r67, 320;
	ld.shared.f32 	%f444, [_ZZN3cub18CUB_300001_SM_10006detail6reduce28DeviceReduceSingleTileKernelINS2_10policy_hubIfjN4cuda3std3__44plusIfEEE10Policy1000EPfSC_iS9_ffNS7_10__identityEEEvT0_T1_T2_T3_T4_T6_E12temp_storage+56];
	add.f32 	%f445, %f444, %f443;
	selp.f32 	%f446, %f445, %f443, %p98;
	setp.gt.s32 	%p99, %r67, 352;
	ld.shared.f32 	%f447, [_ZZN3cub18CUB_300001_SM_10006detail6reduce28DeviceReduceSingleTileKernelINS2_10policy_hubIfjN4cuda3std3__44plusIfEEE10Policy1000EPfSC_iS9_ffNS7_10__identityEEEvT0_T1_T2_T3_T4_T6_E12temp_storage+60];
	add.f32 	%f448, %f447, %f446;
	selp.f32 	%f449, %f448, %f446, %p99;
	setp.gt.s32 	%p100, %r67, 384;
	ld.shared.f32 	%f450, [_ZZN3cub18CUB_300001_SM_10006detail6reduce28DeviceReduceSingleTileKernelINS2_10policy_hubIfjN4cuda3std3__44plusIfEEE10Policy1000EPfSC_iS9_ffNS7_10__identityEEEvT0_T1_T2_T3_T4_T6_E12temp_storage+64];
	add.f32 	%f451, %f450, %f449;
	selp.f32 	%f452, %f451, %f449, %p100;
	setp.gt.s32 	%p101, %r67, 416;
	ld.shared.f32 	%f453, [_ZZN3cub18CUB_300001_SM_10006detail6reduce28DeviceReduceSingleTileKernelINS2_10policy_hubIfjN4cuda3std3__44plusIfEEE10Policy1000EPfSC_iS9_ffNS7_10__identityEEEvT0_T1_T2_T3_T4_T6_E12temp_storage+68];
	add.f32 	%f454, %f453, %f452;
	selp.f32 	%f455, %f454, %f452, %p101;
	setp.gt.s32 	%p102, %r67, 448;
	ld.shared.f32 	%f456, [_ZZN3cub18CUB_300001_SM_10006detail6reduce28DeviceReduceSingleTileKernelINS2_10policy_hubIfjN4cuda3std3__44plusIfEEE10Policy1000EPfSC_iS9_ffNS7_10__identityEEEvT0_T1_T2_T3_T4_T6_E12temp_storage+72];
	add.f32 	%f457, %f456, %f455;
	selp.f32 	%f458, %f457, %f455, %p102;
	setp.gt.s32 	%p103, %r67, 480;
	ld.shared.f32 	%f459, [_ZZN3cub18CUB_300001_SM_10006detail6reduce28DeviceReduceSingleTileKernelINS2_10policy_hubIfjN4cuda3std3__44plusIfEEE10Policy1000EPfSC_iS9_ffNS7_10__identityEEEvT0_T1_T2_T3_T4_T6_E12temp_storage+76];
	add.f32 	%f460, %f459, %f458;
	selp.f32 	%f530, %f460, %f458, %p103;
	bra.uni 	$L__BB19_72;
$L__BB19_22:
	mov.u32 	%r13, %tid.x;
	shl.b32 	%r224, %r13, 1;
	mul.wide.u32 	%rd90, %r224, 4;
	add.s64 	%rd75, %rd16, %rd90;
	// begin inline asm
	ld.global.nc.u64 %rd74, [%rd75];
	// end inline asm
	mov.b64 	{%r225, %r226}, %rd74;
	mov.b32 	%f281, %r226;
	mov.b32 	%f282, %r225;
	add.s64 	%rd77, %rd75, 4096;
	// begin inline asm
	ld.global.nc.u64 %rd76, [%rd77];
	// end inline asm
	mov.b64 	{%r227, %r228}, %rd76;
	mov.b32 	%f283, %r228;
	mov.b32 	%f284, %r227;
	add.s64 	%rd79, %rd75, 8192;
	// begin inline asm
	ld.global.nc.u64 %rd78, [%rd79];
	// end inline asm
	mov.b64 	{%r229, %r230}, %rd78;
	mov.b32 	%f285, %r230;
	mov.b32 	%f286, %r229;
	add.s64 	%rd81, %rd75, 12288;
	// begin inline asm
	ld.global.nc.u64 %rd80, [%rd81];
	// end inline asm
	mov.b64 	{%r231, %r232}, %rd80;
	mov.b32 	%f287, %r232;
	mov.b32 	%f288, %r231;
	add.s64 	%rd83, %rd75, 16384;
	// begin inline asm
	ld.global.nc.u64 %rd82, [%rd83];
	// end inline asm
	mov.b64 	{%r233, %r234}, %rd82;
	mov.b32 	%f289, %r234;
	mov.b32 	%f290, %r233;
	add.s64 	%rd85, %rd75, 20480;
	// begin inline asm
	ld.global.nc.u64 %rd84, [%rd85];
	// end inline asm
	mov.b64 	{%r235, %r236}, %rd84;
	mov.b32 	%f291, %r236;
	mov.b32 	%f292, %r235;
	add.s64 	%rd87, %rd75, 24576;
	// begin inline asm
	ld.global.nc.u64 %rd86, [%rd87];
	// end inline asm
	mov.b64 	{%r237, %r238}, %rd86;
	mov.b32 	%f293, %r238;
	mov.b32 	%f294, %r237;
	add.s64 	%rd89, %rd75, 28672;
	// begin inline asm
	ld.global.nc.u64 %rd88, [%rd89];
	// end inline asm
	mov.b64 	{%r239, %r240}, %rd88;
	mov.b32 	%f295, %r240;
	mov.b32 	%f296, %r239;
	add.f32 	%f297, %f282, %f281;
	add.f32 	%f298, %f284, %f283;
	add.f32 	%f299, %f286, %f285;
	add.f32 	%f300, %f288, %f287;
	add.f32 	%f301, %f290, %f289;
	add.f32 	%f302, %f292, %f291;
	add.f32 	%f303, %f294, %f293;
	add.f32 	%f304, %f296, %f295;
	add.f32 	%f305, %f297, %f298;
	add.f32 	%f306, %f299, %f300;
	add.f32 	%f307, %f301, %f302;
	add.f32 	%f308, %f303, %f304;
	add.f32 	%f309, %f305, %f306;
	add.f32 	%f310, %f307, %f308;
	add.f32 	%f516, %f309, %f310;
	setp.lt.u32 	%p58, %r67, 16384;
	mov.b32 	%r387, 8192;
	@%p58 bra 	$L__BB19_26;
	add.s32 	%r14, %r67, -8192;
	mov.b32 	%r387, 8192;
$L__BB19_24:
	mul.wide.s32 	%rd107, %r387, 4;
	add.s64 	%rd92, %rd75, %rd107;
	// begin inline asm
	ld.global.nc.u64 %rd91, [%rd92];
	// end inline asm
	mov.b64 	{%r242, %r243}, %rd91;
	mov.b32 	%f311, %r243;
	mov.b32 	%f312, %r242;
	add.s64 	%rd94, %rd92, 4096;
	// begin inline asm
	ld.global.nc.u64 %rd93, [%rd94];
	// end inline asm
	mov.b64 	{%r244, %r245}, %rd93;
	mov.b32 	%f313, %r245;
	mov.b32 	%f314, %r244;
	add.s64 	%rd96, %rd92, 8192;
	// begin inline asm
	ld.global.nc.u64 %rd95, [%rd96];
	// end inline asm
	mov.b64 	{%r246, %r247}, %rd95;
	mov.b32 	%f315, %r247;
	mov.b32 	%f316, %r246;
	add.s64 	%rd98, %rd92, 12288;
	// begin inline asm
	ld.global.nc.u64 %rd97, [%rd98];
	// end inline asm
	mov.b64 	{%r248, %r249}, %rd97;
	mov.b32 	%f317, %r249;
	mov.b32 	%f318, %r248;
	add.s64 	%rd100, %rd92, 16384;
	// begin inline asm
	ld.global.nc.u64 %rd99, [%rd100];
	// end inline asm
	mov.b64 	{%r250, %r251}, %rd99;
	mov.b32 	%f319, %r251;
	mov.b32 	%f320, %r250;
	add.s64 	%rd102, %rd92, 20480;
	// begin inline asm
	ld.global.nc.u64 %rd101, [%rd102];
	// end inline asm
	mov.b64 	{%r252, %r253}, %rd101;
	mov.b32 	%f321, %r253;
	mov.b32 	%f322, %r252;
	add.s64 	%rd104, %rd92, 24576;
	// begin inline asm
	ld.global.nc.u64 %rd103, [%rd104];
	// end inline asm
	mov.b64 	{%r254, %r255}, %rd103;
	mov.b32 	%f323, %r255;
	mov.b32 	%f324, %r254;
	add.s64 	%rd106, %rd92, 28672;
	// begin inline asm
	ld.global.nc.u64 %rd105, [%rd106];
	// end inline asm
	mov.b64 	{%r256, %r257}, %rd105;
	mov.b32 	%f325, %r257;
	mov.b32 	%f326, %r256;
	add.f32 	%f327, %f516, %f312;
	add.f32 	%f328, %f311, %f314;
	add.f32 	%f329, %f313, %f316;
	add.f32 	%f330, %f315, %f318;
	add.f32 	%f331, %f317, %f320;
	add.f32 	%f332, %f319, %f322;
	add.f32 	%f333, %f321, %f324;
	add.f32 	%f334, %f323, %f326;
	add.f32 	%f335, %f327, %f328;
	add.f32 	%f336, %f329, %f330;
	add.f32 	%f337, %f331, %f332;
	add.f32 	%f338, %f333, %f334;
	add.f32 	%f339, %f335, %f336;
	add.f32 	%f340, %f337, %f338;
	add.f32 	%f341, %f339, %f340;
	add.f32 	%f516, %f341, %f325;
	sub.s32 	%r258, %r67, %r387;
	setp.lt.s32 	%p59, %r258, 8192;
	@%p59 bra 	$L__BB19_34;
	add.s32 	%r387, %r387, 8192;
	setp.le.s32 	%p60, %r387, %r14;
	@%p60 bra 	$L__BB19_24;
$L__BB19_26:
	setp.le.s32 	%p61, %r67, %r387;
	@%p61 bra 	$L__BB19_34;
	sub.s32 	%r18, %r67, %r387;
	setp.ge.s32 	%p62, %r13, %r18;
	@%p62 bra 	$L__BB19_34;
	not.b32 	%r259, %r13;
	add.s32 	%r260, %r67, %r259;
	sub.s32 	%r19, %r260, %r387;
	and.b32  	%r261, %r19, 1536;
	setp.eq.s32 	%p63, %r261, 1536;
	mov.u32 	%r391, %r13;
	@%p63 bra 	$L__BB19_31;
	add.s32 	%r389, %r13, %r387;
	shr.u32 	%r262, %r19, 9;
	add.s32 	%r263, %r262, 1;
	and.b32  	%r264, %r263, 3;
	neg.s32 	%r388, %r264;
	mov.u32 	%r391, %r13;
$L__BB19_30:
	.pragma "nounroll";
	mul.wide.u32 	%rd109, %r389, 4;
	add.s64 	%rd108, %rd16, %rd109;
	// begin inline asm
	ld.global.nc.u32 %r265, [%rd108];
	// end inline asm
	mov.b32 	%f343, %r265;
	add.f32 	%f516, %f516, %f343;
	add.s32 	%r391, %r391, 512;
	add.s32 	%r389, %r389, 512;
	add.s32 	%r388, %r388, 1;
	setp.ne.s32 	%p64, %r388, 0;
	@%p64 bra 	$L__BB19_30;
$L__BB19_31:
	setp.lt.u32 	%p65, %r19, 1536;
	@%p65 bra 	$L__BB19_34;
	cvt.u64.u32 	%rd110, %r391;
	cvt.u64.u32 	%rd111, %r387;
	add.s64 	%rd112, %rd110, %rd111;
	shl.b64 	%rd113, %rd112, 2;
	add.s64 	%rd114, %rd113, %rd16;
	add.s64 	%rd130, %rd114, 4096;
	add.s32 	%r392, %r391, %r387;
$L__BB19_33:
	mul.wide.u32 	%rd119, %r392, 4;
	add.s64 	%rd115, %rd16, %rd119;
	// begin inline asm
	ld.global.nc.u32 %r266, [%rd115];
	// end inline asm
	mov.b32 	%f344, %r266;
	add.f32 	%f345, %f516, %f344;
	add.s64 	%rd116, %rd130, -2048;
	// begin inline asm
	ld.global.nc.u32 %r267, [%rd116];
	// end inline asm
	mov.b32 	%f346, %r267;
	add.f32 	%f347, %f345, %f346;
	// begin inline asm
	ld.global.nc.u32 %r268, [%rd130];
	// end inline asm
	mov.b32 	%f348, %r268;
	add.f32 	%f349, %f347, %f348;
	add.s64 	%rd118, %rd130, 2048;
	// begin inline asm
	ld.global.nc.u32 %r269, [%rd118];
	// end inline asm
	mov.b32 	%f350, %r269;
	add.f32 	%f516, %f349, %f350;
	add.s32 	%r391, %r391, 2048;
	add.s64 	%rd130, %rd130, 8192;
	add.s32 	%r392, %r392, 2048;
	setp.lt.s32 	%p66, %r391, %r18;
	@%p66 bra 	$L__BB19_33;
$L__BB19_34:
	// begin inline asm
	mov.u32 %r270, %laneid;
	// end inline asm
	mov.b32 	%r272, %f516;
	mov.b32 	%r273, 1;
	mov.b32 	%r294, 31;
	mov.b32 	%r295, -1;
	// begin inline asm
	shfl.sync.down.b32 %r271, %r272, %r273, %r294, %r295;
	// end inline asm
	setp.gt.s32 	%p67, %r270, 30;
	mov.b32 	%f351, %r271;
	add.f32 	%f352, %f516, %f351;
	selp.f32 	%f353, %f516, %f352, %p67;
	mov.b32 	%r277, %f353;
	mov.b32 	%r278, 2;
	// begin inline asm
	shfl.sync.down.b32 %r276, %r277, %r278, %r294, %r295;
	// end inline asm
	setp.gt.s32 	%p68, %r270, 29;
	mov.b32 	%f354, %r276;
	add.f32 	%f355, %f353, %f354;
	selp.f32 	%f356, %f353, %f355, %p68;
	mov.b32 	%r282, %f356;
	mov.b32 	%r283, 4;
	// begin inline asm
	shfl.sync.down.b32 %r281, %r282, %r283, %r294, %r295;
	// end inline asm
	setp.gt.s32 	%p69, %r270, 27;
	mov.b32 	%f357, %r281;
	add.f32 	%f358, %f356, %f357;
	selp.f32 	%f359, %f356, %f358, %p69;
	mov.b32 	%r287, %f359;
	mov.b32 	%r288, 8;
	// begin inline asm
	shfl.sync.down.b32 %r286, %r287, %r288, %r294, %r295;
	// end inline asm
	setp.gt.s32 	%p70, %r270, 23;
	mov.b32 	%f360, %r286;
	add.f32 	%f361, %f359, %f360;
	selp.f32 	%f362, %f359, %f361, %p70;
	mov.b32 	%r292, %f362;
	mov.b32 	%r293, 16;
	// begin inline asm
	shfl.sync.down.b32 %r291, %r292, %r293, %r294, %r295;
	// end inline asm
	setp.gt.s32 	%p71, %r270, 15;
	mov.b32 	%f363, %r291;
	add.f32 	%f26, %f362, %f363;
	selp.f32 	%f530, %f362, %f26, %p71;
	setp.ne.s32 	%p72, %r270, 0;
	@%p72 bra 	$L__BB19_36;
	shr.u32 	%r296, %r13, 3;
	and.b32  	%r297, %r296, 124;
	mov.u32 	%r298, _ZZN3cub18CUB_300001_SM_10006detail6reduce28DeviceReduceSingleTileKernelINS2_10policy_hubIfjN4cuda3std3__44plusIfEEE10Policy1000EPfSC_iS9_ffNS7_10__identityEEEvT0_T1_T2_T3_T4_T6_E12temp_storage;
	add.s32 	%r299, %r298, %r297;
	st.shared.f32 	[%r299+16], %f26;
$L__BB19_36:
	bar.sync 	0;
	setp.ne.s32 	%p73, %r13, 0;
	@%p73 bra 	$L__BB19_72;
	ld.shared.f32 	%f364, [_ZZN3cub18CUB_300001_SM_10006detail6reduce28DeviceReduceSingleTileKernelINS2_10policy_hubIfjN4cuda3std3__44plusIfEEE10Policy1000EPfSC_iS9_ffNS7_10__identityEEEvT0_T1_T2_T3_T4_T6_E12temp_storage+20];
	add.f32 	%f365, %f530, %f364;
	ld.shared.f32 	%f366, [_ZZN3cub18CUB_300001_SM_10006detail6reduce28DeviceReduceSingleTileKernelINS2_10policy_hubIfjN4cuda3std3__44plusIfEEE10Policy1000EPfSC_iS9_ffNS7_10__identityEEEvT0_T1_T2_T3_T4_T6_E12temp_storage+24];
	add.f32 	%f367, %f365, %f366;
	ld.shared.f32 	%f368, [_ZZN3cub18CUB_300001_SM_10006detail6reduce28DeviceReduceSingleTileKernelINS2_10policy_hubIfjN4cuda3std3__44plusIfEEE10Policy1000EPfSC_iS9_ffNS7_10__identityEEEvT0_T1_T2_T3_T4_T6_E12temp_storage+28];
	add.f32 	%f369, %f367, %f368;
	ld.shared.f32 	%f370, [_ZZN3cub18CUB_300001_SM_10006detail6reduce28DeviceReduceSingleTileKernelINS2_10policy_hubIfjN4cuda3std3__44plusIfEEE10Policy1000EPfSC_iS9_ffNS7_10__identityEEEvT0_T1_T2_T3_T4_T6_E12temp_storage+32];
	add.f32 	%f371, %f369, %f370;
	ld.shared.f32 	%f372, [_ZZN3cub18CUB_300001_SM_10006detail6reduce28DeviceReduceSingleTileKernelINS2_10policy_hubIfjN4cuda3std3__44plusIfEEE10Policy1000EPfSC_iS9_ffNS7_10__identityEEEvT0_T1_T2_T3_T4_T6_E12temp_storage+36];
	add.f32 	%f373, %f371, %f372;
	ld.shared.f32 	%f374, [_ZZN3cub18CUB_300001_SM_10006detail6reduce28DeviceReduceSingleTileKernelINS2_10policy_hubIfjN4cuda3std3__44plusIfEEE10Policy1000EPfSC_iS9_ffNS7_10__identityEEEvT0_T1_T2_T3_T4_T6_E12temp_storage+40];
	add.f32 	%f375, %f373, %f374;
	ld.shared.f32 	%f376, [_ZZN3cub18CUB_300001_SM_10006detail6reduce28DeviceReduceSingleTileKernelINS2_10policy_hubIfjN4cuda3std3__44plusIfEEE10Policy1000EPfSC_iS9_ffNS7_10__identityEEEvT0_T1_T2_T3_T4_T6_E12temp_storage+44];
	add.f32 	%f377, %f375, %f376;
	ld.shared.f32 	%f378, [_ZZN3cub18CUB_300001_SM_10006detail6reduce28DeviceReduceSingleTileKernelINS2_10policy_hubIfjN4cuda3std3__44plusIfEEE10Policy1000EPfSC_iS9_ffNS7_10__identityEEEvT0_T1_T2_T3_T4_T6_E12temp_storage+48];
	add.f32 	%f379, %f377, %f378;
	ld.shared.f32 	%f380, [_ZZN3cub18CUB_300001_SM_10006detail6reduce28DeviceReduceSingleTileKernelINS2_10policy_hubIfjN4cuda3std3__44plusIfEEE10Policy1000EPfSC_iS9_ffNS7_10__identityEEEvT0_T1_T2_T3_T4_T6_E12temp_storage+52];
	add.f32 	%f381, %f379, %f380;
	ld.shared.f32 	%f382, [_ZZN3cub18CUB_300001_SM_10006detail6reduce28DeviceReduceSingleTileKernelINS2_10policy_hubIfjN4cuda3std3__44plusIfEEE10Policy1000EPfSC_iS9_ffNS7_10__identityEEEvT0_T1_T2_T3_T4_T6_E12temp_storage+56];
	add.f32 	%f383, %f381, %f382;
	ld.shared.f32 	%f384, [_ZZN3cub18CUB_300001_SM_10006detail6reduce28DeviceReduceSingleTileKernelINS2_10policy_hubIfjN4cuda3std3__44plusIfEEE10Policy1000EPfSC_iS9_ffNS7_10__identityEEEvT0_T1_T2_T3_T4_T6_E12temp_storage+60];
	add.f32 	%f385, %f383, %f384;
	ld.shared.f32 	%f386, [_ZZN3cub18CUB_300001_SM_10006detail6reduce28DeviceReduceSingleTileKernelINS2_10policy_hubIfjN4cuda3std3__44plusIfEEE10Policy1000EPfSC_iS9_ffNS7_10__identityEEEvT0_T1_T2_T3_T4_T6_E12temp_storage+64];
	add.f32 	%f387, %f385, %f386;
	ld.shared.f32 	%f388, [_ZZN3cub18CUB_300001_SM_10006detail6reduce28DeviceReduceSingleTileKernelINS2_10policy_hubIfjN4cuda3std3__44plusIfEEE10Policy1000EPfSC_iS9_ffNS7_10__identityEEEvT0_T1_T2_T3_T4_T6_E12temp_storage+68];
	add.f32 	%f389, %f387, %f388;
	ld.shared.f32 	%f390, [_ZZN3cub18CUB_300001_SM_10006detail6reduce28DeviceReduceSingleTileKernelINS2_10policy_hubIfjN4cuda3std3__44plusIfEEE10Policy1000EPfSC_iS9_ffNS7_10__identityEEEvT0_T1_T2_T3_T4_T6_E12temp_storage+72];
	add.f32 	%f391, %f389, %f390;
	ld.shared.f32 	%f392, [_ZZN3cub18CUB_300001_SM_10006detail6reduce28DeviceReduceSingleTileKernelINS2_10policy_hubIfjN4cuda3std3__44plusIfEEE10Policy1000EPfSC_iS9_ffNS7_10__identityEEEvT0_T1_T2_T3_T4_T6_E12temp_storage+76];
	add.f32 	%f530, %f391, %f392;
	bra.uni 	$L__BB19_72;
$L__BB19_38:
	setp.gt.s32 	%p3, %r67, 8191;
	@%p3 bra 	$L__BB19_56;
	mov.u32 	%r34, %tid.x;
	setp.ge.s32 	%p20, %r34, %r67;
	mov.f32 	%f522, 0f00000000;
	mov.u32 	%r397, %r34;
	@%p20 bra 	$L__BB19_41;
	mul.wide.u32 	%rd66, %r34, 4;
	add.s64 	%rd65, %rd16, %rd66;
	// begin inline asm
	ld.global.nc.u32 %r144, [%rd65];
	// end inline asm
	mov.b32 	%f522, %r144;
	add.s32 	%r397, %r34, 512;
$L__BB19_41:
	setp.ge.s32 	%p21, %r397, %r67;
	@%p21 bra 	$L__BB19_47;
	not.b32 	%r145, %r397;
	add.s32 	%r37, %r67, %r145;
	and.b32  	%r146, %r37, 1536;
	setp.eq.s32 	%p22, %r146, 1536;
	@%p22 bra 	$L__BB19_45;
	mul.wide.u32 	%rd67, %r397, 4;
	add.s64 	%rd131, %rd16, %rd67;
	shr.u32 	%r147, %r37, 9;
	add.s32 	%r148, %r147, 1;
	and.b32  	%r149, %r148, 3;
	neg.s32 	%r395, %r149;
$L__BB19_44:
	.pragma "nounroll";
	// begin inline asm
	ld.global.nc.u32 %r150, [%rd131];
	// end inline asm
	mov.b32 	%f173, %r150;
	add.f32 	%f522, %f522, %f173;
	add.s32 	%r397, %r397, 512;
	add.s64 	%rd131, %rd131, 2048;
	add.s32 	%r395, %r395, 1;
	setp.ne.s32 	%p23, %r395, 0;
	@%p23 bra 	$L__BB19_44;
$L__BB19_45:
	setp.lt.u32 	%p24, %r37, 1536;
	@%p24 bra 	$L__BB19_47;
$L__BB19_46:
	mul.wide.s32 	%rd73, %r397, 4;
	add.s64 	%rd69, %rd16, %rd73;
	// begin inline asm
	ld.global.nc.u32 %r151, [%rd69];
	// end inline asm
	mov.b32 	%f174, %r151;
	add.f32 	%f175, %f522, %f174;
	add.s64 	%rd70, %rd69, 2048;
	// begin inline asm
	ld.global.nc.u32 %r152, [%rd70];
	// end inline asm
	mov.b32 	%f176, %r152;
	add.f32 	%f177, %f175, %f176;
	add.s64 	%rd71, %rd69, 4096;
	// begin inline asm
	ld.global.nc.u32 %r153, [%rd71];
	// end inline asm
	mov.b32 	%f178, %r153;
	add.f32 	%f179, %f177, %f178;
	add.s64 	%rd72, %rd69, 6144;
	// begin inline asm
	ld.global.nc.u32 %r154, [%rd72];
	// end inline asm
	mov.b32 	%f180, %r154;
	add.f32 	%f522, %f179, %f180;
	add.s32 	%r397, %r397, 2048;
	setp.lt.s32 	%p25, %r397, %r67;
	@%p25 bra 	$L__BB19_46;
$L__BB19_47:
	setp.lt.s32 	%p26, %r67, 512;
	@%p26 bra 	$L__BB19_52;
	// begin inline asm
	mov.u32 %r193, %laneid;
	// end inline asm
	mov.b32 	%r195, %f522;
	mov.b32 	%r196, 1;
	mov.b32 	%r217, 31;
	mov.b32 	%r218, -1;
	// begin inline asm
	shfl.sync.down.b32 %r194, %r195, %r196, %r217, %r218;
	// end inline asm
	setp.gt.s32 	%p50, %r193, 30;
	mov.b32 	%f239, %r194;
	add.f32 	%f240, %f522, %f239;
	selp.f32 	%f241, %f522, %f240, %p50;
	mov.b32 	%r200, %f241;
	mov.b32 	%r201, 2;
	// begin inline asm
	shfl.sync.down.b32 %r199, %r200, %r201, %r217, %r218;
	// end inline asm
	setp.gt.s32 	%p51, %r193, 29;
	mov.b32 	%f242, %r199;
	add.f32 	%f243, %f241, %f242;
	selp.f32 	%f244, %f241, %f243, %p51;
	mov.b32 	%r205, %f244;
	mov.b32 	%r206, 4;
	// begin inline asm
	shfl.sync.down.b32 %r204, %r205, %r206, %r217, %r218;
	// end inline asm
	setp.gt.s32 	%p52, %r193, 27;
	mov.b32 	%f245, %r204;
	add.f32 	%f246, %f244, %f245;
	selp.f32 	%f247, %f244, %f246, %p52;
	mov.b32 	%r210, %f247;
	mov.b32 	%r211, 8;
	// begin inline asm
	shfl.sync.down.b32 %r209, %r210, %r211, %r217, %r218;
	// end inline asm
	setp.gt.s32 	%p53, %r193, 23;
	mov.b32 	%f248, %r209;
	add.f32 	%f249, %f247, %f248;
	selp.f32 	%f250, %f247, %f249, %p53;
	mov.b32 	%r215, %f250;
	mov.b32 	%r216, 16;
	// begin inline asm
	shfl.sync.down.b32 %r214, %r215, %r216, %r217, %r218;
	// end inline asm
	setp.gt.s32 	%p54, %r193, 15;
	mov.b32 	%f251, %r214;
	add.f32 	%f38, %f250, %f251;
	selp.f32 	%f530, %f250, %f38, %p54;
	setp.ne.s32 	%p55, %r193, 0;
	@%p55 bra 	$L__BB19_50;
	shr.u32 	%r219, %r34, 3;
	and.b32  	%r220, %r219, 124;
	mov.u32 	%r221, _ZZN3cub18CUB_300001_SM_10006detail6reduce28DeviceReduceSingleTileKernelINS2_10policy_hubIfjN4cuda3std3__44plusIfEEE10Policy1000EPfSC_iS9_ffNS7_10__identityEEEvT0_T1_T2_T3_T4_T6_E12temp_storage;
	add.s32 	%r222, %r221, %r220;
	st.shared.f32 	[%r222+16], %f38;
$L__BB19_50:
	bar.sync 	0;
	setp.ne.s32 	%p56, %r34, 0;
	@%p56 bra 	$L__BB19_72;
	ld.shared.f32 	%f252, [_ZZN3cub18CUB_300001_SM_10006detail6reduce28DeviceReduceSingleTileKernelINS2_10policy_hubIfjN4cuda3std3__44plusIfEEE10Policy1000EPfSC_iS9_ffNS7_10__identityEEEvT0_T1_T2_T3_T4_T6_E12temp_storage+20];
	add.f32 	%f253, %f530, %f252;
	ld.shared.f32 	%f254, [_ZZN3cub18CUB_300001_SM_10006detail6reduce28DeviceReduceSingleTileKernelINS2_10policy_hubIfjN4cuda3std3__44plusIfEEE10Policy1000EPfSC_iS9_ffNS7_10__identityEEEvT0_T1_T2_T3_T4_T6_E12temp_storage+24];
	add.f32 	%f255, %f253, %f254;
	ld.shared.f32 	%f256, [_ZZN3cub18CUB_300001_SM_10006detail6reduce28DeviceReduceSingleTileKernelINS2_10policy_hubIfjN4cuda3std3__44plusIfEEE10Policy1000EPfSC_iS9_ffNS7_10__identityEEEvT0_T1_T2_T3_T4_T6_E12temp_storage+28];
	add.f32 	%f257, %f255, %f256;
	ld.shared.f32 	%f258, [_ZZN3cub18CUB_300001_SM_10006detail6reduce28DeviceReduceSingleTileKernelINS2_10policy_hubIfjN4cuda3std3__44plusIfEEE10Policy1000EPfSC_iS9_ffNS7_10__identityEEEvT0_T1_T2_T3_T4_T6_E12temp_storage+32];
	add.f32 	%f259, %f257, %f258;
	ld.shared.f32 	%f260, [_ZZN3cub18CUB_300001_SM_10006detail6reduce28DeviceReduceSingleTileKernelINS2_10policy_hubIfjN4cuda3std3__44plusIfEEE10Policy1000EPfSC_iS9_ffNS7_10__identityEEEvT0_T1_T2_T3_T4_T6_E12temp_storage+36];
	add.f32 	%f261, %f259, %f260;
	ld.shared.f32 	%f262, [_ZZN3cub18CUB_300001_SM_10006detail6reduce28DeviceReduceSingleTileKernelINS2_10policy_hubIfjN4cuda3std3__44plusIfEEE10Policy1000EPfSC_iS9_ffNS7_10__identityEEEvT0_T1_T2_T3_T4_T6_E12temp_storage+40];
	add.f32 	%f263, %f261, %f262;
	ld.shared.f32 	%f264, [_ZZN3cub18CUB_300001_SM_10006detail6reduce28DeviceReduceSingleTileKernelINS2_10policy_hubIfjN4cuda3std3__44plusIfEEE10Policy1000EPfSC_iS9_ffNS7_10__identityEEEvT0_T1_T2_T3_T4_T6_E12temp_storage+44];
	add.f32 	%f265, %f263, %f264;
	ld.shared.f32 	%f266, [_ZZN3cub18CUB_300001_SM_10006detail6reduce28DeviceReduceSingleTileKernelINS2_10policy_hubIfjN4cuda3std3__44plusIfEEE10Policy1000EPfSC_iS9_ffNS7_10__identityEEEvT0_T1_T2_T3_T4_T6_E12temp_storage+48];
	add.f32 	%f267, %f265, %f266;
	ld.shared.f32 	%f268, [_ZZN3cub18CUB_300001_SM_10006detail6reduce28DeviceReduceSingleTileKernelINS2_10policy_hubIfjN4cuda3std3__44plusIfEEE10Policy1000EPfSC_iS9_ffNS7_10__identityEEEvT0_T1_T2_T3_T4_T6_E12temp_storage+52];
	add.f32 	%f269, %f267, %f268;
	ld.shared.f32 	%f270, [_ZZN3cub18CUB_300001_SM_10006detail6reduce28DeviceReduceSingleTileKernelINS2_10policy_hubIfjN4cuda3std3__44plusIfEEE10Policy1000EPfSC_iS9_ffNS7_10__identityEEEvT0_T1_T2_T3_T4_T6_E12temp_storage+56];
	add.f32 	%f271, %f269, %f270;
	ld.shared.f32 	%f272, [_ZZN3cub18CUB_300001_SM_10006detail6reduce28DeviceReduceSingleTileKernelINS2_10policy_hubIfjN4cuda3std3__44plusIfEEE10Policy1000EPfSC_iS9_ffNS7_10__identityEEEvT0_T1_T2_T3_T4_T6_E12temp_storage+60];
	add.f32 	%f273, %f271, %f272;
	ld.shared.f32 	%f274, [_ZZN3cub18CUB_300001_SM_10006detail6reduce28DeviceReduceSingleTileKernelINS2_10policy_hubIfjN4cuda3std3__44plusIfEEE10Policy1000EPfSC_iS9_ffNS7_10__identityEEEvT0_T1_T2_T3_T4_T6_E12temp_storage+64];
	add.f32 	%f275, %f273, %f274;
	ld.shared.f32 	%f276, [_ZZN3cub18CUB_300001_SM_10006detail6reduce28DeviceReduceSingleTileKernelINS2_10policy_hubIfjN4cuda3std3__44plusIfEEE10Policy1000EPfSC_iS9_ffNS7_10__identityEEEvT0_T1_T2_T3_T4_T6_E12temp_storage+68];
	add.f32 	%f277, %f275, %f276;
	ld.shared.f32 	%f278, [_ZZN3cub18CUB_300001_SM_10006detail6reduce28DeviceReduceSingleTileKernelINS2_10policy_hubIfjN4cuda3std3__44plusIfEEE10Policy1000EPfSC_iS9_ffNS7_10__identityEEEvT0_T1_T2_T3_T4_T6_E12temp_storage+72];
	add.f32 	%f279, %f277, %f278;
	ld.shared.f32 	%f280, [_ZZN3cub18CUB_300001_SM_10006detail6reduce28DeviceReduceSingleTileKernelINS2_10policy_hubIfjN4cuda3std3__44plusIfEEE10Policy1000EPfSC_iS9_ffNS7_10__identityEEEvT0_T1_T2_T3_T4_T6_E12temp_storage+76];
	add.f32 	%f530, %f279, %f280;
	bra.uni 	$L__BB19_72;
$L__BB19_52:
	// begin inline asm
	mov.u32 %r155, %laneid;
	// end inline asm
	and.b32  	%r181, %r34, 992;
	add.s32 	%r182, %r181, 32;
	setp.gt.s32 	%p27, %r182, %r67;
	not.b32 	%r183, %r181;
	add.s32 	%r184, %r67, %r183;
	selp.b32 	%r179, %r184, 31, %p27;
	mov.b32 	%r157, %f522;
	mov.b32 	%r158, 1;
	mov.b32 	%r180, -1;
	// begin inline asm
	shfl.sync.down.b32 %r156, %r157, %r158, %r179, %r180;
	// end inline asm
	setp.lt.s32 	%p28, %r155, %r179;
	mov.b32 	%f181, %r156;
	add.f32 	%f182, %f522, %f181;
	selp.f32 	%f183, %f182, %f522, %p28;
	mov.b32 	%r162, %f183;
	mov.b32 	%r163, 2;
	// begin inline asm
	shfl.sync.down.b32 %r161, %r162, %r163, %r179, %r180;
	// end inline asm
	add.s32 	%r185, %r155, 2;
	setp.gt.s32 	%p29, %r185, %r179;
	mov.b32 	%f184, %r161;
	add.f32 	%f185, %f183, %f184;
	selp.f32 	%f186, %f183, %f185, %p29;
	mov.b32 	%r167, %f186;
	mov.b32 	%r168, 4;
	// begin inline asm
	shfl.sync.down.b32 %r166, %r167, %r168, %r179, %r180;
	// end inline asm
	add.s32 	%r186, %r155, 4;
	setp.gt.s32 	%p30, %r186, %r179;
	mov.b32 	%f187, %r166;
	add.f32 	%f188, %f186, %f187;
	selp.f32 	%f189, %f186, %f188, %p30;
	mov.b32 	%r172, %f189;
	mov.b32 	%r173, 8;
	// begin inline asm
	shfl.sync.down.b32 %r171, %r172, %r173, %r179, %r180;
	// end inline asm
	add.s32 	%r187, %r155, 8;
	setp.gt.s32 	%p31, %r187, %r179;
	mov.b32 	%f190, %r171;
	add.f32 	%f191, %f189, %f190;
	selp.f32 	%f192, %f189, %f191, %p31;
	mov.b32 	%r177, %f192;
	mov.b32 	%r178, 16;
	// begin inline asm
	shfl.sync.down.b32 %r176, %r177, %r178, %r179, %r180;
	// end inline asm
	add.s32 	%r188, %r155, 16;
	setp.gt.s32 	%p32, %r188, %r179;
	mov.b32 	%f193, %r176;
	add.f32 	%f194, %f192, %f193;
	selp.f32 	%f530, %f192, %f194, %p32;
	setp.ne.s32 	%p33, %r155, 0;
	@%p33 bra 	$L__BB19_54;
	shr.u32 	%r189, %r34, 3;
	and.b32  	%r190, %r189, 124;
	mov.u32 	%r191, _ZZN3cub18CUB_300001_SM_10006detail6reduce28DeviceReduceSingleTileKernelINS2_10policy_hubIfjN4cuda3std3__44plusIfEEE10Policy1000EPfSC_iS9_ffNS7_10__identityEEEvT0_T1_T2_T3_T4_T6_E12temp_storage;
	add.s32 	%r192, %r191, %r190;
	st.shared.f32 	[%r192+16], %f530;
$L__BB19_54:
	bar.sync 	0;
	setp.ne.s32 	%p34, %r34, 0;
	@%p34 bra 	$L__BB19_72;
	setp.gt.s32 	%p35, %r67, 32;
	ld.shared.f32 	%f195, [_ZZN3cub18CUB_300001_SM_10006detail6reduce28DeviceReduceSingleTileKernelINS2_10policy_hubIfjN4cuda3std3__44plusIfEEE10Policy1000EPfSC_iS9_ffNS7_10__identityEEEvT0_T1_T2_T3_T4_T6_E12temp_storage+20];
	add.f32 	%f196, %f530, %f195;
	selp.f32 	%f197, %f196, %f530, %p35;
	setp.gt.s32 	%p36, %r67, 64;
	ld.shared.f32 	%f198, [_ZZN3cub18CUB_300001_SM_10006detail6reduce28DeviceReduceSingleTileKernelINS2_10policy_hubIfjN4cuda3std3__44plusIfEEE10Policy1000EPfSC_iS9_ffNS7_10__identityEEEvT0_T1_T2_T3_T4_T6_E12temp_storage+24];
	add.f32 	%f199, %f198, %f197;
	selp.f32 	%f200, %f199, %f197, %p36;
	setp.gt.s32 	%p37, %r67, 96;
	ld.shared.f32 	%f201, [_ZZN3cub18CUB_300001_SM_10006detail6reduce28DeviceReduceSingleTileKernelINS2_10policy_hubIfjN4cuda3std3__44plusIfEEE10Policy1000EPfSC_iS9_ffNS7_10__identityEEEvT0_T1_T2_T3_T4_T6_E12temp_storage+28];
	add.f32 	%f202, %f201, %f200;
	selp.f32 	%f203, %f202, %f200, %p37;
	setp.gt.s32 	%p38, %r67, 128;
	ld.shared.f32 	%f204, [_ZZN3cub18CUB_300001_SM_10006detail6reduce28DeviceReduceSingleTileKernelINS2_10policy_hubIfjN4cuda3std3__44plusIfEEE10Policy1000EPfSC_iS9_ffNS7_10__identityEEEvT0_T1_T2_T3_T4_T6_E12temp_storage+32];
	add.f32 	%f205, %f204, %f203;
	selp.f32 	%f206, %f205, %f203, %p38;
	setp.gt.s32 	%p39, %r67, 160;
	ld.shared.f32 	%f207, [_ZZN3cub18CUB_300001_SM_10006detail6reduce28DeviceReduceSingleTileKernelINS2_10policy_hubIfjN4cuda3std3__44plusIfEEE10Policy1000EPfSC_iS9_ffNS7_10__identityEEEvT0_T1_T2_T3_T4_T6_E12temp_storage+36];
	add.f32 	%f208, %f207, %f206;
	selp.f32 	%f209, %f208, %f206, %p39;
	setp.gt.s32 	%p40, %r67, 192;
	ld.shared.f32 	%f210, [_ZZN3cub18CUB_300001_SM_10006detail6reduce28DeviceReduceSingleTileKernelINS2_10policy_hubIfjN4cuda3std3__44plusIfEEE10Policy1000EPfSC_iS9_ffNS7_10__identityEEEvT0_T1_T2_T3_T4_T6_E12temp_storage+40];
	add.f32 	%f211, %f210, %f209;
	selp.f32 	%f212, %f211, %f209, %p40;
	setp.gt.s32 	%p41, %r67, 224;
	ld.shared.f32 	%f213, [_ZZN3cub18CUB_300001_SM_10006detail6reduce28DeviceReduceSingleTileKernelINS2_10policy_hubIfjN4cuda3std3__44plusIfEEE10Policy1000EPfSC_iS9_ffNS7_10__identityEEEvT0_T1_T2_T3_T4_T6_E12temp_storage+44];
	add.f32 	%f214, %f213, %f212;
	selp.f32 	%f215, %f214, %f212, %p41;
	setp.gt.s32 	%p42, %r67, 256;
	ld.shared.f32 	%f216, [_ZZN3cub18CUB_300001_SM_10006detail6reduce28DeviceReduceSingleTileKernelINS2_10policy_hubIfjN4cuda3std3__44plusIfEEE10Policy1000EPfSC_iS9_ffNS7_10__identityEEEvT0_T1_T2_T3_T4_T6_E12temp_storage+48];
	add.f32 	%f217, %f216, %f215;
	selp.f32 	%f218, %f217, %f215, %p42;
	setp.gt.s32 	%p43, %r67, 288;
	ld.shared.f32 	%f219, [_ZZN3cub18CUB_300001_SM_10006detail6reduce28DeviceReduceSingleTileKernelINS2_10policy_hubIfjN4cuda3std3__44plusIfEEE10Policy1000EPfSC_iS9_ffNS7_10__identityEEEvT0_T1_T2_T3_T4_T6_E12temp_storage+52];
	add.f32 	%f220, %f219, %f218;
	selp.f32 	%f221, %f220, %f218, %p43;
	setp.gt.s32 	%p44, %r67, 320;
	ld.shared.f32 	%f222, [_ZZN3cub18CUB_300001_SM_10006detail6reduce28DeviceReduceSingleTileKernelINS2_10policy_hubIfjN4cuda3std3__44plusIfEEE10Policy1000EPfSC_iS9_ffNS7_10__identityEEEvT0_T1_T2_T3_T4_T6_E12temp_storage+56];
	add.f32 	%f223, %f222, %f221;
	selp.f32 	%f224, %f223, %f221, %p44;
	setp.gt.s32 	%p45, %r67, 352;
	ld.shared.f32 	%f225, [_ZZN3cub18CUB_300001_SM_10006detail6reduce28DeviceReduceSingleTileKernelINS2_10policy_hubIfjN4cuda3std3__44plusIfEEE10Policy1000EPfSC_iS9_ffNS7_10__identityEEEvT0_T1_T2_T3_T4_T6_E12temp_storage+60];
	add.f32 	%f226, %f225, %f224;
	selp.f32 	%f227, %f226, %f224, %p45;
	setp.gt.s32 	%p46, %r67, 384;
	ld.shared.f32 	%f228, [_ZZN3cub18CUB_300001_SM_10006detail6reduce28DeviceReduceSingleTileKernelINS2_10policy_hubIfjN4cuda3std3__44plusIfEEE10Policy1000EPfSC_iS9_ffNS7_10__identityEEEvT0_T1_T2_T3_T4_T6_E12temp_storage+64];
	add.f32 	%f229, %f228, %f227;
	selp.f32 	%f230, %f229, %f227, %p46;
	setp.gt.s32 	%p47, %r67, 416;
	ld.shared.f32 	%f231, [_ZZN3cub18CUB_300001_SM_10006detail6reduce28DeviceReduceSingleTileKernelINS2_10policy_hubIfjN4cuda3std3__44plusIfEEE10Policy1000EPfSC_iS9_ffNS7_10__identityEEEvT0_T1_T2_T3_T4_T6_E12temp_storage+68];
	add.f32 	%f232, %f231, %f230;
	selp.f32 	%f233, %f232, %f230, %p47;
	setp.gt.s32 	%p48, %r67, 448;
	ld.shared.f32 	%f234, [_ZZN3cub18CUB_300001_SM_10006detail6reduce28DeviceReduceSingleTileKernelINS2_10policy_hubIfjN4cuda3std3__44plusIfEEE10Policy1000EPfSC_iS9_ffNS7_10__identityEEEvT0_T1_T2_T3_T4_T6_E12temp_storage+72];
	add.f32 	%f235, %f234, %f233;
	selp.f32 	%f236, %f235, %f233, %p48;
	setp.gt.s32 	%p49, %r67, 480;
	ld.shared.f32 	%f237, [_ZZN3cub18CUB_300001_SM_10006detail6reduce28DeviceReduceSingleTileKernelINS2_10policy_hubIfjN4cuda3std3__44plusIfEEE10Policy1000EPfSC_iS9_ffNS7_10__identityEEEvT0_T1_T2_T3_T4_T6_E12temp_storage+76];
	add.f32 	%f238, %f237, %f236;
	selp.f32 	%f530, %f238, %f236, %p49;
	bra.uni 	$L__BB19_72;
$L__BB19_56:
	mov.u32 	%r46, %tid.x;
	mul.wide.u32 	%rd35, %r46, 4;
	add.s64 	%rd19, %rd16, %rd35;
	// begin inline asm
	ld.global.nc.u32 %r68, [%rd19];
	// end inline asm
	mov.b32 	%f59, %r68;
	add.s64 	%rd20, %rd19, 2048;
	// begin inline asm
	ld.global.nc.u32 %r69, [%rd20];
	// end inline asm
	mov.b32 	%f60, %r69;
	add.s64 	%rd21, %rd19, 4096;
	// begin inline asm
	ld.global.nc.u32 %r70, [%rd21];
	// end inline asm
	mov.b32 	%f61, %r70;
	add.s64 	%rd22, %rd19, 6144;
	// begin inline asm
	ld.global.nc.u32 %r71, [%rd22];
	// end inline asm
	mov.b32 	%f62, %r71;
	add.s64 	%rd23, %rd19, 8192;
	// begin inline asm
	ld.global.nc.u32 %r72, [%rd23];
	// end inline asm
	mov.b32 	%f63, %r72;
	add.s64 	%rd24, %rd19, 10240;
	// begin inline asm
	ld.global.nc.u32 %r73, [%rd24];
	// end inline asm
	mov.b32 	%f64, %r73;
	add.s64 	%rd25, %rd19, 12288;
	// begin inline asm
	ld.global.nc.u32 %r74, [%rd25];
	// end inline asm
	mov.b32 	%f65, %r74;
	add.s64 	%rd26, %rd19, 14336;
	// begin inline asm
	ld.global.nc.u32 %r75, [%rd26];
	// end inline asm
	mov.b32 	%f66, %r75;
	add.s64 	%rd27, %rd19, 16384;
	// begin inline asm
	ld.global.nc.u32 %r76, [%rd27];
	// end inline asm
	mov.b32 	%f67, %r76;
	add.s64 	%rd28, %rd19, 18432;
	// begin inline asm
	ld.global.nc.u32 %r77, [%rd28];
	// end inline asm
	mov.b32 	%f68, %r77;
	add.s64 	%rd29, %rd19, 20480;
	// begin inline asm
	ld.global.nc.u32 %r78, [%rd29];
	// end inline asm
	mov.b32 	%f69, %r78;
	add.s64 	%rd30, %rd19, 22528;
	// begin inline asm
	ld.global.nc.u32 %r79, [%rd30];
	// end inline asm
	mov.b32 	%f70, %r79;
	add.s64 	%rd31, %rd19, 24576;
	// begin inline asm
	ld.global.nc.u32 %r80, [%rd31];
	// end inline asm
	mov.b32 	%f71, %r80;
	add.s64 	%rd32, %rd19, 26624;
	// begin inline asm
	ld.global.nc.u32 %r81, [%rd32];
	// end inline asm
	mov.b32 	%f72, %r81;
	add.s64 	%rd33, %rd19, 28672;
	// begin inline asm
	ld.global.nc.u32 %r82, [%rd33];
	// end inline asm
	mov.b32 	%f73, %r82;
	add.s64 	%rd34, %rd19, 30720;
	// begin inline asm
	ld.global.nc.u32 %r83, [%rd34];
	// end inline asm
	mov.b32 	%f74, %r83;
	add.f32 	%f75, %f59, %f60;
	add.f32 	%f76, %f61, %f62;
	add.f32 	%f77, %f63, %f64;
	add.f32 	%f78, %f65, %f66;
	add.f32 	%f79, %f67, %f68;
	add.f32 	%f80, %f69, %f70;
	add.f32 	%f81, %f71, %f72;
	add.f32 	%f82, %f73, %f74;
	add.f32 	%f83, %f75, %f76;
	add.f32 	%f84, %f77, %f78;
	add.f32 	%f85, %f79, %f80;
	add.f32 	%f86, %f81, %f82;
	add.f32 	%f87, %f83, %f84;
	add.f32 	%f88, %f85, %f86;
	add.f32 	%f529, %f87, %f88;
	setp.lt.u32 	%p4, %r67, 16384;
	mov.b32 	%r400, 8192;
	@%p4 bra 	$L__BB19_60;
	add.s32 	%r47, %r67, -8192;
	mov.b32 	%r400, 8192;
$L__BB19_58:
	mul.wide.s32 	%rd52, %r400, 4;
	add.s64 	%rd36, %rd19, %rd52;
	// begin inline asm
	ld.global.nc.u32 %r86, [%rd36];
	// end inline asm
	mov.b32 	%f89, %r86;
	add.s64 	%rd37, %rd36, 2048;
	// begin inline asm
	ld.global.nc.u32 %r87, [%rd37];
	// end inline asm
	mov.b32 	%f90, %r87;
	add.s64 	%rd38, %rd36, 4096;
	// begin inline asm
	ld.global.nc.u32 %r88, [%rd38];
	// end inline asm
	mov.b32 	%f91, %r88;
	add.s64 	%rd39, %rd36, 6144;
	// begin inline asm
	ld.global.nc.u32 %r89, [%rd39];
	// end inline asm
	mov.b32 	%f92, %r89;
	add.s64 	%rd40, %rd36, 8192;
	// begin inline asm
	ld.global.nc.u32 %r90, [%rd40];
	// end inline asm
	mov.b32 	%f93, %r90;
	add.s64 	%rd41, %rd36, 10240;
	// begin inline asm
	ld.global.nc.u32 %r91, [%rd41];
	// end inline asm
	mov.b32 	%f94, %r91;
	add.s64 	%rd42, %rd36, 12288;
	// begin inline asm
	ld.global.nc.u32 %r92, [%rd42];
	// end inline asm
	mov.b32 	%f95, %r92;
	add.s64 	%rd43, %rd36, 14336;
	// begin inline asm
	ld.global.nc.u32 %r93, [%rd43];
	// end inline asm
	mov.b32 	%f96, %r93;
	add.s64 	%rd44, %rd36, 16384;
	// begin inline asm
	ld.global.nc.u32 %r94, [%rd44];
	// end inline asm
	mov.b32 	%f97, %r94;
	add.s64 	%rd45, %rd36, 18432;
	// begin inline asm
	ld.global.nc.u32 %r95, [%rd45];
	// end inline asm
	mov.b32 	%f98, %r95;
	add.s64 	%rd46, %rd36, 20480;
	// begin inline asm
	ld.global.nc.u32 %r96, [%rd46];
	// end inline asm
	mov.b32 	%f99, %r96;
	add.s64 	%rd47, %rd36, 22528;
	// begin inline asm
	ld.global.nc.u32 %r97, [%rd47];
	// end inline asm
	mov.b32 	%f100, %r97;
	add.s64 	%rd48, %rd36, 24576;
	// begin inline asm
	ld.global.nc.u32 %r98, [%rd48];
	// end inline asm
	mov.b32 	%f101, %r98;
	add.s64 	%rd49, %rd36, 26624;
	// begin inline asm
	ld.global.nc.u32 %r99, [%rd49];
	// end inline asm
	mov.b32 	%f102, %r99;
	add.s64 	%rd50, %rd36, 28672;
	// begin inline asm
	ld.global.nc.u32 %r100, [%rd50];
	// end inline asm
	mov.b32 	%f103, %r100;
	add.s64 	%rd51, %rd36, 30720;
	// begin inline asm
	ld.global.nc.u32 %r101, [%rd51];
	// end inline asm
	mov.b32 	%f104, %r101;
	add.f32 	%f105, %f529, %f89;
	add.f32 	%f106, %f90, %f91;
	add.f32 	%f107, %f92, %f93;
	add.f32 	%f108, %f94, %f95;
	add.f32 	%f109, %f96, %f97;
	add.f32 	%f110, %f98, %f99;
	add.f32 	%f111, %f100, %f101;
	add.f32 	%f112, %f102, %f103;
	add.f32 	%f113, %f105, %f106;
	add.f32 	%f114, %f107, %f108;
	add.f32 	%f115, %f109, %f110;
	add.f32 	%f116, %f111, %f112;
	add.f32 	%f117, %f113, %f114;
	add.f32 	%f118, %f115, %f116;
	add.f32 	%f119, %f117, %f118;
	add.f32 	%f529, %f119, %f104;
	sub.s32 	%r102, %r67, %r400;
	setp.lt.s32 	%p5, %r102, 8192;
	@%p5 bra 	$L__BB19_68;
	add.s32 	%r400, %r400, 8192;
	setp.le.s32 	%p6, %r400, %r47;
	@%p6 bra 	$L__BB19_58;
$L__BB19_60:
	setp.le.s32 	%p7, %r67, %r400;
	@%p7 bra 	$L__BB19_68;
	sub.s32 	%r51, %r67, %r400;
	setp.ge.s32 	%p8, %r46, %r51;
	@%p8 bra 	$L__BB19_68;
	not.b32 	%r103, %r46;
	add.s32 	%r104, %r67, %r103;
	sub.s32 	%r52, %r104, %r400;
	and.b32  	%r105, %r52, 1536;
	setp.eq.s32 	%p9, %r105, 1536;
	mov.u32 	%r404, %r46;
	@%p9 bra 	$L__BB19_65;
	add.s32 	%r402, %r46, %r400;
	shr.u32 	%r106, %r52, 9;
	add.s32 	%r107, %r106, 1;
	and.b32  	%r108, %r107, 3;
	neg.s32 	%r401, %r108;
	mov.u32 	%r404, %r46;
$L__BB19_64:
	.pragma "nounroll";
	mul.wide.u32 	%rd54, %r402, 4;
	add.s64 	%rd53, %rd16, %rd54;
	// begin inline asm
	ld.global.nc.u32 %r109, [%rd53];
	// end inline asm
	mov.b32 	%f121, %r109;
	add.f32 	%f529, %f529, %f121;
	add.s32 	%r404, %r404, 512;
	add.s32 	%r402, %r402, 512;
	add.s32 	%r401, %r401, 1;
	setp.ne.s32 	%p10, %r401, 0;
	@%p10 bra 	$L__BB19_64;
$L__BB19_65:
	setp.lt.u32 	%p11, %r52, 1536;
	@%p11 bra 	$L__BB19_68;
	cvt.u64.u32 	%rd55, %r404;
	cvt.u64.u32 	%rd56, %r400;
	add.s64 	%rd57, %rd55, %rd56;
	shl.b64 	%rd58, %rd57, 2;
	add.s64 	%rd59, %rd58, %rd16;
	add.s64 	%rd132, %rd59, 4096;
	add.s32 	%r405, %r404, %r400;
$L__BB19_67:
	mul.wide.u32 	%rd64, %r405, 4;
	add.s64 	%rd60, %rd16, %rd64;
	// begin inline asm
	ld.global.nc.u32 %r110, [%rd60];
	// end inline asm
	mov.b32 	%f122, %r110;
	add.f32 	%f123, %f529, %f122;
	add.s64 	%rd61, %rd132, -2048;
	// begin inline asm
	ld.global.nc.u32 %r111, [%rd61];
	// end inline asm
	mov.b32 	%f124, %r111;
	add.f32 	%f125, %f123, %f124;
	// begin inline asm
	ld.global.nc.u32 %r112, [%rd132];
	// end inline asm
	mov.b32 	%f126, %r112;
	add.f32 	%f127, %f125, %f126;
	add.s64 	%rd63, %rd132, 2048;
	// begin inline asm
	ld.global.nc.u32 %r113, [%rd63];
	// end inline asm
	mov.b32 	%f128, %r113;
	add.f32 	%f529, %f127, %f128;
	add.s32 	%r404, %r404, 2048;
	add.s64 	%rd132, %rd132, 8192;
	add.s32 	%r405, %r405, 2048;
	setp.lt.s32 	%p12, %r404, %r51;
	@%p12 bra 	$L__BB19_67;
$L__BB19_68:
	// begin inline asm
	mov.u32 %r114, %laneid;
	// end inline asm
	mov.b32 	%r116, %f529;
	mov.b32 	%r117, 1;
	mov.b32 	%r138, 31;
	mov.b32 	%r139, -1;
	// begin inline asm
	shfl.sync.down.b32 %r115, %r116, %r117, %r138, %r139;
	// end inline asm
	setp.gt.s32 	%p13, %r114, 30;
	mov.b32 	%f129, %r115;
	add.f32 	%f130, %f529, %f129;
	selp.f32 	%f131, %f529, %f130, %p13;
	mov.b32 	%r121, %f131;
	mov.b32 	%r122, 2;
	// begin inline asm
	shfl.sync.down.b32 %r120, %r121, %r122, %r138, %r139;
	// end inline asm
	setp.gt.s32 	%p14, %r114, 29;
	mov.b32 	%f132, %r120;
	add.f32 	%f133, %f131, %f132;
	selp.f32 	%f134, %f131, %f133, %p14;
	mov.b32 	%r126, %f134;
	mov.b32 	%r127, 4;
	// begin inline asm
	shfl.sync.down.b32 %r125, %r126, %r127, %r138, %r139;
	// end inline asm
	setp.gt.s32 	%p15, %r114, 27;
	mov.b32 	%f135, %r125;
	add.f32 	%f136, %f134, %f135;
	selp.f32 	%f137, %f134, %f136, %p15;
	mov.b32 	%r131, %f137;
	mov.b32 	%r132, 8;
	// begin inline asm
	shfl.sync.down.b32 %r130, %r131, %r132, %r138, %r139;
	// end inline asm
	setp.gt.s32 	%p16, %r114, 23;
	mov.b32 	%f138, %r130;
	add.f32 	%f139, %f137, %f138;
	selp.f32 	%f140, %f137, %f139, %p16;
	mov.b32 	%r136, %f140;
	mov.b32 	%r137, 16;
	// begin inline asm
	shfl.sync.down.b32 %r135, %r136, %r137, %r138, %r139;
	// end inline asm
	setp.gt.s32 	%p17, %r114, 15;
	mov.b32 	%f141, %r135;
	add.f32 	%f54, %f140, %f141;
	selp.f32 	%f530, %f140, %f54, %p17;
	setp.ne.s32 	%p18, %r114, 0;
	@%p18 bra 	$L__BB19_70;
	shr.u32 	%r140, %r46, 3;
	and.b32  	%r141, %r140, 124;
	mov.u32 	%r142, _ZZN3cub18CUB_300001_SM_10006detail6reduce28DeviceReduceSingleTileKernelINS2_10policy_hubIfjN4cuda3std3__44plusIfEEE10Policy1000EPfSC_iS9_ffNS7_10__identityEEEvT0_T1_T2_T3_T4_T6_E12temp_storage;
	add.s32 	%r143, %r142, %r141;
	st.shared.f32 	[%r143+16], %f54;
$L__BB19_70:
	bar.sync 	0;
	setp.ne.s32 	%p19, %r46, 0;
	@%p19 bra 	$L__BB19_72;
	ld.shared.f32 	%f142, [_ZZN3cub18CUB_300001_SM_10006detail6reduce28DeviceReduceSingleTileKernelINS2_10policy_hubIfjN4cuda3std3__44plusIfEEE10Policy1000EPfSC_iS9_ffNS7_10__identityEEEvT0_T1_T2_T3_T4_T6_E12temp_storage+20];
	add.f32 	%f143, %f530, %f142;
	ld.shared.f32 	%f144, [_ZZN3cub18CUB_300001_SM_10006detail6reduce28DeviceReduceSingleTileKernelINS2_10policy_hubIfjN4cuda3std3__44plusIfEEE10Policy1000EPfSC_iS9_ffNS7_10__identityEEEvT0_T1_T2_T3_T4_T6_E12temp_storage+24];
	add.f32 	%f145, %f143, %f144;
	ld.shared.f32 	%f146, [_ZZN3cub18CUB_300001_SM_10006detail6reduce28DeviceReduceSingleTileKernelINS2_10policy_hubIfjN4cuda3std3__44plusIfEEE10Policy1000EPfSC_iS9_ffNS7_10__identityEEEvT0_T1_T2_T3_T4_T6_E12temp_storage+28];
	add.f32 	%f147, %f145, %f146;
	ld.shared.f32 	%f148, [_ZZN3cub18CUB_300001_SM_10006detail6reduce28DeviceReduceSingleTileKernelINS2_10policy_hubIfjN4cuda3std3__44plusIfEEE10Policy1000EPfSC_iS9_ffNS7_10__identityEEEvT0_T1_T2_T3_T4_T6_E12temp_storage+32];
	add.f32 	%f149, %f147, %f148;
	ld.shared.f32 	%f150, [_ZZN3cub18CUB_300001_SM_10006detail6reduce28DeviceReduceSingleTileKernelINS2_10policy_hubIfjN4cuda3std3__44plusIfEEE10Policy1000EPfSC_iS9_ffNS7_10__identityEEEvT0_T1_T2_T3_T4_T6_E12temp_storage+36];
	add.f32 	%f151, %f149, %f150;
	ld.shared.f32 	%f152, [_ZZN3cub18CUB_300001_SM_10006detail6reduce28DeviceReduceSingleTileKernelINS2_10policy_hubIfjN4cuda3std3__44plusIfEEE10Policy1000EPfSC_iS9_ffNS7_10__identityEEEvT0_T1_T2_T3_T4_T6_E12temp_storage+40];
	add.f32 	%f153, %f151, %f152;
	ld.shared.f32 	%f154, [_ZZN3cub18CUB_300001_SM_10006detail6reduce28DeviceReduceSingleTileKernelINS2_10policy_hubIfjN4cuda3std3__44plusIfEEE10Policy1000EPfSC_iS9_ffNS7_10__identityEEEvT0_T1_T2_T3_T4_T6_E12temp_storage+44];
	add.f32 	%f155, %f153, %f154;
	ld.shared.f32 	%f156, [_ZZN3cub18CUB_300001_SM_10006detail6reduce28DeviceReduceSingleTileKernelINS2_10policy_hubIfjN4cuda3std3__44plusIfEEE10Policy1000EPfSC_iS9_ffNS7_10__identityEEEvT0_T1_T2_T3_T4_T6_E12temp_storage+48];
	add.f32 	%f157, %f155, %f156;
	ld.shared.f32 	%f158, [_ZZN3cub18CUB_300001_SM_10006detail6reduce28DeviceReduceSingleTileKernelINS2_10policy_hubIfjN4cuda3std3__44plusIfEEE10Policy1000EPfSC_iS9_ffNS7_10__identityEEEvT0_T1_T2_T3_T4_T6_E12temp_storage+52];
	add.f32 	%f159, %f157, %f158;
	ld.shared.f32 	%f160, [_ZZN3cub18CUB_300001_SM_10006detail6reduce28DeviceReduceSingleTileKernelINS2_10policy_hubIfjN4cuda3std3__44plusIfEEE10Policy1000EPfSC_iS9_ffNS7_10__identityEEEvT0_T1_T2_T3_T4_T6_E12temp_storage+56];
	add.f32 	%f161, %f159, %f160;
	ld.shared.f32 	%f162, [_ZZN3cub18CUB_300001_SM_10006detail6reduce28DeviceReduceSingleTileKernelINS2_10policy_hubIfjN4cuda3std3__44plusIfEEE10Policy1000EPfSC_iS9_ffNS7_10__identityEEEvT0_T1_T2_T3_T4_T6_E12temp_storage+60];
	add.f32 	%f163, %f161, %f162;
	ld.shared.f32 	%f164, [_ZZN3cub18CUB_300001_SM_10006detail6reduce28DeviceReduceSingleTileKernelINS2_10policy_hubIfjN4cuda3std3__44plusIfEEE10Policy1000EPfSC_iS9_ffNS7_10__identityEEEvT0_T1_T2_T3_T4_T6_E12temp_storage+64];
	add.f32 	%f165, %f163, %f164;
	ld.shared.f32 	%f166, [_ZZN3cub18CUB_300001_SM_10006detail6reduce28DeviceReduceSingleTileKernelINS2_10policy_hubIfjN4cuda3std3__44plusIfEEE10Policy1000EPfSC_iS9_ffNS7_10__identityEEEvT0_T1_T2_T3_T4_T6_E12temp_storage+68];
	add.f32 	%f167, %f165, %f166;
	ld.shared.f32 	%f168, [_ZZN3cub18CUB_300001_SM_10006detail6reduce28DeviceReduceSingleTileKernelINS2_10policy_hubIfjN4cuda3std3__44plusIfEEE10Policy1000EPfSC_iS9_ffNS7_10__identityEEEvT0_T1_T2_T3_T4_T6_E12temp_storage+72];
	add.f32 	%f169, %f167, %f168;
	ld.shared.f32 	%f170, [_ZZN3cub18CUB_300001_SM_10006detail6reduce28DeviceReduceSingleTileKernelINS2_10policy_hubIfjN4cuda3std3__44plusIfEEE10Policy1000EPfSC_iS9_ffNS7_10__identityEEEvT0_T1_T2_T3_T4_T6_E12temp_storage+76];
	add.f32 	%f530, %f169, %f170;
$L__BB19_72:
	mov.u32 	%r379, %tid.x;
	setp.ne.s32 	%p111, %r379, 0;
	@%p111 bra 	$L__BB19_74;
	add.f32 	%f503, %f58, %f530;
	st.global.f32 	[%rd1], %f503;
$L__BB19_74:
	ret;

}
	// .globl	_ZN3cub18CUB_300001_SM_10006detail6reduce28DeviceReduceSingleTileKernelINS2_10policy_hubIfyN4cuda3std3__44plusIfEEE10Policy1000EN6thrust24THRUST_300001_SM_1000_NS6detail15normal_iteratorINSD_10device_ptrIfEEEEPfyS9_ffNS7_10__identityEEEvT0_T1_T2_T3_T4_T6_
.visible .entry _ZN3cub18CUB_300001_SM_10006detail6reduce28DeviceReduceSingleTileKernelINS2_10policy_hubIfyN4cuda3std3__44plusIfEEE10Policy1000EN6thrust24THRUST_300001_SM_1000_NS6detail15normal_iteratorINSD_10device_ptrIfEEEEPfyS9_ffNS7_10__identityEEEvT0_T1_T2_T3_T4_T6_(
	.param .align 8 .b8 _ZN3cub18CUB_300001_SM_10006detail6reduce28DeviceReduceSingleTileKernelINS2_10policy_hubIfyN4cuda3std3__44plusIfEEE10Policy1000EN6thrust24THRUST_300001_SM_1000_NS6detail15normal_iteratorINSD_10device_ptrIfEEEEPfyS9_ffNS7_10__identityEEEvT0_T1_T2_T3_T4_T6__param_0[8],
	.param .u64 .ptr .align 1 _ZN3cub18CUB_300001_SM_10006detail6reduce28DeviceReduceSingleTileKernelINS2_10policy_hubIfyN4cuda3std3__44plusIfEEE10Policy1000EN6thrust24THRUST_300001_SM_1000_NS6detail15normal_iteratorINSD_10device_ptrIfEEEEPfyS9_ffNS7_10__identityEEEvT0_T1_T2_T3_T4_T6__param_1,
	.param .u64 _ZN3cub18CUB_300001_SM_10006detail6reduce28DeviceReduceSingleTileKernelINS2_10policy_hubIfyN4cuda3std3__44plusIfEEE10Policy1000EN6thrust24THRUST_300001_SM_1000_NS6detail15normal_iteratorINSD_10device_ptrIfEEEEPfyS9_ffNS7_10__identityEEEvT0_T1_T2_T3_T4_T6__param_2,
	.param .align 1 .b8 _ZN3cub18CUB_300001_SM_10006detail6reduce28DeviceReduceSingleTileKernelINS2_10policy_hubIfyN4cuda3std3__44plusIfEEE10Policy1000EN6thrust24THRUST_300001_SM_1000_NS6detail15normal_iteratorINSD_10device_ptrIfEEEEPfyS9_ffNS7_10__identityEEEvT0_T1_T2_T3_T4_T6__param_3[1],
	.param .f32 _ZN3cub18CUB_300001_SM_10006detail6reduce28DeviceReduceSingleTileKernelINS2_10policy_hubIfyN4cuda3std3__44plusIfEEE10Policy1000EN6thrust24THRUST_300001_SM_1000_NS6detail15normal_iteratorINSD_10device_ptrIfEEEEPfyS9_ffNS7_10__identityEEEvT0_T1_T2_T3_T4_T6__param_4,
	.param .align 1 .b8 _ZN3cub18CUB_300001_SM_10006detail6reduce28DeviceReduceSingleTileKernelINS2_10policy_hubIfyN4cuda3std3__44plusIfEEE10Policy1000EN6thrust24THRUST_300001_SM_1000_NS6detail15normal_iteratorINSD_10device_ptrIfEEEEPfyS9_ffNS7_10__identityEEEvT0_T1_T2_T3_T4_T6__param_5[1]
)
.maxntid 256
.minnctapersm 1
{
	.reg .pred 	%p<59>;
	.reg .b32 	%r<171>;
	.reg .b32 	%f<328>;
	.reg .b64 	%rd<56>;
	// demoted variable
	.shared .align 4 .b8 _ZZN3cub18CUB_300001_SM_10006detail6reduce28DeviceReduceSingleTileKernelINS2_10policy_hubIfyN4cuda3std3__44plusIfEEE10Policy1000EN6thrust24THRUST_300001_SM_1000_NS6detail15normal_iteratorINSD_10device_ptrIfEEEEPfyS9_ffNS7_10__identityEEEvT0_T1_T2_T3_T4_T6_E12temp_storage[44];
	ld.param.u64 	%rd18, [_ZN3cub18CUB_300001_SM_10006detail6reduce28DeviceReduceSingleTileKernelINS2_10policy_hubIfyN4cuda3std3__44plusIfEEE10Policy1000EN6thrust24THRUST_300001_SM_1000_NS6detail15normal_iteratorINSD_10device_ptrIfEEEEPfyS9_ffNS7_10__identityEEEvT0_T1_T2_T3_T4_T6__param_0];
	ld.param.u64 	%rd20, [_ZN3cub18CUB_300001_SM_10006detail6reduce28DeviceReduceSingleTileKernelINS2_10policy_hubIfyN4cuda3std3__44plusIfEEE10Policy1000EN6thrust24THRUST_300001_SM_1000_NS6detail15normal_iteratorINSD_10device_ptrIfEEEEPfyS9_ffNS7_10__identityEEEvT0_T1_T2_T3_T4_T6__param_1];
	ld.param.u64 	%rd19, [_ZN3cub18CUB_300001_SM_10006detail6reduce28DeviceReduceSingleTileKernelINS2_10policy_hubIfyN4cuda3std3__44plusIfEEE10Policy1000EN6thrust24THRUST_300001_SM_1000_NS6detail15normal_iteratorINSD_10device_ptrIfEEEEPfyS9_ffNS7_10__identityEEEvT0_T1_T2_T3_T4_T6__param_2];
	ld.param.f32 	%f42, [_ZN3cub18CUB_300001_SM_10006detail6reduce28DeviceReduceSingleTileKernelINS2_10policy_hubIfyN4cuda3std3__44plusIfEEE10Policy1000EN6thrust24THRUST_300001_SM_1000_NS6detail15normal_iteratorINSD_10device_ptrIfEEEEPfyS9_ffNS7_10__identityEEEvT0_T1_T2_T3_T4_T6__param_4];
	cvta.to.global.u64 	%rd1, %rd20;
	setp.ne.s64 	%p1, %rd19, 0;
	@%p1 bra 	$L__BB20_3;
	mov.u32 	%r156, %tid.x;
	setp.ne.s32 	%p58, %r156, 0;
	@%p58 bra 	$L__BB20_51;
	st.global.f32 	[%rd1], %f42;
	bra.uni 	$L__BB20_51;
$L__BB20_3:
	cvta.to.global.u64 	%rd2, %rd18;
	setp.gt.u64 	%p2, %rd19, 4095;
	@%p2 bra 	$L__BB20_28;
	cvt.u32.u64 	%r1, %rd19;
	mov.u32 	%r2, %tid.x;
	setp.ge.u32 	%p24, %r2, %r1;
	mov.f32 	%f315, 0f00000000;
	mov.u32 	%r160, %r2;
	@%p24 bra 	$L__BB20_6;
	mul.wide.u32 	%rd41, %r2, 4;
	add.s64 	%rd42, %rd2, %rd41;
	ld.global.f32 	%f315, [%rd42];
	add.s32 	%r160, %r2, 256;
$L__BB20_6:
	setp.ge.u32 	%p25, %r160, %r1;
	@%p25 bra 	$L__BB20_19;
	not.b32 	%r83, %r160;
	add.s32 	%r84, %r83, %r1;
	shr.u32 	%r85, %r84, 8;
	add.s32 	%r5, %r85, 1;
	and.b32  	%r6, %r5, 15;
	setp.lt.u32 	%p26, %r84, 3840;
	@%p26 bra 	$L__BB20_10;
	and.b32  	%r86, %r5, 33554416;
	neg.s32 	%r158, %r86;
	mul.wide.u32 	%rd43, %r160, 4;
	add.s64 	%rd44, %rd43, %rd2;
	add.s64 	%rd51, %rd44, 8192;
$L__BB20_9:
	.pragma "nounroll";
	ld.global.f32 	%f189, [%rd51+-8192];
	add.f32 	%f190, %f315, %f189;
	ld.global.f32 	%f191, [%rd51+-7168];
	add.f32 	%f192, %f190, %f191;
	ld.global.f32 	%f193, [%rd51+-6144];
	add.f32 	%f194, %f192, %f193;
	ld.global.f32 	%f195, [%rd51+-5120];
	add.f32 	%f196, %f194, %f195;
	ld.global.f32 	%f197, [%rd51+-4096];
	add.f32 	%f198, %f196, %f197;
	ld.global.f32 	%f199, [%rd51+-3072];
	add.f32 	%f200, %f198, %f199;
	ld.global.f32 	%f201, [%rd51+-2048];
	add.f32 	%f202, %f200, %f201;
	ld.global.f32 	%f203, [%rd51+-1024];
	add.f32 	%f204, %f202, %f203;
	ld.global.f32 	%f205, [%rd51];
	add.f32 	%f206, %f204, %f205;
	ld.global.f32 	%f207, [%rd51+1024];
	add.f32 	%f208, %f206, %f207;
	ld.global.f32 	%f209, [%rd51+2048];
	add.f32 	%f210, %f208, %f209;
	ld.global.f32 	%f211, [%rd51+3072];
	add.f32 	%f212, %f210, %f211;
	ld.global.f32 	%f213, [%rd51+4096];
	add.f32 	%f214, %f212, %f213;
	ld.global.f32 	%f215, [%rd51+5120];
	add.f32 	%f216, %f214, %f215;
	ld.global.f32 	%f217, [%rd51+6144];
	add.f32 	%f218, %f216, %f217;
	ld.global.f32 	%f219, [%rd51+7168];
	add.f32 	%f315, %f218, %f219;
	add.s32 	%r160, %r160, 4096;
	add.s32 	%r158, %r158, 16;
	add.s64 	%rd51, %rd51, 16384;
	setp.ne.s32 	%p27, %r158, 0;
	@%p27 bra 	$L__BB20_9;
$L__BB20_10:
	setp.eq.s32 	%p28, %r6, 0;
	@%p28 bra 	$L__BB20_19;
	and.b32  	%r13, %r5, 7;
	setp.lt.u32 	%p29, %r6, 8;
	@%p29 bra 	$L__BB20_13;
	mul.wide.s32 	%rd45, %r160, 4;
	add.s64 	%rd46, %rd2, %rd45;
	ld.global.f32 	%f221, [%rd46];
	add.f32 	%f222, %f315, %f221;
	ld.global.f32 	%f223, [%rd46+1024];
	add.f32 	%f224, %f222, %f223;
	ld.global.f32 	%f225, [%rd46+2048];
	add.f32 	%f226, %f224, %f225;
	ld.global.f32 	%f227, [%rd46+3072];
	add.f32 	%f228, %f226, %f227;
	ld.global.f32 	%f229, [%rd46+4096];
	add.f32 	%f230, %f228, %f229;
	ld.global.f32 	%f231, [%rd46+5120];
	add.f32 	%f232, %f230, %f231;
	ld.global.f32 	%f233, [%rd46+6144];
	add.f32 	%f234, %f232, %f233;
	ld.global.f32 	%f235, [%rd46+7168];
	add.f32 	%f315, %f234, %f235;
	add.s32 	%r160, %r160, 2048;
$L__BB20_13:
	setp.eq.s32 	%p30, %r13, 0;
	@%p30 bra 	$L__BB20_19;
	and.b32  	%r16, %r5, 3;
	setp.lt.u32 	%p31, %r13, 4;
	@%p31 bra 	$L__BB20_16;
	mul.wide.s32 	%rd47, %r160, 4;
	add.s64 	%rd48, %rd2, %rd47;
	ld.global.f32 	%f237, [%rd48];
	add.f32 	%f238, %f315, %f237;
	ld.global.f32 	%f239, [%rd48+1024];
	add.f32 	%f240, %f238, %f239;
	ld.global.f32 	%f241, [%rd48+2048];
	add.f32 	%f242, %f240, %f241;
	ld.global.f32 	%f243, [%rd48+3072];
	add.f32 	%f315, %f242, %f243;
	add.s32 	%r160, %r160, 1024;
$L__BB20_16:
	setp.eq.s32 	%p32, %r16, 0;
	@%p32 bra 	$L__BB20_19;
	neg.s32 	%r163, %r16;
$L__BB20_18:
	.pragma "nounroll";
	mul.wide.s32 	%rd49, %r160, 4;
	add.s64 	%rd50, %rd2, %rd49;
	ld.global.f32 	%f244, [%rd50];
	add.f32 	%f315, %f315, %f244;
	add.s32 	%r160, %r160, 256;
	add.s32 	%r163, %r163, 1;
	setp.ne.s32 	%p33, %r163, 0;
	@%p33 bra 	$L__BB20_18;
$L__BB20_19:
	setp.lt.u64 	%p34, %rd19, 256;
	@%p34 bra 	$L__BB20_24;
	// begin inline asm
	mov.u32 %r125, %laneid;
	// end inline asm
	mov.b32 	%r127, %f315;
	mov.b32 	%r128, 1;
	mov.b32 	%r149, 31;
	mov.b32 	%r150, -1;
	// begin inline asm
	shfl.sync.down.b32 %r126, %r127, %r128, %r149, %r150;
	// end inline asm
	setp.gt.s32 	%p50, %r125, 30;
	mov.b32 	%f279, %r126;
	add.f32 	%f280, %f315, %f279;
	selp.f32 	%f281, %f315, %f280, %p50;
	mov.b32 	%r132, %f281;
	mov.b32 	%r133, 2;
	// begin inline asm
	shfl.sync.down.b32 %r131, %r132, %r133, %r149, %r150;
	// end inline asm
	setp.gt.s32 	%p51, %r125, 29;
	mov.b32 	%f282, %r131;
	add.f32 	%f283, %f281, %f282;
	selp.f32 	%f284, %f281, %f283, %p51;
	mov.b32 	%r137, %f284;
	mov.b32 	%r138, 4;
	// begin inline asm
	shfl.sync.down.b32 %r136, %r137, %r138, %r149, %r150;
	// end inline asm
	setp.gt.s32 	%p52, %r125, 27;
	mov.b32 	%f285, %r136;
	add.f32 	%f286, %f284, %f285;
	selp.f32 	%f287, %f284, %f286, %p52;
	mov.b32 	%r142, %f287;
	mov.b32 	%r143, 8;
	// begin inline asm
	shfl.sync.down.b32 %r141, %r142, %r143, %r149, %r150;
	// end inline asm
	setp.gt.s32 	%p53, %r125, 23;
	mov.b32 	%f288, %r141;
	add.f32 	%f289, %f287, %f288;
	selp.f32 	%f290, %f287, %f289, %p53;
	mov.b32 	%r147, %f290;
	mov.b32 	%r148, 16;
	// begin inline asm
	shfl.sync.down.b32 %r146, %r147, %r148, %r149, %r150;
	// end inline asm
	setp.gt.s32 	%p54, %r125, 15;
	mov.b32 	%f291, %r146;
	add.f32 	%f16, %f290, %f291;
	selp.f32 	%f327, %f290, %f16, %p54;
	setp.ne.s32 	%p55, %r125, 0;
	@%p55 bra 	$L__BB20_22;
	shr.u32 	%r151, %r2, 3;
	and.b32  	%r152, %r151, 124;
	mov.u32 	%r153, _ZZN3cub18CUB_300001_SM_10006detail6reduce28DeviceReduceSingleTileKernelINS2_10policy_hubIfyN4cuda3std3__44plusIfEEE10Policy1000EN6thrust24THRUST_300001_SM_1000_NS6detail15normal_iteratorINSD_10device_ptrIfEEEEPfyS9_ffNS7_10__identityEEEvT0_T1_T2_T3_T4_T6_E12temp_storage;
	add.s32 	%r154, %r153, %r152;
	st.shared.f32 	[%r154+8], %f16;
$L__BB20_22:
	bar.sync 	0;
	setp.ne.s32 	%p56, %r2, 0;
	@%p56 bra 	$L__BB20_49;
	ld.shared.f32 	%f292, [_ZZN3cub18CUB_300001_SM_10006detail6reduce28DeviceReduceSingleTileKernelINS2_10policy_hubIfyN4cuda3std3__44plusIfEEE10Policy1000EN6thrust24THRUST_300001_SM_1000_NS6detail15normal_iteratorINSD_10device_ptrIfEEEEPfyS9_ffNS7_10__identityEEEvT0_T1_T2_T3_T4_T6_E12temp_storage+12];
	add.f32 	%f293, %f327, %f292;
	ld.shared.f32 	%f294, [_ZZN3cub18CUB_300001_SM_10006detail6reduce28DeviceReduceSingleTileKernelINS2_10policy_hubIfyN4cuda3std3__44plusIfEEE10Policy1000EN6thrust24THRUST_300001_SM_1000_NS6detail15normal_iteratorINSD_10device_ptrIfEEEEPfyS9_ffNS7_10__identityEEEvT0_T1_T2_T3_T4_T6_E12temp_storage+16];
	add.f32 	%f295, %f293, %f294;
	ld.shared.f32 	%f296, [_ZZN3cub18CUB_300001_SM_10006detail6reduce28DeviceReduceSingleTileKernelINS2_10policy_hubIfyN4cuda3std3__44plusIfEEE10Policy1000EN6thrust24THRUST_300001_SM_1000_NS6detail15normal_iteratorINSD_10device_ptrIfEEEEPfyS9_ffNS7_10__identityEEEvT0_T1_T2_T3_T4_T6_E12temp_storage+20];
	add.f32 	%f297, %f295, %f296;
	ld.shared.f32 	%f298, [_ZZN3cub18CUB_300001_SM_10006detail6reduce28DeviceReduceSingleTileKernelINS2_10policy_hubIfyN4cuda3std3__44plusIfEEE10Policy1000EN6thrust24THRUST_300001_SM_1000_NS6detail15normal_iteratorINSD_10device_ptrIfEEEEPfyS9_ffNS7_10__identityEEEvT0_T1_T2_T3_T4_T6_E12temp_storage+24];
	add.f32 	%f299, %f297, %f298;
	ld.shared.f32 	%f300, [_ZZN3cub18CUB_300001_SM_10006detail6reduce28DeviceReduceSingleTileKernelINS2_10policy_hubIfyN4cuda3std3__44plusIfEEE10Policy1000EN6thrust24THRUST_300001_SM_1000_NS6detail15normal_iteratorINSD_10device_ptrIfEEEEPfyS9_ffNS7_10__identityEEEvT0_T1_T2_T3_T4_T6_E12temp_storage+28];
	add.f32 	%f301, %f299, %f300;
	ld.shared.f32 	%f302, [_ZZN3cub18CUB_300001_SM_10006detail6reduce28DeviceReduceSingleTileKernelINS2_10policy_hubIfyN4cuda3std3__44plusIfEEE10Policy1000EN6thrust24THRUST_300001_SM_1000_NS6detail15normal_iteratorINSD_10device_ptrIfEEEEPfyS9_ffNS7_10__identityEEEvT0_T1_T2_T3_T4_T6_E12temp_storage+32];
	add.f32 	%f303, %f301, %f302;
	ld.shared.f32 	%f304, [_ZZN3cub18CUB_300001_SM_10006detail6reduce28DeviceReduceSingleTileKernelINS2_10policy_hubIfyN4cuda3std3__44plusIfEEE10Policy1000EN6thrust24THRUST_300001_SM_1000_NS6detail15normal_iteratorINSD_10device_ptrIfEEEEPfyS9_ffNS7_10__identityEEEvT0_T1_T2_T3_T4_T6_E12temp_storage+36];
	add.f32 	%f327, %f303, %f304;
	bra.uni 	$L__BB20_49;
$L__BB20_24:
	// begin inline asm
	mov.u32 %r87, %laneid;
	// end inline asm
	and.b32  	%r113, %r2, 992;
	add.s32 	%r114, %r113, 32;
	setp.gt.u32 	%p35, %r114, %r1;
	not.b32 	%r115, %r113;
	add.s32 	%r116, %r1, %r115;
	selp.b32 	%r111, %r116, 31, %p35;
	mov.b32 	%r89, %f315;
	mov.b32 	%r90, 1;
	mov.b32 	%r112, -1;
	// begin inline asm
	shfl.sync.down.b32 %r88, %r89, %r90, %r111, %r112;
	// end inline asm
	setp.lt.s32 	%p36, %r87, %r111;
	mov.b32 	%f245, %r88;
	add.f32 	%f246, %f315, %f245;
	selp.f32 	%f247, %f246, %f315, %p36;
	mov.b32 	%r94, %f247;
	mov.b32 	%r95, 2;
	// begin inline asm
	shfl.sync.down.b32 %r93, %r94, %r95, %r111, %r112;
	// end inline asm
	add.s32 	%r117, %r87, 2;
	setp.gt.s32 	%p37, %r117, %r111;
	mov.b32 	%f248, %r93;
	add.f32 	%f249, %f247, %f248;
	selp.f32 	%f250, %f247, %f249, %p37;
	mov.b32 	%r99, %f250;
	mov.b32 	%r100, 4;
	// begin inline asm
	shfl.sync.down.b32 %r98, %r99, %r100, %r111, %r112;
	// end inline asm
	add.s32 	%r118, %r87, 4;
	setp.gt.s32 	%p38, %r118, %r111;
	mov.b32 	%f251, %r98;
	add.f32 	%f252, %f250, %f251;
	selp.f32 	%f253, %f250, %f252, %p38;
	mov.b32 	%r104, %f253;
	mov.b32 	%r105, 8;
	// begin inline asm
	shfl.sync.down.b32 %r103, %r104, %r105, %r111, %r112;
	// end inline asm
	add.s32 	%r119, %r87, 8;
	setp.gt.s32 	%p39, %r119, %r111;
	mov.b32 	%f254, %r103;
	add.f32 	%f255, %f253, %f254;
	selp.f32 	%f256, %f253, %f255, %p39;
	mov.b32 	%r109, %f256;
	mov.b32 	%r110, 16;
	// begin inline asm
	shfl.sync.down.b32 %r108, %r109, %r110, %r111, %r112;
	// end inline asm
	add.s32 	%r120, %r87, 16;
	setp.gt.s32 	%p40, %r120, %r111;
	mov.b32 	%f257, %r108;
	add.f32 	%f258, %f256, %f257;
	selp.f32 	%f327, %f256, %f258, %p40;
	setp.ne.s32 	%p41, %r87, 0;
	@%p41 bra 	$L__BB20_26;
	shr.u32 	%r121, %r2, 3;
	and.b32  	%r122, %r121, 124;
	mov.u32 	%r123, _ZZN3cub18CUB_300001_SM_10006detail6reduce28DeviceReduceSingleTileKernelINS2_10policy_hubIfyN4cuda3std3__44plusIfEEE10Policy1000EN6thrust24THRUST_300001_SM_1000_NS6detail15normal_iteratorINSD_10device_ptrIfEEEEPfyS9_ffNS7_10__identityEEEvT0_T1_T2_T3_T4_T6_E12temp_storage;
	add.s32 	%r124, %r123, %r122;
	st.shared.f32 	[%r124+8], %f327;
$L__BB20_26:
	bar.sync 	0;
	setp.ne.s32 	%p42, %r2, 0;
	@%p42 bra 	$L__BB20_49;
	setp.gt.u64 	%p43, %rd19, 32;
	ld.shared.f32 	%f259, [_ZZN3cub18CUB_300001_SM_10006detail6reduce28DeviceReduceSingleTileKernelINS2_10policy_hubIfyN4cuda3std3__44plusIfEEE10Policy1000EN6thrust24THRUST_300001_SM_1000_NS6detail15normal_iteratorINSD_10device_ptrIfEEEEPfyS9_ffNS7_10__identityEEEvT0_T1_T2_T3_T4_T6_E12temp_storage+12];
	add.f32 	%f260, %f327, %f259;
	selp.f32 	%f261, %f260, %f327, %p43;
	setp.gt.u64 	%p44, %rd19, 64;
	ld.shared.f32 	%f262, [_ZZN3cub18CUB_300001_SM_10006detail6reduce28DeviceReduceSingleTileKernelINS2_10policy_hubIfyN4cuda3std3__44plusIfEEE10Policy1000EN6thrust24THRUST_300001_SM_1000_NS6detail15normal_iteratorINSD_10device_ptrIfEEEEPfyS9_ffNS7_10__identityEEEvT0_T1_T2_T3_T4_T6_E12temp_storage+16];
	add.f32 	%f263, %f262, %f261;
	selp.f32 	%f264, %f263, %f261, %p44;
	setp.gt.u64 	%p45, %rd19, 96;
	ld.shared.f32 	%f265, [_ZZN3cub18CUB_300001_SM_10006detail6reduce28DeviceReduceSingleTileKernelINS2_10policy_hubIfyN4cuda3std3__44plusIfEEE10Policy1000EN6thrust24THRUST_300001_SM_1000_NS6detail15normal_iteratorINSD_10device_ptrIfEEEEPfyS9_ffNS7_10__identityEEEvT0_T1_T2_T3_T4_T6_E12temp_storage+20];
	add.f32 	%f266, %f265, %f264;
	selp.f32 	%f267, %f266, %f264, %p45;
	setp.gt.u64 	%p46, %rd19, 128;
	ld.shared.f32 	%f268, [_ZZN3cub18CUB_300001_SM_10006detail6reduce28DeviceReduceSingleTileKernelINS2_10policy_hubIfyN4cuda3std3__44plusIfEEE10Policy1000EN6thrust24THRUST_300001_SM_1000_NS6detail15normal_iteratorINSD_10device_ptrIfEEEEPfyS9_ffNS7_10__identityEEEvT0_T1_T2_T3_T4_T6_E12temp_storage+24];
	add.f32 	%f269, %f268, %f267;
	selp.f32 	%f270, %f269, %f267, %p46;
	setp.gt.u64 	%p47, %rd19, 160;
	ld.shared.f32 	%f271, [_ZZN3cub18CUB_300001_SM_10006detail6reduce28DeviceReduceSingleTileKernelINS2_10policy_hubIfyN4cuda3std3__44plusIfEEE10Policy1000EN6thrust24THRUST_300001_SM_1000_NS6detail15normal_iteratorINSD_10device_ptrIfEEEEPfyS9_ffNS7_10__identityEEEvT0_T1_T2_T3_T4_T6_E12temp_storage+28];
	add.f32 	%f272, %f271, %f270;
	selp.f32 	%f273, %f272, %f270, %p47;
	setp.gt.u64 	%p48, %rd19, 192;
	ld.shared.f32 	%f274, [_ZZN3cub18CUB_300001_SM_10006detail6reduce28DeviceReduceSingleTileKernelINS2_10policy_hubIfyN4cuda3std3__44plusIfEEE10Policy1000EN6thrust24THRUST_300001_SM_1000_NS6detail15normal_iteratorINSD_10device_ptrIfEEEEPfyS9_ffNS7_10__identityEEEvT0_T1_T2_T3_T4_T6_E12temp_storage+32];
	add.f32 	%f275, %f274, %f273;
	selp.f32 	%f276, %f275, %f273, %p48;
	setp.gt.u64 	%p49, %rd19, 224;
	ld.shared.f32 	%f277, [_ZZN3cub18CUB_300001_SM_10006detail6reduce28DeviceReduceSingleTileKernelINS2_10policy_hubIfyN4cuda3std3__44plusIfEEE10Policy1000EN6thrust24THRUST_300001_SM_1000_NS6detail15normal_iteratorINSD_10device_ptrIfEEEEPfyS9_ffNS7_10__identityEEEvT0_T1_T2_T3_T4_T6_E12temp_storage+36];
	add.f32 	%f278, %f277, %f276;
	selp.f32 	%f327, %f278, %f276, %p49;
	bra.uni 	$L__BB20_49;
$L__BB20_28:
	mov.u32 	%r24, %tid.x;
	cvt.u64.u32 	%rd6, %r24;
	mul.wide.u32 	%rd22, %r24, 4;
	add.s64 	%rd7, %rd2, %rd22;
	ld.global.f32 	%f43, [%rd7];
	ld.global.f32 	%f44, [%rd7+1024];
	ld.global.f32 	%f45, [%rd7+2048];
	ld.global.f32 	%f46, [%rd7+3072];
	ld.global.f32 	%f47, [%rd7+4096];
	ld.global.f32 	%f48, [%rd7+5120];
	ld.global.f32 	%f49, [%rd7+6144];
	ld.global.f32 	%f50, [%rd7+7168];
	ld.global.f32 	%f51, [%rd7+8192];
	ld.global.f32 	%f52, [%rd7+9216];
	ld.global.f32 	%f53, [%rd7+10240];
	ld.global.f32 	%f54, [%rd7+11264];
	ld.global.f32 	%f55, [%rd7+12288];
	ld.global.f32 	%f56, [%rd7+13312];
	ld.global.f32 	%f57, [%rd7+14336];
	ld.global.f32 	%f58, [%rd7+15360];
	add.f32 	%f59, %f43, %f44;
	add.f32 	%f60, %f45, %f46;
	add.f32 	%f61, %f47, %f48;
	add.f32 	%f62, %f49, %f50;
	add.f32 	%f63, %f51, %f52;
	add.f32 	%f64, %f53, %f54;
	add.f32 	%f65, %f55, %f56;
	add.f32 	%f66, %f57, %f58;
	add.f32 	%f67, %f59, %f60;
	add.f32 	%f68, %f61, %f62;
	add.f32 	%f69, %f63, %f64;
	add.f32 	%f70, %f65, %f66;
	add.f32 	%f71, %f67, %f68;
	add.f32 	%f72, %f69, %f70;
	add.f32 	%f326, %f71, %f72;
	add.s64 	%rd8, %rd19, -4096;
	setp.lt.u64 	%p3, %rd8, 4096;
	mov.b64 	%rd53, 4096;
	@%p3 bra 	$L__BB20_32;
	mov.b64 	%rd53, 4096;
$L__BB20_30:
	shl.b64 	%rd24, %rd53, 2;
	add.s64 	%rd25, %rd7, %rd24;
	ld.global.f32 	%f73, [%rd25];
	ld.global.f32 	%f74, [%rd25+1024];
	ld.global.f32 	%f75, [%rd25+2048];
	ld.global.f32 	%f76, [%rd25+3072];
	ld.global.f32 	%f77, [%rd25+4096];
	ld.global.f32 	%f78, [%rd25+5120];
	ld.global.f32 	%f79, [%rd25+6144];
	ld.global.f32 	%f80, [%rd25+7168];
	ld.global.f32 	%f81, [%rd25+8192];
	ld.global.f32 	%f82, [%rd25+9216];
	ld.global.f32 	%f83, [%rd25+10240];
	ld.global.f32 	%f84, [%rd25+11264];
	ld.global.f32 	%f85, [%rd25+12288];
	ld.global.f32 	%f86, [%rd25+13312];
	ld.global.f32 	%f87, [%rd25+14336];
	ld.global.f32 	%f88, [%rd25+15360];
	add.f32 	%f89, %f326, %f73;
	add.f32 	%f90, %f74, %f75;
	add.f32 	%f91, %f76, %f77;
	add.f32 	%f92, %f78, %f79;
	add.f32 	%f93, %f80, %f81;
	add.f32 	%f94, %f82, %f83;
	add.f32 	%f95, %f84, %f85;
	add.f32 	%f96, %f86, %f87;
	add.f32 	%f97, %f89, %f90;
	add.f32 	%f98, %f91, %f92;
	add.f32 	%f99, %f93, %f94;
	add.f32 	%f100, %f95, %f96;
	add.f32 	%f101, %f97, %f98;
	add.f32 	%f102, %f99, %f100;
	add.f32 	%f103, %f101, %f102;
	add.f32 	%f326, %f103, %f88;
	sub.s64 	%rd26, %rd19, %rd53;
	setp.lt.u64 	%p4, %rd26, 4096;
	@%p4 bra 	$L__BB20_45;
	add.s64 	%rd53, %rd53, 4096;
	setp.le.u64 	%p5, %rd53, %rd8;
	@%p5 bra 	$L__BB20_30;
$L__BB20_32:
	setp.le.u64 	%p6, %rd19, %rd53;
	cvt.u32.u64 	%r42, %rd53;
	cvt.u32.u64 	%r43, %rd19;
	sub.s32 	%r44, %r43, %r42;
	setp.ge.s32 	%p7, %r24, %r44;
	or.pred  	%p8, %p6, %p7;
	@%p8 bra 	$L__BB20_45;
	not.b32 	%r47, %r24;
	add.s32 	%r48, %r47, %r43;
	sub.s32 	%r50, %r48, %r42;
	shr.u32 	%r51, %r50, 8;
	add.s32 	%r25, %r51, 1;
	and.b32  	%r26, %r25, 15;
	setp.lt.u32 	%p9, %r50, 3840;
	mov.u32 	%r167, %r24;
	@%p9 bra 	$L__BB20_36;
	and.b32  	%r52, %r25, 33554416;
	neg.s32 	%r165, %r52;
	add.s64 	%rd27, %rd53, %rd6;
	shl.b64 	%rd28, %rd27, 2;
	add.s64 	%rd29, %rd28, %rd2;
	add.s64 	%rd54, %rd29, 8192;
	mov.u32 	%r167, %r24;
$L__BB20_35:
	.pragma "nounroll";
	ld.global.f32 	%f105, [%rd54+-8192];
	add.f32 	%f106, %f326, %f105;
	ld.global.f32 	%f107, [%rd54+-7168];
	add.f32 	%f108, %f106, %f107;
	ld.global.f32 	%f109, [%rd54+-6144];
	add.f32 	%f110, %f108, %f109;
	ld.global.f32 	%f111, [%rd54+-5120];
	add.f32 	%f112, %f110, %f111;
	ld.global.f32 	%f113, [%rd54+-4096];
	add.f32 	%f114, %f112, %f113;
	ld.global.f32 	%f115, [%rd54+-3072];
	add.f32 	%f116, %f114, %f115;
	ld.global.f32 	%f117, [%rd54+-2048];
	add.f32 	%f118, %f116, %f117;
	ld.global.f32 	%f119, [%rd54+-1024];
	add.f32 	%f120, %f118, %f119;
	ld.global.f32 	%f121, [%rd54];
	add.f32 	%f122, %f120, %f121;
	ld.global.f32 	%f123, [%rd54+1024];
	add.f32 	%f124, %f122, %f123;
	ld.global.f32 	%f125, [%rd54+2048];
	add.f32 	%f126, %f124, %f125;
	ld.global.f32 	%f127, [%rd54+3072];
	add.f32 	%f128, %f126, %f127;
	ld.global.f32 	%f129, [%rd54+4096];
	add.f32 	%f130, %f128, %f129;
	ld.global.f32 	%f131, [%rd54+5120];
	add.f32 	%f132, %f130, %f131;
	ld.global.f32 	%f133, [%rd54+6144];
	add.f32 	%f134, %f132, %f133;
	ld.global.f32 	%f135, [%rd54+7168];
	add.f32 	%f326, %f134, %f135;
	add.s32 	%r167, %r167, 4096;
	add.s32 	%r165, %r165, 16;
	add.s64 	%rd54, %rd54, 16384;
	setp.ne.s32 	%p10, %r165, 0;
	@%p10 bra 	$L__BB20_35;
$L__BB20_36:
	setp.eq.s32 	%p11, %r26, 0;
	@%p11 bra 	$L__BB20_45;
	and.b32  	%r33, %r25, 7;
	setp.lt.u32 	%p12, %r26, 8;
	@%p12 bra 	$L__BB20_39;
	cvt.u64.u32 	%rd30, %r167;
	add.s64 	%rd31, %rd53, %rd30;
	shl.b64 	%rd32, %rd31, 2;
	add.s64 	%rd33, %rd2, %rd32;
	ld.global.f32 	%f137, [%rd33];
	add.f32 	%f138, %f326, %f137;
	ld.global.f32 	%f139, [%rd33+1024];
	add.f32 	%f140, %f138, %f139;
	ld.global.f32 	%f141, [%rd33+2048];
	add.f32 	%f142, %f140, %f141;
	ld.global.f32 	%f143, [%rd33+3072];
	add.f32 	%f144, %f142, %f143;
	ld.global.f32 	%f145, [%rd33+4096];
	add.f32 	%f146, %f144, %f145;
	ld.global.f32 	%f147, [%rd33+5120];
	add.f32 	%f148, %f146, %f147;
	ld.global.f32 	%f149, [%rd33+6144];
	add.f32 	%f150, %f148, %f149;
	ld.global.f32 	%f151, [%rd33+7168];
	add.f32 	%f326, %f150, %f151;
	add.s32 	%r167, %r167, 2048;
$L__BB20_39:
	setp.eq.s32 	%p13, %r33, 0;
	@%p13 bra 	$L__BB20_45;
	and.b32  	%r36, %r25, 3;
	setp.lt.u32 	%p14, %r33, 4;
	@%p14 bra 	$L__BB20_42;
	cvt.u64.u32 	%rd34, %r167;
	add.s64 	%rd35, %rd53, %rd34;
	shl.b64 	%rd36, %rd35, 2;
	add.s64 	%rd37, %rd2, %rd36;
	ld.global.f32 	%f153, [%rd37];
	add.f32 	%f154, %f326, %f153;
	ld.global.f32 	%f155, [%rd37+1024];
	add.f32 	%f156, %f154, %f155;
	ld.global.f32 	%f157, [%rd37+2048];
	add.f32 	%f158, %f156, %f157;
	ld.global.f32 	%f159, [%rd37+3072];
	add.f32 	%f326, %f158, %f159;
	add.s32 	%r167, %r167, 1024;
$L__BB20_42:
	setp.eq.s32 	%p15, %r36, 0;
	@%p15 bra 	$L__BB20_45;
	cvt.u64.u32 	%rd38, %r167;
	add.s64 	%rd39, %rd53, %rd38;
	shl.b64 	%rd40, %rd39, 2;
	add.s64 	%rd55, %rd2, %rd40;
	neg.s32 	%r170, %r36;
$L__BB20_44:
	.pragma "nounroll";
	ld.global.f32 	%f160, [%rd55];
	add.f32 	%f326, %f326, %f160;
	add.s64 	%rd55, %rd55, 1024;
	add.s32 	%r170, %r170, 1;
	setp.ne.s32 	%p16, %r170, 0;
	@%p16 bra 	$L__BB20_44;
$L__BB20_45:
	// begin inline asm
	mov.u32 %r53, %laneid;
	// end inline asm
	mov.b32 	%r55, %f326;
	mov.b32 	%r56, 1;
	mov.b32 	%r77, 31;
	mov.b32 	%r78, -1;
	// begin inline asm
	shfl.sync.down.b32 %r54, %r55, %r56, %r77, %r78;
	// end inline asm
	setp.gt.s32 	%p17, %r53, 30;
	mov.b32 	%f161, %r54;
	add.f32 	%f162, %f326, %f161;
	selp.f32 	%f163, %f326, %f162, %p17;
	mov.b32 	%r60, %f163;
	mov.b32 	%r61, 2;
	// begin inline asm
	shfl.sync.down.b32 %r59, %r60, %r61, %r77, %r78;
	// end inline asm
	setp.gt.s32 	%p18, %r53, 29;
	mov.b32 	%f164, %r59;
	add.f32 	%f165, %f163, %f164;
	selp.f32 	%f166, %f163, %f165, %p18;
	mov.b32 	%r65, %f166;
	mov.b32 	%r66, 4;
	// begin inline asm
	shfl.sync.down.b32 %r64, %r65, %r66, %r77, %r78;
	// end inline asm
	setp.gt.s32 	%p19, %r53, 27;
	mov.b32 	%f167, %r64;
	add.f32 	%f168, %f166, %f167;
	selp.f32 	%f169, %f166, %f168, %p19;
	mov.b32 	%r70, %f169;
	mov.b32 	%r71, 8;
	// begin inline asm
	shfl.sync.down.b32 %r69, %r70, %r71, %r77, %r78;
	// end inline asm
	setp.gt.s32 	%p20, %r53, 23;
	mov.b32 	%f170, %r69;
	add.f32 	%f171, %f169, %f170;
	selp.f32 	%f172, %f169, %f171, %p20;
	mov.b32 	%r75, %f172;
	mov.b32 	%r76, 16;
	// begin inline asm
	shfl.sync.down.b32 %r74, %r75, %r76, %r77, %r78;
	// end inline asm
	setp.gt.s32 	%p21, %r53, 15;
	mov.b32 	%f173, %r74;
	add.f32 	%f38, %f172, %f173;
	selp.f32 	%f327, %f172, %f38, %p21;
	setp.ne.s32 	%p22, %r53, 0;
	@%p22 bra 	$L__BB20_47;
	shr.u32 	%r79, %r24, 3;
	and.b32  	%r80, %r79, 124;
	mov.u32 	%r81, _ZZN3cub18CUB_300001_SM_10006detail6reduce28DeviceReduceSingleTileKernelINS2_10policy_hubIfyN4cuda3std3__44plusIfEEE10Policy1000EN6thrust24THRUST_300001_SM_1000_NS6detail15normal_iteratorINSD_10device_ptrIfEEEEPfyS9_ffNS7_10__identityEEEvT0_T1_T2_T3_T4_T6_E12temp_storage;
	add.s32 	%r82, %r81, %r80;
	st.shared.f32 	[%r82+8], %f38;
$L__BB20_47:
	bar.sync 	0;
	setp.ne.s32 	%p23, %r24, 0;
	@%p23 bra 	$L__BB20_49;
	ld.shared.f32 	%f174, [_ZZN3cub18CUB_300001_SM_10006detail6reduce28DeviceReduceSingleTileKernelINS2_10policy_hubIfyN4cuda3std3__44plusIfEEE10Policy1000EN6thrust24THRUST_300001_SM_1000_NS6detail15normal_iteratorINSD_10device_ptrIfEEEEPfyS9_ffNS7_10__identityEEEvT0_T1_T2_T3_T4_T6_E12temp_storage+12];
	add.f32 	%f175, %f327, %f174;
	ld.shared.f32 	%f176, [_ZZN3cub18CUB_300001_SM_10006detail6reduce28DeviceReduceSingleTileKernelINS2_10policy_hubIfyN4cuda3std3__44plusIfEEE10Policy1000EN6thrust24THRUST_300001_SM_1000_NS6detail15normal_iteratorINSD_10device_ptrIfEEEEPfyS9_ffNS7_10__identityEEEvT0_T1_T2_T3_T4_T6_E12temp_storage+16];
	add.f32 	%f177, %f175, %f176;
	ld.shared.f32 	%f178, [_ZZN3cub18CUB_300001_SM_10006detail6reduce28DeviceReduceSingleTileKernelINS2_10policy_hubIfyN4cuda3std3__44plusIfEEE10Policy1000EN6thrust24THRUST_300001_SM_1000_NS6detail15normal_iteratorINSD_10device_ptrIfEEEEPfyS9_ffNS7_10__identityEEEvT0_T1_T2_T3_T4_T6_E12temp_storage+20];
	add.f32 	%f179, %f177, %f178;
	ld.shared.f32 	%f180, [_ZZN3cub18CUB_300001_SM_10006detail6reduce28DeviceReduceSingleTileKernelINS2_10policy_hubIfyN4cuda3std3__44plusIfEEE10Policy1000EN6thrust24THRUST_300001_SM_1000_NS6detail15normal_iteratorINSD_10device_ptrIfEEEEPfyS9_ffNS7_10__identityEEEvT0_T1_T2_T3_T4_T6_E12temp_storage+24];
	add.f32 	%f181, %f179, %f180;
	ld.shared.f32 	%f182, [_ZZN3cub18CUB_300001_SM_10006detail6reduce28DeviceReduceSingleTileKernelINS2_10policy_hubIfyN4cuda3std3__44plusIfEEE10Policy1000EN6thrust24THRUST_300001_SM_1000_NS6detail15normal_iteratorINSD_10device_ptrIfEEEEPfyS9_ffNS7_10__identityEEEvT0_T1_T2_T3_T4_T6_E12temp_storage+28];
	add.f32 	%f183, %f181, %f182;
	ld.shared.f32 	%f184, [_ZZN3cub18CUB_300001_SM_10006detail6reduce28DeviceReduceSingleTileKernelINS2_10policy_hubIfyN4cuda3std3__44plusIfEEE10Policy1000EN6thrust24THRUST_300001_SM_1000_NS6detail15normal_iteratorINSD_10device_ptrIfEEEEPfyS9_ffNS7_10__identityEEEvT0_T1_T2_T3_T4_T6_E12temp_storage+32];
	add.f32 	%f185, %f183, %f184;
	ld.shared.f32 	%f186, [_ZZN3cub18CUB_300001_SM_10006detail6reduce28DeviceReduceSingleTileKernelINS2_10policy_hubIfyN4cuda3std3__44plusIfEEE10Policy1000EN6thrust24THRUST_300001_SM_1000_NS6detail15normal_iteratorINSD_10device_ptrIfEEEEPfyS9_ffNS7_10__identityEEEvT0_T1_T2_T3_T4_T6_E12temp_storage+36];
	add.f32 	%f327, %f185, %f186;
$L__BB20_49:
	mov.u32 	%r155, %tid.x;
	setp.ne.s32 	%p57, %r155, 0;
	@%p57 bra 	$L__BB20_51;
	add.f32 	%f305, %f42, %f327;
	st.global.f32 	[%rd1], %f305;
$L__BB20_51:
	ret;

}
	// .globl	_ZN3cub18CUB_300001_SM_10006detail6reduce18DeviceReduceKernelINS2_10policy_hubIfyN4cuda3std3__44plusIfEEE10Policy1000EN6thrust24THRUST_300001_SM_1000_NS6detail15normal_iteratorINSD_10device_ptrIfEEEEyS9_fNS7_10__identityEEEvT0_PT3_T1_NS0_13GridEvenShareISN_EET2_T4_
.visible .entry _ZN3cub18CUB_300001_SM_10006detail6reduce18DeviceReduceKernelINS2_10policy_hubIfyN4cuda3std3__44plusIfEEE10Policy1000EN6thrust24THRUST_300001_SM_1000_NS6detail15normal_iteratorINSD_10device_ptrIfEEEEyS9_fNS7_10__identityEEEvT0_PT3_T1_NS0_13GridEvenShareISN_EET2_T4_(
	.param .align 8 .b8 _ZN3cub18CUB_300001_SM_10006detail6reduce18DeviceReduceKernelINS2_10policy_hubIfyN4cuda3std3__44plusIfEEE10Policy1000EN6thrust24THRUST_300001_SM_1000_NS6detail15normal_iteratorINSD_10device_ptrIfEEEEyS9_fNS7_10__identityEEEvT0_PT3_T1_NS0_13GridEvenShareISN_EET2_T4__param_0[8],
	.param .u64 .ptr .align 1 _ZN3cub18CUB_300001_SM_10006detail6reduce18DeviceReduceKernelINS2_10policy_hubIfyN4cuda3std3__44plusIfEEE10Policy1000EN6thrust24THRUST_300001_SM_1000_NS6detail15normal_iteratorINSD_10device_ptrIfEEEEyS9_fNS7_10__identityEEEvT0_PT3_T1_NS0_13GridEvenShareISN_EET2_T4__param_1,
	.param .u64 _ZN3cub18CUB_300001_SM_10006detail6reduce18DeviceReduceKernelINS2_10policy_hubIfyN4cuda3std3__44plusIfEEE10Policy1000EN6thrust24THRUST_300001_SM_1000_NS6detail15normal_iteratorINSD_10device_ptrIfEEEEyS9_fNS7_10__identityEEEvT0_PT3_T1_NS0_13GridEvenShareISN_EET2_T4__param_2,
	.param .align 8 .b8 _ZN3cub18CUB_300001_SM_10006detail6reduce18DeviceReduceKernelINS2_10policy_hubIfyN4cuda3std3__44plusIfEEE10Policy1000EN6thrust24THRUST_300001_SM_1000_NS6detail15normal_iteratorINSD_10device_ptrIfEEEEyS9_fNS7_10__identityEEEvT0_PT3_T1_NS0_13GridEvenShareISN_EET2_T4__param_3[72],
	.param .align 1 .b8 _ZN3cub18CUB_300001_SM_10006detail6reduce18DeviceReduceKernelINS2_10policy_hubIfyN4cuda3std3__44plusIfEEE10Policy1000EN6thrust24THRUST_300001_SM_1000_NS6detail15normal_iteratorINSD_10device_ptrIfEEEEyS9_fNS7_10__identityEEEvT0_PT3_T1_NS0_13GridEvenShareISN_EET2_T4__param_4[1],
	.param .align 1 .b8 _ZN3cub18CUB_300001_SM_10006detail6reduce18DeviceReduceKernelINS2_10policy_hubIfyN4cuda3std3__44plusIfEEE10Policy1000EN6thrust24THRUST_300001_SM_1000_NS6detail15normal_iteratorINSD_10device_ptrIfEEEEyS9_fNS7_10__identityEEEvT0_PT3_T1_NS0_13GridEvenShareISN_EET2_T4__param_5[1]
)
.maxntid 256
{
	.reg .pred 	%p<57>;
	.reg .b16 	%rs<4>;
	.reg .b32 	%r<206>;
	.reg .b32 	%f<324>;
	.reg .b64 	%rd<78>;
	// demoted variable
	.shared .align 4 .b8 _ZZN3cub18CUB_300001_SM_10006detail6reduce18DeviceReduceKernelINS2_10policy_hubIfyN4cuda3std3__44plusIfEEE10Policy1000EN6thrust24THRUST_300001_SM_1000_NS6detail15normal_iteratorINSD_10device_ptrIfEEEEyS9_fNS7_10__identityEEEvT0_PT3_T1_NS0_13GridEvenShareISN_EET2_T4_E12temp_storage[44];
	ld.param.u64 	%rd1, [_ZN3cub18CUB_300001_SM_10006detail6reduce18DeviceReduceKernelINS2_10policy_hubIfyN4cuda3std3__44plusIfEEE10Policy1000EN6thrust24THRUST_300001_SM_1000_NS6detail15normal_iteratorINSD_10device_ptrIfEEEEyS9_fNS7_10__identityEEEvT0_PT3_T1_NS0_13GridEvenShareISN_EET2_T4__param_3+32];
	ld.param.u32 	%r1, [_ZN3cub18CUB_300001_SM_10006detail6reduce18DeviceReduceKernelINS2_10policy_hubIfyN4cuda3std3__44plusIfEEE10Policy1000EN6thrust24THRUST_300001_SM_1000_NS6detail15normal_iteratorINSD_10device_ptrIfEEEEyS9_fNS7_10__identityEEEvT0_PT3_T1_NS0_13GridEvenShareISN_EET2_T4__param_3+40];
	ld.param.u64 	%rd25, [_ZN3cub18CUB_300001_SM_10006detail6reduce18DeviceReduceKernelINS2_10policy_hubIfyN4cuda3std3__44plusIfEEE10Policy1000EN6thrust24THRUST_300001_SM_1000_NS6detail15normal_iteratorINSD_10device_ptrIfEEEEyS9_fNS7_10__identityEEEvT0_PT3_T1_NS0_13GridEvenShareISN_EET2_T4__param_0];
	cvta.to.global.u64 	%rd2, %rd25;
	mov.u32 	%r2, %ctaid.x;
	shl.b32 	%r50, %r1, 12;
	cvt.s64.s32 	%rd3, %r50;
	shl.b32 	%r51, %r2, 12;
	cvt.u64.u32 	%rd4, %r51;
	sub.s64 	%rd5, %rd1, %rd4;
	setp.gt.u64 	%p1, %rd5, 4095;
	@%p1 bra 	$L__BB21_25;
	cvt.u32.u64 	%r112, %rd4;
	cvt.u32.u64 	%r3, %rd1;
	sub.s32 	%r4, %r3, %r112;
	mov.u32 	%r5, %tid.x;
	setp.ge.s32 	%p23, %r5, %r4;
	mov.f32 	%f312, 0f00000000;
	mov.u32 	%r193, %r5;
	@%p23 bra 	$L__BB21_3;
	add.s32 	%r114, %r112, %r5;
	mul.wide.u32 	%rd51, %r114, 4;
	add.s64 	%rd52, %rd2, %rd51;
	ld.global.f32 	%f312, [%rd52];
	add.s32 	%r193, %r5, 256;
$L__BB21_3:
	setp.ge.s32 	%p24, %r193, %r4;
	@%p24 bra 	$L__BB21_16;
	not.b32 	%r116, %r193;
	add.s32 	%r117, %r116, %r3;
	sub.s32 	%r118, %r117, %r112;
	shr.u32 	%r119, %r118, 8;
	add.s32 	%r8, %r119, 1;
	and.b32  	%r9, %r8, 15;
	setp.lt.u32 	%p25, %r118, 3840;
	@%p25 bra 	$L__BB21_7;
	and.b32  	%r120, %r8, 33554416;
	neg.s32 	%r191, %r120;
	mul.wide.u32 	%rd53, %r2, 16384;
	mul.wide.u32 	%rd54, %r193, 4;
	or.b64  	%rd55, %rd53, %rd54;
	add.s64 	%rd56, %rd55, %rd2;
	add.s64 	%rd72, %rd56, 8192;
$L__BB21_6:
	.pragma "nounroll";
	ld.global.f32 	%f187, [%rd72+-8192];
	add.f32 	%f188, %f312, %f187;
	ld.global.f32 	%f189, [%rd72+-7168];
	add.f32 	%f190, %f188, %f189;
	ld.global.f32 	%f191, [%rd72+-6144];
	add.f32 	%f192, %f190, %f191;
	ld.global.f32 	%f193, [%rd72+-5120];
	add.f32 	%f194, %f192, %f193;
	ld.global.f32 	%f195, [%rd72+-4096];
	add.f32 	%f196, %f194, %f195;
	ld.global.f32 	%f197, [%rd72+-3072];
	add.f32 	%f198, %f196, %f197;
	ld.global.f32 	%f199, [%rd72+-2048];
	add.f32 	%f200, %f198, %f199;
	ld.global.f32 	%f201, [%rd72+-1024];
	add.f32 	%f202, %f200, %f201;
	ld.global.f32 	%f203, [%rd72];
	add.f32 	%f204, %f202, %f203;
	ld.global.f32 	%f205, [%rd72+1024];
	add.f32 	%f206, %f204, %f205;
	ld.global.f32 	%f207, [%rd72+2048];
	add.f32 	%f208, %f206, %f207;
	ld.global.f32 	%f209, [%rd72+3072];
	add.f32 	%f210, %f208, %f209;
	ld.global.f32 	%f211, [%rd72+4096];
	add.f32 	%f212, %f210, %f211;
	ld.global.f32 	%f213, [%rd72+5120];
	add.f32 	%f214, %f212, %f213;
	ld.global.f32 	%f215, [%rd72+6144];
	add.f32 	%f216, %f214, %f215;
	ld.global.f32 	%f217, [%rd72+7168];
	add.f32 	%f312, %f216, %f217;
	add.s32 	%r193, %r193, 4096;
	add.s32 	%r191, %r191, 16;
	add.s64 	%rd72, %rd72, 16384;
	setp.ne.s32 	%p26, %r191, 0;
	@%p26 bra 	$L__BB21_6;
$L__BB21_7:
	setp.eq.s32 	%p27, %r9, 0;
	@%p27 bra 	$L__BB21_16;
	and.b32  	%r16, %r8, 7;
	setp.lt.u32 	%p28, %r9, 8;
	@%p28 bra 	$L__BB21_10;
	cvt.s64.s32 	%rd57, %r193;
	add.s64 	%rd58, %rd57, %rd4;
	shl.b64 	%rd59, %rd58, 2;
	add.s64 	%rd60, %rd2, %rd59;
	ld.global.f32 	%f219, [%rd60];
	add.f32 	%f220, %f312, %f219;
	ld.global.f32 	%f221, [%rd60+1024];
	add.f32 	%f222, %f220, %f221;
	ld.global.f32 	%f223, [%rd60+2048];
	add.f32 	%f224, %f222, %f223;
	ld.global.f32 	%f225, [%rd60+3072];
	add.f32 	%f226, %f224, %f225;
	ld.global.f32 	%f227, [%rd60+4096];
	add.f32 	%f228, %f226, %f227;
	ld.global.f32 	%f229, [%rd60+5120];
	add.f32 	%f230, %f228, %f229;
	ld.global.f32 	%f231, [%rd60+6144];
	add.f32 	%f232, %f230, %f231;
	ld.global.f32 	%f233, [%rd60+7168];
	add.f32 	%f312, %f232, %f233;
	add.s32 	%r193, %r193, 2048;
$L__BB21_10:
	setp.eq.s32 	%p29, %r16, 0;
	@%p29 bra 	$L__BB21_16;
	and.b32  	%r19, %r8, 3;
	setp.lt.u32 	%p30, %r16, 4;
	@%p30 bra 	$L__BB21_13;
	cvt.s64.s32 	%rd61, %r193;
	add.s64 	%rd62, %rd61, %rd4;
	shl.b64 	%rd63, %rd62, 2;
	add.s64 	%rd64, %rd2, %rd63;
	ld.global.f32 	%f235, [%rd64];
	add.f32 	%f236, %f312, %f235;
	ld.global.f32 	%f237, [%rd64+1024];
	add.f32 	%f238, %f236, %f237;
	ld.global.f32 	%f239, [%rd64+2048];
	add.f32 	%f240, %f238, %f239;
	ld.global.f32 	%f241, [%rd64+3072];
	add.f32 	%f312, %f240, %f241;
	add.s32 	%r193, %r193, 1024;
$L__BB21_13:
	setp.eq.s32 	%p31, %r19, 0;
	@%p31 bra 	$L__BB21_16;
	mul.wide.u32 	%rd65, %r2, 16384;
	add.s64 	%rd9, %rd2, %rd65;
	neg.s32 	%r196, %r19;
$L__BB21_15:
	.pragma "nounroll";
	mul.wide.s32 	%rd66, %r193, 4;
	add.s64 	%rd67, %rd9, %rd66;
	ld.global.f32 	%f242, [%rd67];
	add.f32 	%f312, %f312, %f242;
	add.s32 	%r193, %r193, 256;
	add.s32 	%r196, %r196, 1;
	setp.ne.s32 	%p32, %r196, 0;
	@%p32 bra 	$L__BB21_15;
$L__BB21_16:
	setp.lt.s32 	%p33, %r4, 256;
	@%p33 bra 	$L__BB21_21;
	// begin inline asm
	mov.u32 %r159, %laneid;
	// end inline asm
	mov.b32 	%r161, %f312;
	mov.b32 	%r162, 1;
	mov.b32 	%r183, 31;
	mov.b32 	%r184, -1;
	// begin inline asm
	shfl.sync.down.b32 %r160, %r161, %r162, %r183, %r184;
	// end inline asm
	setp.gt.s32 	%p49, %r159, 30;
	mov.b32 	%f277, %r160;
	add.f32 	%f278, %f312, %f277;
	selp.f32 	%f279, %f312, %f278, %p49;
	mov.b32 	%r166, %f279;
	mov.b32 	%r167, 2;
	// begin inline asm
	shfl.sync.down.b32 %r165, %r166, %r167, %r183, %r184;
	// end inline asm
	setp.gt.s32 	%p50, %r159, 29;
	mov.b32 	%f280, %r165;
	add.f32 	%f281, %f279, %f280;
	selp.f32 	%f282, %f279, %f281, %p50;
	mov.b32 	%r171, %f282;
	mov.b32 	%r172, 4;
	// begin inline asm
	shfl.sync.down.b32 %r170, %r171, %r172, %r183, %r184;
	// end inline asm
	setp.gt.s32 	%p51, %r159, 27;
	mov.b32 	%f283, %r170;
	add.f32 	%f284, %f282, %f283;
	selp.f32 	%f285, %f282, %f284, %p51;
	mov.b32 	%r176, %f285;
	mov.b32 	%r177, 8;
	// begin inline asm
	shfl.sync.down.b32 %r175, %r176, %r177, %r183, %r184;
	// end inline asm
	setp.gt.s32 	%p52, %r159, 23;
	mov.b32 	%f286, %r175;
	add.f32 	%f287, %f285, %f286;
	selp.f32 	%f288, %f285, %f287, %p52;
	mov.b32 	%r181, %f288;
	mov.b32 	%r182, 16;
	// begin inline asm
	shfl.sync.down.b32 %r180, %r181, %r182, %r183, %r184;
	// end inline asm
	setp.gt.s32 	%p53, %r159, 15;
	mov.b32 	%f289, %r180;
	add.f32 	%f16, %f288, %f289;
	selp.f32 	%f323, %f288, %f16, %p53;
	setp.ne.s32 	%p54, %r159, 0;
	@%p54 bra 	$L__BB21_19;
	shr.u32 	%r185, %r5, 3;
	and.b32  	%r186, %r185, 124;
	mov.u32 	%r187, _ZZN3cub18CUB_300001_SM_10006detail6reduce18DeviceReduceKernelINS2_10policy_hubIfyN4cuda3std3__44plusIfEEE10Policy1000EN6thrust24THRUST_300001_SM_1000_NS6detail15normal_iteratorINSD_10device_ptrIfEEEEyS9_fNS7_10__identityEEEvT0_PT3_T1_NS0_13GridEvenShareISN_EET2_T4_E12temp_storage;
	add.s32 	%r188, %r187, %r186;
	st.shared.f32 	[%r188+8], %f16;
$L__BB21_19:
	bar.sync 	0;
	setp.ne.s32 	%p55, %r5, 0;
	@%p55 bra 	$L__BB21_46;
	ld.shared.f32 	%f290, [_ZZN3cub18CUB_300001_SM_10006detail6reduce18DeviceReduceKernelINS2_10policy_hubIfyN4cuda3std3__44plusIfEEE10Policy1000EN6thrust24THRUST_300001_SM_1000_NS6detail15normal_iteratorINSD_10device_ptrIfEEEEyS9_fNS7_10__identityEEEvT0_PT3_T1_NS0_13GridEvenShareISN_EET2_T4_E12temp_storage+12];
	add.f32 	%f291, %f323, %f290;
	ld.shared.f32 	%f292, [_ZZN3cub18CUB_300001_SM_10006detail6reduce18DeviceReduceKernelINS2_10policy_hubIfyN4cuda3std3__44plusIfEEE10Policy1000EN6thrust24THRUST_300001_SM_1000_NS6detail15normal_iteratorINSD_10device_ptrIfEEEEyS9_fNS7_10__identityEEEvT0_PT3_T1_NS0_13GridEvenShareISN_EET2_T4_E12temp_storage+16];
	add.f32 	%f293, %f291, %f292;
	ld.shared.f32 	%f294, [_ZZN3cub18CUB_300001_SM_10006detail6reduce18DeviceReduceKernelINS2_10policy_hubIfyN4cuda3std3__44plusIfEEE10Policy1000EN6thrust24THRUST_300001_SM_1000_NS6detail15normal_iteratorINSD_10device_ptrIfEEEEyS9_fNS7_10__identityEEEvT0_PT3_T1_NS0_13GridEvenShareISN_EET2_T4_E12temp_storage+20];
	add.f32 	%f295, %f293, %f294;
	ld.shared.f32 	%f296, [_ZZN3cub18CUB_300001_SM_10006detail6reduce18DeviceReduceKernelINS2_10policy_hubIfyN4cuda3std3__44plusIfEEE10Policy1000EN6thrust24THRUST_300001_SM_1000_NS6detail15normal_iteratorINSD_10device_ptrIfEEEEyS9_fNS7_10__identityEEEvT0_PT3_T1_NS0_13GridEvenShareISN_EET2_T4_E12temp_storage+24];
	add.f32 	%f297, %f295, %f296;
	ld.shared.f32 	%f298, [_ZZN3cub18CUB_300001_SM_10006detail6reduce18DeviceReduceKernelINS2_10policy_hubIfyN4cuda3std3__44plusIfEEE10Policy1000EN6thrust24THRUST_300001_SM_1000_NS6detail15normal_iteratorINSD_10device_ptrIfEEEEyS9_fNS7_10__identityEEEvT0_PT3_T1_NS0_13GridEvenShareISN_EET2_T4_E12temp_storage+28];
	add.f32 	%f299, %f297, %f298;
	ld.shared.f32 	%f300, [_ZZN3cub18CUB_300001_SM_10006detail6reduce18DeviceReduceKernelINS2_10policy_hubIfyN4cuda3std3__44plusIfEEE10Policy1000EN6thrust24THRUST_300001_SM_1000_NS6detail15normal_iteratorINSD_10device_ptrIfEEEEyS9_fNS7_10__identityEEEvT0_PT3_T1_NS0_13GridEvenShareISN_EET2_T4_E12temp_storage+32];
	add.f32 	%f301, %f299, %f300;
	ld.shared.f32 	%f302, [_ZZN3cub18CUB_300001_SM_10006detail6reduce18DeviceReduceKernelINS2_10policy_hubIfyN4cuda3std3__44plusIfEEE10Policy1000EN6thrust24THRUST_300001_SM_1000_NS6detail15normal_iteratorINSD_10device_ptrIfEEEEyS9_fNS7_10__identityEEEvT0_PT3_T1_NS0_13GridEvenShareISN_EET2_T4_E12temp_storage+36];
	add.f32 	%f323, %f301, %f302;
	bra.uni 	$L__BB21_46;
$L__BB21_21:
	// begin inline asm
	mov.u32 %r121, %laneid;
	// end inline asm
	and.b32  	%r147, %r5, 992;
	add.s32 	%r148, %r147, 32;
	setp.gt.s32 	%p34, %r148, %r4;
	not.b32 	%r149, %r147;
	add.s32 	%r150, %r4, %r149;
	selp.b32 	%r145, %r150, 31, %p34;
	mov.b32 	%r123, %f312;
	mov.b32 	%r124, 1;
	mov.b32 	%r146, -1;
	// begin inline asm
	shfl.sync.down.b32 %r122, %r123, %r124, %r145, %r146;
	// end inline asm
	setp.lt.s32 	%p35, %r121, %r145;
	mov.b32 	%f243, %r122;
	add.f32 	%f244, %f312, %f243;
	selp.f32 	%f245, %f244, %f312, %p35;
	mov.b32 	%r128, %f245;
	mov.b32 	%r129, 2;
	// begin inline asm
	shfl.sync.down.b32 %r127, %r128, %r129, %r145, %r146;
	// end inline asm
	add.s32 	%r151, %r121, 2;
	setp.gt.s32 	%p36, %r151, %r145;
	mov.b32 	%f246, %r127;
	add.f32 	%f247, %f245, %f246;
	selp.f32 	%f248, %f245, %f247, %p36;
	mov.b32 	%r133, %f248;
	mov.b32 	%r134, 4;
	// begin inline asm
	shfl.sync.down.b32 %r132, %r133, %r134, %r145, %r146;
	// end inline asm
	add.s32 	%r152, %r121, 4;
	setp.gt.s32 	%p37, %r152, %r145;
	mov.b32 	%f249, %r132;
	add.f32 	%f250, %f248, %f249;
	selp.f32 	%f251, %f248, %f250, %p37;
	mov.b32 	%r138, %f251;
	mov.b32 	%r139, 8;
	// begin inline asm
	shfl.sync.down.b32 %r137, %r138, %r139, %r145, %r146;
	// end inline asm
	add.s32 	%r153, %r121, 8;
	setp.gt.s32 	%p38, %r153, %r145;
	mov.b32 	%f252, %r137;
	add.f32 	%f253, %f251, %f252;
	selp.f32 	%f254, %f251, %f253, %p38;
	mov.b32 	%r143, %f254;
	mov.b32 	%r144, 16;
	// begin inline asm
	shfl.sync.down.b32 %r142, %r143, %r144, %r145, %r146;
	// end inline asm
	add.s32 	%r154, %r121, 16;
	setp.gt.s32 	%p39, %r154, %r145;
	mov.b32 	%f255, %r142;
	add.f32 	%f256, %f254, %f255;
	selp.f32 	%f323, %f254, %f256, %p39;
	setp.ne.s32 	%p40, %r121, 0;
	@%p40 bra 	$L__BB21_23;
	shr.u32 	%r155, %r5, 3;
	and.b32  	%r156, %r155, 124;
	mov.u32 	%r157, _ZZN3cub18CUB_300001_SM_10006detail6reduce18DeviceReduceKernelINS2_10policy_hubIfyN4cuda3std3__44plusIfEEE10Policy1000EN6thrust24THRUST_300001_SM_1000_NS6detail15normal_iteratorINSD_10device_ptrIfEEEEyS9_fNS7_10__identityEEEvT0_PT3_T1_NS0_13GridEvenShareISN_EET2_T4_E12temp_storage;
	add.s32 	%r158, %r157, %r156;
	st.shared.f32 	[%r158+8], %f323;
$L__BB21_23:
	bar.sync 	0;
	setp.ne.s32 	%p41, %r5, 0;
	@%p41 bra 	$L__BB21_46;
	setp.gt.s32 	%p42, %r4, 32;
	ld.shared.f32 	%f257, [_ZZN3cub18CUB_300001_SM_10006detail6reduce18DeviceReduceKernelINS2_10policy_hubIfyN4cuda3std3__44plusIfEEE10Policy1000EN6thrust24THRUST_300001_SM_1000_NS6detail15normal_iteratorINSD_10device_ptrIfEEEEyS9_fNS7_10__identityEEEvT0_PT3_T1_NS0_13GridEvenShareISN_EET2_T4_E12temp_storage+12];
	add.f32 	%f258, %f323, %f257;
	selp.f32 	%f259, %f258, %f323, %p42;
	setp.gt.s32 	%p43, %r4, 64;
	ld.shared.f32 	%f260, [_ZZN3cub18CUB_300001_SM_10006detail6reduce18DeviceReduceKernelINS2_10policy_hubIfyN4cuda3std3__44plusIfEEE10Policy1000EN6thrust24THRUST_300001_SM_1000_NS6detail15normal_iteratorINSD_10device_ptrIfEEEEyS9_fNS7_10__identityEEEvT0_PT3_T1_NS0_13GridEvenShareISN_EET2_T4_E12temp_storage+16];
	add.f32 	%f261, %f260, %f259;
	selp.f32 	%f262, %f261, %f259, %p43;
	setp.gt.s32 	%p44, %r4, 96;
	ld.shared.f32 	%f263, [_ZZN3cub18CUB_300001_SM_10006detail6reduce18DeviceReduceKernelINS2_10policy_hubIfyN4cuda3std3__44plusIfEEE10Policy1000EN6thrust24THRUST_300001_SM_1000_NS6detail15normal_iteratorINSD_10device_ptrIfEEEEyS9_fNS7_10__identityEEEvT0_PT3_T1_NS0_13GridEvenShareISN_EET2_T4_E12temp_storage+20];
	add.f32 	%f264, %f263, %f262;
	selp.f32 	%f265, %f264, %f262, %p44;
	setp.gt.s32 	%p45, %r4, 128;
	ld.shared.f32 	%f266, [_ZZN3cub18CUB_300001_SM_10006detail6reduce18DeviceReduceKernelINS2_10policy_hubIfyN4cuda3std3__44plusIfEEE10Policy1000EN6thrust24THRUST_300001_SM_1000_NS6detail15normal_iteratorINSD_10device_ptrIfEEEEyS9_fNS7_10__identityEEEvT0_PT3_T1_NS0_13GridEvenShareISN_EET2_T4_E12temp_storage+24];
	add.f32 	%f267, %f266, %f265;
	selp.f32 	%f268, %f267, %f265, %p45;
	setp.gt.s32 	%p46, %r4, 160;
	ld.shared.f32 	%f269, [_ZZN3cub18CUB_300001_SM_10006detail6reduce18DeviceReduceKernelINS2_10policy_hubIfyN4cuda3std3__44plusIfEEE10Policy1000EN6thrust24THRUST_300001_SM_1000_NS6detail15normal_iteratorINSD_10device_ptrIfEEEEyS9_fNS7_10__identityEEEvT0_PT3_T1_NS0_13GridEvenShareISN_EET2_T4_E12temp_storage+28];
	add.f32 	%f270, %f269, %f268;
	selp.f32 	%f271, %f270, %f268, %p46;
	setp.gt.s32 	%p47, %r4, 192;
	ld.shared.f32 	%f272, [_ZZN3cub18CUB_300001_SM_10006detail6reduce18DeviceReduceKernelINS2_10policy_hubIfyN4cuda3std3__44plusIfEEE10Policy1000EN6thrust24THRUST_300001_SM_1000_NS6detail15normal_iteratorINSD_10device_ptrIfEEEEyS9_fNS7_10__identityEEEvT0_PT3_T1_NS0_13GridEvenShareISN_EET2_T4_E12temp_storage+32];
	add.f32 	%f273, %f272, %f271;
	selp.f32 	%f274, %f273, %f271, %p47;
	setp.gt.s32 	%p48, %r4, 224;
	ld.shared.f32 	%f275, [_ZZN3cub18CUB_300001_SM_10006detail6reduce18DeviceReduceKernelINS2_10policy_hubIfyN4cuda3std3__44plusIfEEE10Policy1000EN6thrust24THRUST_300001_SM_1000_NS6detail15normal_iteratorINSD_10device_ptrIfEEEEyS9_fNS7_10__identityEEEvT0_PT3_T1_NS0_13GridEvenShareISN_EET2_T4_E12temp_storage+36];
	add.f32 	%f276, %f275, %f274;
	selp.f32 	%f323, %f276, %f274, %p48;
	bra.uni 	$L__BB21_46;
$L__BB21_25:
	cvt.u32.u64 	%r52, %rd4;
	mov.u32 	%r27, %tid.x;
	add.s32 	%r53, %r27, %r52;
	mul.wide.u32 	%rd26, %r53, 4;
	add.s64 	%rd27, %rd2, %rd26;
	ld.global.f32 	%f41, [%rd27];
	ld.global.f32 	%f42, [%rd27+1024];
	ld.global.f32 	%f43, [%rd27+2048];
	ld.global.f32 	%f44, [%rd27+3072];
	ld.global.f32 	%f45, [%rd27+4096];
	ld.global.f32 	%f46, [%rd27+5120];
	ld.global.f32 	%f47, [%rd27+6144];
	ld.global.f32 	%f48, [%rd27+7168];
	ld.global.f32 	%f49, [%rd27+8192];
	ld.global.f32 	%f50, [%rd27+9216];
	ld.global.f32 	%f51, [%rd27+10240];
	ld.global.f32 	%f52, [%rd27+11264];
	ld.global.f32 	%f53, [%rd27+12288];
	ld.global.f32 	%f54, [%rd27+13312];
	ld.global.f32 	%f55, [%rd27+14336];
	ld.global.f32 	%f56, [%rd27+15360];
	add.f32 	%f57, %f41, %f42;
	add.f32 	%f58, %f43, %f44;
	add.f32 	%f59, %f45, %f46;
	add.f32 	%f60, %f47, %f48;
	add.f32 	%f61, %f49, %f50;
	add.f32 	%f62, %f51, %f52;
	add.f32 	%f63, %f53, %f54;
	add.f32 	%f64, %f55, %f56;
	add.f32 	%f65, %f57, %f58;
	add.f32 	%f66, %f59, %f60;
	add.f32 	%f67, %f61, %f62;
	add.f32 	%f68, %f63, %f64;
	add.f32 	%f69, %f65, %f66;
	add.f32 	%f70, %f67, %f68;
	add.f32 	%f322, %f69, %f70;
	setp.lt.u64 	%p2, %rd5, %rd3;
	@%p2 bra 	$L__BB21_42;
	cvt.u32.u64 	%r55, %rd3;
	cvt.u64.u32 	%rd28, %r27;
	add.s64 	%rd74, %rd4, %rd3;
	cvt.u32.u64 	%r28, %rd1;
	not.b32 	%r57, %r27;
	add.s32 	%r58, %r57, %r28;
	sub.s32 	%r59, %r58, %r55;
	sub.s32 	%r198, %r59, %r52;
	add.s64 	%rd29, %rd74, %rd28;
	shl.b64 	%rd30, %rd29, 2;
	add.s64 	%rd31, %rd30, %rd2;
	add.s64 	%rd73, %rd31, 8192;
	mov.b32 	%r199, 0;
	shl.b32 	%r60, %r1, 12;
	mov.u64 	%rd75, %rd4;
$L__BB21_27:
	cvt.s64.s32 	%rd15, %r60;
	add.s64 	%rd75, %rd75, %rd15;
	add.s64 	%rd32, %rd1, -4096;
	setp.gt.u64 	%p3, %rd75, %rd32;
	@%p3 bra 	$L__BB21_29;
	shl.b32 	%r61, %r1, 12;
	cvt.s64.s32 	%rd33, %r61;
	cvt.u64.u32 	%rd34, %r27;
	add.s64 	%rd35, %rd75, %rd34;
	shl.b64 	%rd36, %rd35, 2;
	add.s64 	%rd37, %rd2, %rd36;
	ld.global.f32 	%f71, [%rd37];
	ld.global.f32 	%f72, [%rd37+1024];
	ld.global.f32 	%f73, [%rd37+2048];
	ld.global.f32 	%f74, [%rd37+3072];
	ld.global.f32 	%f75, [%rd37+4096];
	ld.global.f32 	%f76, [%rd37+5120];
	ld.global.f32 	%f77, [%rd37+6144];
	ld.global.f32 	%f78, [%rd37+7168];
	ld.global.f32 	%f79, [%rd37+8192];
	ld.global.f32 	%f80, [%rd37+9216];
	ld.global.f32 	%f81, [%rd37+10240];
	ld.global.f32 	%f82, [%rd37+11264];
	ld.global.f32 	%f83, [%rd37+12288];
	ld.global.f32 	%f84, [%rd37+13312];
	ld.global.f32 	%f85, [%rd37+14336];
	ld.global.f32 	%f86, [%rd37+15360];
	add.f32 	%f87, %f322, %f71;
	add.f32 	%f88, %f72, %f73;
	add.f32 	%f89, %f74, %f75;
	add.f32 	%f90, %f76, %f77;
	add.f32 	%f91, %f78, %f79;
	add.f32 	%f92, %f80, %f81;
	add.f32 	%f93, %f82, %f83;
	add.f32 	%f94, %f84, %f85;
	add.f32 	%f95, %f87, %f88;
	add.f32 	%f96, %f89, %f90;
	add.f32 	%f97, %f91, %f92;
	add.f32 	%f98, %f93, %f94;
	add.f32 	%f99, %f95, %f96;
	add.f32 	%f100, %f97, %f98;
	add.f32 	%f101, %f99, %f100;
	add.f32 	%f322, %f101, %f86;
	sub.s64 	%rd38, %rd1, %rd75;
	setp.lt.u64 	%p4, %rd38, %rd33;
	add.s32 	%r199, %r199, 1;
	add.s64 	%rd74, %rd74, %rd33;
	sub.s32 	%r198, %r198, %r61;
	mul.wide.s32 	%rd39, %r61, 4;
	add.s64 	%rd73, %rd73, %rd39;
	@%p4 bra 	$L__BB21_42;
	bra.uni 	$L__BB21_27;
$L__BB21_29:
	setp.le.u64 	%p5, %rd1, %rd75;
	cvt.u32.u64 	%r62, %rd75;
	cvt.u32.u64 	%r63, %rd1;
	sub.s32 	%r64, %r63, %r62;
	setp.ge.s32 	%p6, %r27, %r64;
	or.pred  	%p7, %p5, %p6;
	@%p7 bra 	$L__BB21_42;
	cvt.u32.u64 	%r66, %rd15;
	cvt.u32.u64 	%r67, %rd4;
	not.b32 	%r68, %r27;
	add.s32 	%r69, %r68, %r28;
	add.s32 	%r70, %r66, %r67;
	sub.s32 	%r71, %r69, %r70;
	mul.lo.s32 	%r72, %r1, %r199;
	shl.b32 	%r73, %r72, 12;
	sub.s32 	%r74, %r71, %r73;
	shr.u32 	%r75, %r74, 8;
	add.s32 	%r34, %r75, 1;
	and.b32  	%r35, %r34, 15;
	setp.lt.u32 	%p8, %r74, 3840;
	mov.u32 	%r202, %r27;
	@%p8 bra 	$L__BB21_33;
	shr.u32 	%r76, %r198, 8;
	add.s32 	%r77, %r76, 1;
	and.b32  	%r78, %r77, 33554416;
	neg.s32 	%r200, %r78;
	mov.u32 	%r202, %r27;
$L__BB21_32:
	.pragma "nounroll";
	ld.global.f32 	%f103, [%rd73+-8192];
	add.f32 	%f104, %f322, %f103;
	ld.global.f32 	%f105, [%rd73+-7168];
	add.f32 	%f106, %f104, %f105;
	ld.global.f32 	%f107, [%rd73+-6144];
	add.f32 	%f108, %f106, %f107;
	ld.global.f32 	%f109, [%rd73+-5120];
	add.f32 	%f110, %f108, %f109;
	ld.global.f32 	%f111, [%rd73+-4096];
	add.f32 	%f112, %f110, %f111;
	ld.global.f32 	%f113, [%rd73+-3072];
	add.f32 	%f114, %f112, %f113;
	ld.global.f32 	%f115, [%rd73+-2048];
	add.f32 	%f116, %f114, %f115;
	ld.global.f32 	%f117, [%rd73+-1024];
	add.f32 	%f118, %f116, %f117;
	ld.global.f32 	%f119, [%rd73];
	add.f32 	%f120, %f118, %f119;
	ld.global.f32 	%f121, [%rd73+1024];
	add.f32 	%f122, %f120, %f121;
	ld.global.f32 	%f123, [%rd73+2048];
	add.f32 	%f124, %f122, %f123;
	ld.global.f32 	%f125, [%rd73+3072];
	add.f32 	%f126, %f124, %f125;
	ld.global.f32 	%f127, [%rd73+4096];
	add.f32 	%f128, %f126, %f127;
	ld.global.f32 	%f129, [%rd73+5120];
	add.f32 	%f130, %f128, %f129;
	ld.global.f32 	%f131, [%rd73+6144];
	add.f32 	%f132, %f130, %f131;
	ld.global.f32 	%f133, [%rd73+7168];
	add.f32 	%f322, %f132, %f133;
	add.s32 	%r202, %r202, 4096;
	add.s32 	%r200, %r200, 16;
	add.s64 	%rd73, %rd73, 16384;
	setp.ne.s32 	%p9, %r200, 0;
	@%p9 bra 	$L__BB21_32;
$L__BB21_33:
	setp.eq.s32 	%p10, %r35, 0;
	@%p10 bra 	$L__BB21_42;
	and.b32  	%r42, %r34, 7;
	setp.lt.u32 	%p11, %r35, 8;
	@%p11 bra 	$L__BB21_36;
	cvt.u64.u32 	%rd40, %r202;
	add.s64 	%rd41, %rd75, %rd40;
	shl.b64 	%rd42, %rd41, 2;
	add.s64 	%rd43, %rd2, %rd42;
	ld.global.f32 	%f135, [%rd43];
	add.f32 	%f136, %f322, %f135;
	ld.global.f32 	%f137, [%rd43+1024];
	add.f32 	%f138, %f136, %f137;
	ld.global.f32 	%f139, [%rd43+2048];
	add.f32 	%f140, %f138, %f139;
	ld.global.f32 	%f141, [%rd43+3072];
	add.f32 	%f142, %f140, %f141;
	ld.global.f32 	%f143, [%rd43+4096];
	add.f32 	%f144, %f142, %f143;
	ld.global.f32 	%f145, [%rd43+5120];
	add.f32 	%f146, %f144, %f145;
	ld.global.f32 	%f147, [%rd43+6144];
	add.f32 	%f148, %f146, %f147;
	ld.global.f32 	%f149, [%rd43+7168];
	add.f32 	%f322, %f148, %f149;
	add.s32 	%r202, %r202, 2048;
$L__BB21_36:
	setp.eq.s32 	%p12, %r42, 0;
	@%p12 bra 	$L__BB21_42;
	setp.lt.u32 	%p13, %r42, 4;
	@%p13 bra 	$L__BB21_39;
	cvt.u64.u32 	%rd44, %r202;
	add.s64 	%rd45, %rd75, %rd44;
	shl.b64 	%rd46, %rd45, 2;
	add.s64 	%rd47, %rd2, %rd46;
	ld.global.f32 	%f151, [%rd47];
	add.f32 	%f152, %f322, %f151;
	ld.global.f32 	%f153, [%rd47+1024];
	add.f32 	%f154, %f152, %f153;
	ld.global.f32 	%f155, [%rd47+2048];
	add.f32 	%f156, %f154, %f155;
	ld.global.f32 	%f157, [%rd47+3072];
	add.f32 	%f322, %f156, %f157;
	add.s32 	%r202, %r202, 1024;
$L__BB21_39:
	and.b32  	%r79, %r34, 3;
	setp.eq.s32 	%p14, %r79, 0;
	@%p14 bra 	$L__BB21_42;
	cvt.u64.u32 	%rd48, %r202;
	add.s64 	%rd49, %rd48, %rd74;
	shl.b64 	%rd50, %rd49, 2;
	add.s64 	%rd77, %rd2, %rd50;
	cvt.u16.u32 	%rs1, %r198;
	shr.u16 	%rs2, %rs1, 8;
	add.s16 	%rs3, %rs2, 1;
	cvt.u32.u16 	%r80, %rs3;
	and.b32  	%r81, %r80, 3;
	neg.s32 	%r205, %r81;
$L__BB21_41:
	.pragma "nounroll";
	ld.global.f32 	%f158, [%rd77];
	add.f32 	%f322, %f322, %f158;
	add.s64 	%rd77, %rd77, 1024;
	add.s32 	%r205, %r205, 1;
	setp.ne.s32 	%p15, %r205, 0;
	@%p15 bra 	$L__BB21_41;
$L__BB21_42:
	// begin inline asm
	mov.u32 %r82, %laneid;
	// end inline asm
	mov.b32 	%r84, %f322;
	mov.b32 	%r85, 1;
	mov.b32 	%r106, 31;
	mov.b32 	%r107, -1;
	// begin inline asm
	shfl.sync.down.b32 %r83, %r84, %r85, %r106, %r107;
	// end inline asm
	setp.gt.s32 	%p16, %r82, 30;
	mov.b32 	%f159, %r83;
	add.f32 	%f160, %f322, %f159;
	selp.f32 	%f161, %f322, %f160, %p16;
	mov.b32 	%r89, %f161;
	mov.b32 	%r90, 2;
	// begin inline asm
	shfl.sync.down.b32 %r88, %r89, %r90, %r106, %r107;
	// end inline asm
	setp.gt.s32 	%p17, %r82, 29;
	mov.b32 	%f162, %r88;
	add.f32 	%f163, %f161, %f162;
	selp.f32 	%f164, %f161, %f163, %p17;
	mov.b32 	%r94, %f164;
	mov.b32 	%r95, 4;
	// begin inline asm
	shfl.sync.down.b32 %r93, %r94, %r95, %r106, %r107;
	// end inline asm
	setp.gt.s32 	%p18, %r82, 27;
	mov.b32 	%f165, %r93;
	add.f32 	%f166, %f164, %f165;
	selp.f32 	%f167, %f164, %f166, %p18;
	mov.b32 	%r99, %f167;
	mov.b32 	%r100, 8;
	// begin inline asm
	shfl.sync.down.b32 %r98, %r99, %r100, %r106, %r107;
	// end inline asm
	setp.gt.s32 	%p19, %r82, 23;
	mov.b32 	%f168, %r98;
	add.f32 	%f169, %f167, %f168;
	selp.f32 	%f170, %f167, %f169, %p19;
	mov.b32 	%r104, %f170;
	mov.b32 	%r105, 16;
	// begin inline asm
	shfl.sync.down.b32 %r103, %r104, %r105, %r106, %r107;
	// end inline asm
	setp.gt.s32 	%p20, %r82, 15;
	mov.b32 	%f171, %r103;
	add.f32 	%f37, %f170, %f171;
	selp.f32 	%f323, %f170, %f37, %p20;
	setp.ne.s32 	%p21, %r82, 0;
	@%p21 bra 	$L__BB21_44;
	shr.u32 	%r108, %r27, 3;
	and.b32  	%r109, %r108, 124;
	mov.u32 	%r110, _ZZN3cub18CUB_300001_SM_10006detail6reduce18DeviceReduceKernelINS2_10policy_hubIfyN4cuda3std3__44plusIfEEE10Policy1000EN6thrust24THRUST_300001_SM_1000_NS6detail15normal_iteratorINSD_10device_ptrIfEEEEyS9_fNS7_10__identityEEEvT0_PT3_T1_NS0_13GridEvenShareISN_EET2_T4_E12temp_storage;
	add.s32 	%r111, %r110, %r109;
	st.shared.f32 	[%r111+8], %f37;
$L__BB21_44:
	bar.sync 	0;
	setp.ne.s32 	%p22, %r27, 0;
	@%p22 bra 	$L__BB21_46;
	ld.shared.f32 	%f172, [_ZZN3cub18CUB_300001_SM_10006detail6reduce18DeviceReduceKernelINS2_10policy_hubIfyN4cuda3std3__44plusIfEEE10Policy1000EN6thrust24THRUST_300001_SM_1000_NS6detail15normal_iteratorINSD_10device_ptrIfEEEEyS9_fNS7_10__identityEEEvT0_PT3_T1_NS0_13GridEvenShareISN_EET2_T4_E12temp_storage+12];
	add.f32 	%f173, %f323, %f172;
	ld.shared.f32 	%f174, [_ZZN3cub18CUB_300001_SM_10006detail6reduce18DeviceReduceKernelINS2_10policy_hubIfyN4cuda3std3__44plusIfEEE10Policy1000EN6thrust24THRUST_300001_SM_1000_NS6detail15normal_iteratorINSD_10device_ptrIfEEEEyS9_fNS7_10__identityEEEvT0_PT3_T1_NS0_13GridEvenShareISN_EET2_T4_E12temp_storage+16];
	add.f32 	%f175, %f173, %f174;
	ld.shared.f32 	%f176, [_ZZN3cub18CUB_300001_SM_10006detail6reduce18DeviceReduceKernelINS2_10policy_hubIfyN4cuda3std3__44plusIfEEE10Policy1000EN6thrust24THRUST_300001_SM_1000_NS6detail15normal_iteratorINSD_10device_ptrIfEEEEyS9_fNS7_10__identityEEEvT0_PT3_T1_NS0_13GridEvenShareISN_EET2_T4_E12temp_storage+20];
	add.f32 	%f177, %f175, %f176;
	ld.shared.f32 	%f178, [_ZZN3cub18CUB_300001_SM_10006detail6reduce18DeviceReduceKernelINS2_10policy_hubIfyN4cuda3std3__44plusIfEEE10Policy1000EN6thrust24THRUST_300001_SM_1000_NS6detail15normal_iteratorINSD_10device_ptrIfEEEEyS9_fNS7_10__identityEEEvT0_PT3_T1_NS0_13GridEvenShareISN_EET2_T4_E12temp_storage+24];
	add.f32 	%f179, %f177, %f178;
	ld.shared.f32 	%f180, [_ZZN3cub18CUB_300001_SM_10006detail6reduce18DeviceReduceKernelINS2_10policy_hubIfyN4cuda3std3__44plusIfEEE10Policy1000EN6thrust24THRUST_300001_SM_1000_NS6detail15normal_iteratorINSD_10device_ptrIfEEEEyS9_fNS7_10__identityEEEvT0_PT3_T1_NS0_13GridEvenShareISN_EET2_T4_E12temp_storage+28];
	add.f32 	%f181, %f179, %f180;
	ld.shared.f32 	%f182, [_ZZN3cub18CUB_300001_SM_10006detail6reduce18DeviceReduceKernelINS2_10policy_hubIfyN4cuda3std3__44plusIfEEE10Policy1000EN6thrust24THRUST_300001_SM_1000_NS6detail15normal_iteratorINSD_10device_ptrIfEEEEyS9_fNS7_10__identityEEEvT0_PT3_T1_NS0_13GridEvenShareISN_EET2_T4_E12temp_storage+32];
	add.f32 	%f183, %f181, %f182;
	ld.shared.f32 	%f184, [_ZZN3cub18CUB_300001_SM_10006detail6reduce18DeviceReduceKernelINS2_10policy_hubIfyN4cuda3std3__44plusIfEEE10Policy1000EN6thrust24THRUST_300001_SM_1000_NS6detail15normal_iteratorINSD_10device_ptrIfEEEEyS9_fNS7_10__identityEEEvT0_PT3_T1_NS0_13GridEvenShareISN_EET2_T4_E12temp_storage+36];
	add.f32 	%f323, %f183, %f184;
$L__BB21_46:
	mov.u32 	%r189, %tid.x;
	setp.ne.s32 	%p56, %r189, 0;
	@%p56 bra 	$L__BB21_48;
	ld.param.u64 	%rd71, [_ZN3cub18CUB_300001_SM_10006detail6reduce18DeviceReduceKernelINS2_10policy_hubIfyN4cuda3std3__44plusIfEEE10Policy1000EN6thrust24THRUST_300001_SM_1000_NS6detail15normal_iteratorINSD_10device_ptrIfEEEEyS9_fNS7_10__identityEEEvT0_PT3_T1_NS0_13GridEvenShareISN_EET2_T4__param_1];
	cvta.to.global.u64 	%rd68, %rd71;
	mul.wide.u32 	%rd69, %r2, 4;
	add.s64 	%rd70, %rd68, %rd69;
	st.global.f32 	[%rd70], %f323;
$L__BB21_48:
	ret;

}
	// .globl	_ZN3cub18CUB_300001_SM_10006detail6reduce28DeviceReduceSingleTileKernelINS2_10policy_hubIfyN4cuda3std3__44plusIfEEE10Policy1000EPfSC_iS9_ffNS7_10__identityEEEvT0_T1_T2_T3_T4_T6_
.visible .entry _ZN3cub18CUB_300001_SM_10006detail6reduce28DeviceReduceSingleTileKernelINS2_10policy_hubIfyN4cuda3std3__44plusIfEEE10Policy1000EPfSC_iS9_ffNS7_10__identityEEEvT0_T1_T2_T3_T4_T6_(
	.param .u64 .ptr .align 1 _ZN3cub18CUB_300001_SM_10006detail6reduce28DeviceReduceSingleTileKernelINS2_10policy_hubIfyN4cuda3std3__44plusIfEEE10Policy1000EPfSC_iS9_ffNS7_10__identityEEEvT0_T1_T2_T3_T4_T6__param_0,
	.param .u64 .ptr .align 1 _ZN3cub18CUB_300001_SM_10006detail6reduce28DeviceReduceSingleTileKernelINS2_10policy_hubIfyN4cuda3std3__44plusIfEEE10Policy1000EPfSC_iS9_ffNS7_10__identityEEEvT0_T1_T2_T3_T4_T6__param_1,
	.param .u32 _ZN3cub18CUB_300001_SM_10006detail6reduce28DeviceReduceSingleTileKernelINS2_10policy_hubIfyN4cuda3std3__44plusIfEEE10Policy1000EPfSC_iS9_ffNS7_10__identityEEEvT0_T1_T2_T3_T4_T6__param_2,
	.param .align 1 .b8 _ZN3cub18CUB_300001_SM_10006detail6reduce28DeviceReduceSingleTileKernelINS2_10policy_hubIfyN4cuda3std3__44plusIfEEE10Policy1000EPfSC_iS9_ffNS7_10__identityEEEvT0_T1_T2_T3_T4_T6__param_3[1],
	.param .f32 _ZN3cub18CUB_300001_SM_10006detail6reduce28DeviceReduceSingleTileKernelINS2_10policy_hubIfyN4cuda3std3__44plusIfEEE10Policy1000EPfSC_iS9_ffNS7_10__identityEEEvT0_T1_T2_T3_T4_T6__param_4,
	.param .align 1 .b8 _ZN3cub18CUB_300001_SM_10006detail6reduce28DeviceReduceSingleTileKernelINS2_10policy_hubIfyN4cuda3std3__44plusIfEEE10Policy1000EPfSC_iS9_ffNS7_10__identityEEEvT0_T1_T2_T3_T4_T6__param_5[1]
)
.maxntid 256
.minnctapersm 1
{
	.reg .pred 	%p<97>;
	.reg .b32 	%r<407>;
	.reg .b32 	%f<419>;
	.reg .b64 	%rd<125>;
	// demoted variable
	.shared .align 4 .b8 _ZZN3cub18CUB_300001_SM_10006detail6reduce28DeviceReduceSingleTileKernelINS2_10policy_hubIfyN4cuda3std3__44plusIfEEE10Policy1000EPfSC_iS9_ffNS7_10__identityEEEvT0_T1_T2_T3_T4_T6_E12temp_storage[44];
	ld.param.u64 	%rd16, [_ZN3cub18CUB_300001_SM_10006detail6reduce28DeviceReduceSingleTileKernelINS2_10policy_hubIfyN4cuda3std3__44plusIfEEE10Policy1000EPfSC_iS9_ffNS7_10__identityEEEvT0_T1_T2_T3_T4_T6__param_0];
	ld.param.u64 	%rd17, [_ZN3cub18CUB_300001_SM_10006detail6reduce28DeviceReduceSingleTileKernelINS2_10policy_hubIfyN4cuda3std3__44plusIfEEE10Policy1000EPfSC_iS9_ffNS7_10__identityEEEvT0_T1_T2_T3_T4_T6__param_1];
	ld.param.u32 	%r67, [_ZN3cub18CUB_300001_SM_10006detail6reduce28DeviceReduceSingleTileKernelINS2_10policy_hubIfyN4cuda3std3__44plusIfEEE10Policy1000EPfSC_iS9_ffNS7_10__identityEEEvT0_T1_T2_T3_T4_T6__param_2];
	ld.param.f32 	%f58, [_ZN3cub18CUB_300001_SM_10006detail6reduce28DeviceReduceSingleTileKernelINS2_10policy_hubIfyN4cuda3std3__44plusIfEEE10Policy1000EPfSC_iS9_ffNS7_10__identityEEEvT0_T1_T2_T3_T4_T6__param_4];
	cvta.to.global.u64 	%rd1, %rd17;
	setp.ne.s32 	%p1, %r67, 0;
	@%p1 bra 	$L__BB22_3;
	mov.u32 	%r380, %tid.x;
	setp.ne.s32 	%p96, %r380, 0;
	@%p96 bra 	$L__BB22_74;
	st.global.f32 	[%rd1], %f58;
	bra.uni 	$L__BB22_74;
$L__BB22_3:
	and.b64  	%rd18, %rd16, 15;
	setp.ne.s64 	%p2, %rd18, 0;
	@%p2 bra 	$L__BB22_38;
	setp.gt.s32 	%p49, %r67, 4095;
	@%p49 bra 	$L__BB22_22;
	mov.u32 	%r1, %tid.x;
	setp.ge.s32 	%p66, %r1, %r67;
	mov.f32 	%f397, 0f00000000;
	mov.u32 	%r384, %r1;
	@%p66 bra 	$L__BB22_7;
	mul.wide.u32 	%rd113, %r1, 4;
	add.s64 	%rd112, %rd16, %rd113;
	// begin inline asm
	ld.global.nc.u32 %r300, [%rd112];
	// end inline asm
	mov.b32 	%f397, %r300;
	add.s32 	%r384, %r1, 256;
$L__BB22_7:
	setp.ge.s32 	%p67, %r384, %r67;
	@%p67 bra 	$L__BB22_13;
	not.b32 	%r301, %r384;
	add.s32 	%r4, %r67, %r301;
	and.b32  	%r302, %r4, 768;
	setp.eq.s32 	%p68, %r302, 768;
	@%p68 bra 	$L__BB22_11;
	mul.wide.u32 	%rd114, %r384, 4;
	add.s64 	%rd121, %rd16, %rd114;
	shr.u32 	%r303, %r4, 8;
	add.s32 	%r304, %r303, 1;
	and.b32  	%r305, %r304, 3;
	neg.s32 	%r382, %r305;
$L__BB22_10:
	.pragma "nounroll";
	// begin inline asm
	ld.global.nc.u32 %r306, [%rd121];
	// end inline asm
	mov.b32 	%f323, %r306;
	add.f32 	%f397, %f397, %f323;
	add.s32 	%r384, %r384, 256;
	add.s64 	%rd121, %rd121, 1024;
	add.s32 	%r382, %r382, 1;
	setp.ne.s32 	%p69, %r382, 0;
	@%p69 bra 	$L__BB22_10;
$L__BB22_11:
	setp.lt.u32 	%p70, %r4, 768;
	@%p70 bra 	$L__BB22_13;
$L__BB22_12:
	mul.wide.s32 	%rd120, %r384, 4;
	add.s64 	%rd116, %rd16, %rd120;
	// begin inline asm
	ld.global.nc.u32 %r307, [%rd116];
	// end inline asm
	mov.b32 	%f324, %r307;
	add.f32 	%f325, %f397, %f324;
	add.s64 	%rd117, %rd116, 1024;
	// begin inline asm
	ld.global.nc.u32 %r308, [%rd117];
	// end inline asm
	mov.b32 	%f326, %r308;
	add.f32 	%f327, %f325, %f326;
	add.s64 	%rd118, %rd116, 2048;
	// begin inline asm
	ld.global.nc.u32 %r309, [%rd118];
	// end inline asm
	mov.b32 	%f328, %r309;
	add.f32 	%f329, %f327, %f328;
	add.s64 	%rd119, %rd116, 3072;
	// begin inline asm
	ld.global.nc.u32 %r310, [%rd119];
	// end inline asm
	mov.b32 	%f330, %r310;
	add.f32 	%f397, %f329, %f330;
	add.s32 	%r384, %r384, 1024;
	setp.lt.s32 	%p71, %r384, %r67;
	@%p71 bra 	$L__BB22_12;
$L__BB22_13:
	setp.lt.s32 	%p72, %r67, 256;
	@%p72 bra 	$L__BB22_18;
	// begin inline asm
	mov.u32 %r349, %laneid;
	// end inline asm
	mov.b32 	%r351, %f397;
	mov.b32 	%r352, 1;
	mov.b32 	%r373, 31;
	mov.b32 	%r374, -1;
	// begin inline asm
	shfl.sync.down.b32 %r350, %r351, %r352, %r373, %r374;
	// end inline asm
	setp.gt.s32 	%p88, %r349, 30;
	mov.b32 	%f365, %r350;
	add.f32 	%f366, %f397, %f365;
	selp.f32 	%f367, %f397, %f366, %p88;
	mov.b32 	%r356, %f367;
	mov.b32 	%r357, 2;
	// begin inline asm
	shfl.sync.down.b32 %r355, %r356, %r357, %r373, %r374;
	// end inline asm
	setp.gt.s32 	%p89, %r349, 29;
	mov.b32 	%f368, %r355;
	add.f32 	%f369, %f367, %f368;
	selp.f32 	%f370, %f367, %f369, %p89;
	mov.b32 	%r361, %f370;
	mov.b32 	%r362, 4;
	// begin inline asm
	shfl.sync.down.b32 %r360, %r361, %r362, %r373, %r374;
	// end inline asm
	setp.gt.s32 	%p90, %r349, 27;
	mov.b32 	%f371, %r360;
	add.f32 	%f372, %f370, %f371;
	selp.f32 	%f373, %f370, %f372, %p90;
	mov.b32 	%r366, %f373;
	mov.b32 	%r367, 8;
	// begin inline asm
	shfl.sync.down.b32 %r365, %r366, %r367, %r373, %r374;
	// end inline asm
	setp.gt.s32 	%p91, %r349, 23;
	mov.b32 	%f374, %r365;
	add.f32 	%f375, %f373, %f374;
	selp.f32 	%f376, %f373, %f375, %p91;
	mov.b32 	%r371, %f376;
	mov.b32 	%r372, 16;
	// begin inline asm
	shfl.sync.down.b32 %r370, %r371, %r372, %r373, %r374;
	// end inline asm
	setp.gt.s32 	%p92, %r349, 15;
	mov.b32 	%f377, %r370;
	add.f32 	%f10, %f376, %f377;
	selp.f32 	%f418, %f376, %f10, %p92;
	setp.ne.s32 	%p93, %r349, 0;
	@%p93 bra 	$L__BB22_16;
	shr.u32 	%r375, %r1, 3;
	and.b32  	%r376, %r375, 124;
	mov.u32 	%r377, _ZZN3cub18CUB_300001_SM_10006detail6reduce28DeviceReduceSingleTileKernelINS2_10policy_hubIfyN4cuda3std3__44plusIfEEE10Policy1000EPfSC_iS9_ffNS7_10__identityEEEvT0_T1_T2_T3_T4_T6_E12temp_storage;
	add.s32 	%r378, %r377, %r376;
	st.shared.f32 	[%r378+8], %f10;
$L__BB22_16:
	bar.sync 	0;
	setp.ne.s32 	%p94, %r1, 0;
	@%p94 bra 	$L__BB22_72;
	ld.shared.f32 	%f378, [_ZZN3cub18CUB_300001_SM_10006detail6reduce28DeviceReduceSingleTileKernelINS2_10policy_hubIfyN4cuda3std3__44plusIfEEE10Policy1000EPfSC_iS9_ffNS7_10__identityEEEvT0_T1_T2_T3_T4_T6_E12temp_storage+12];
	add.f32 	%f379, %f418, %f378;
	ld.shared.f32 	%f380, [_ZZN3cub18CUB_300001_SM_10006detail6reduce28DeviceReduceSingleTileKernelINS2_10policy_hubIfyN4cuda3std3__44plusIfEEE10Policy1000EPfSC_iS9_ffNS7_10__identityEEEvT0_T1_T2_T3_T4_T6_E12temp_storage+16];
	add.f32 	%f381, %f379, %f380;
	ld.shared.f32 	%f382, [_ZZN3cub18CUB_300001_SM_10006detail6reduce28DeviceReduceSingleTileKernelINS2_10policy_hubIfyN4cuda3std3__44plusIfEEE10Policy1000EPfSC_iS9_ffNS7_10__identityEEEvT0_T1_T2_T3_T4_T6_E12temp_storage+20];
	add.f32 	%f383, %f381, %f382;
	ld.shared.f32 	%f384, [_ZZN3cub18CUB_300001_SM_10006detail6reduce28DeviceReduceSingleTileKernelINS2_10policy_hubIfyN4cuda3std3__44plusIfEEE10Policy1000EPfSC_iS9_ffNS7_10__identityEEEvT0_T1_T2_T3_T4_T6_E12temp_storage+24];
	add.f32 	%f385, %f383, %f384;
	ld.shared.f32 	%f386, [_ZZN3cub18CUB_300001_SM_10006detail6reduce28DeviceReduceSingleTileKernelINS2_10policy_hubIfyN4cuda3std3__44plusIfEEE10Policy1000EPfSC_iS9_ffNS7_10__identityEEEvT0_T1_T2_T3_T4_T6_E12temp_storage+28];
	add.f32 	%f387, %f385, %f386;
	ld.shared.f32 	%f388, [_ZZN3cub18CUB_300001_SM_10006detail6reduce28DeviceReduceSingleTileKernelINS2_10policy_hubIfyN4cuda3std3__44plusIfEEE10Policy1000EPfSC_iS9_ffNS7_10__identityEEEvT0_T1_T2_T3_T4_T6_E12temp_storage+32];
	add.f32 	%f389, %f387, %f388;
	ld.shared.f32 	%f390, [_ZZN3cub18CUB_300001_SM_10006detail6reduce28DeviceReduceSingleTileKernelINS2_10policy_hubIfyN4cuda3std3__44plusIfEEE10Policy1000EPfSC_iS9_ffNS7_10__identityEEEvT0_T1_T2_T3_T4_T6_E12temp_storage+36];
	add.f32 	%f418, %f389, %f390;
	bra.uni 	$L__BB22_72;
$L__BB22_18:
	// begin inline asm
	mov.u32 %r311, %laneid;
	// end inline asm
	and.b32  	%r337, %r1, 992;
	add.s32 	%r338, %r337, 32;
	setp.gt.s32 	%p73, %r338, %r67;
	not.b32 	%r339, %r337;
	add.s32 	%r340, %r67, %r339;
	selp.b32 	%r335, %r340, 31, %p73;
	mov.b32 	%r313, %f397;
	mov.b32 	%r314, 1;
	mov.b32 	%r336, -1;
	// begin inline asm
	shfl.sync.down.b32 %r312, %r313, %r314, %r335, %r336;
	// end inline asm
	setp.lt.s32 	%p74, %r311, %r335;
	mov.b32 	%f331, %r312;
	add.f32 	%f332, %f397, %f331;
	selp.f32 	%f333, %f332, %f397, %p74;
	mov.b32 	%r318, %f333;
	mov.b32 	%r319, 2;
	// begin inline asm
	shfl.sync.down.b32 %r317, %r318, %r319, %r335, %r336;
	// end inline asm
	add.s32 	%r341, %r311, 2;
	setp.gt.s32 	%p75, %r341, %r335;
	mov.b32 	%f334, %r317;
	add.f32 	%f335, %f333, %f334;
	selp.f32 	%f336, %f333, %f335, %p75;
	mov.b32 	%r323, %f336;
	mov.b32 	%r324, 4;
	// begin inline asm
	shfl.sync.down.b32 %r322, %r323, %r324, %r335, %r336;
	// end inline asm
	add.s32 	%r342, %r311, 4;
	setp.gt.s32 	%p76, %r342, %r335;
	mov.b32 	%f337, %r322;
	add.f32 	%f338, %f336, %f337;
	selp.f32 	%f339, %f336, %f338, %p76;
	mov.b32 	%r328, %f339;
	mov.b32 	%r329, 8;
	// begin inline asm
	shfl.sync.down.b32 %r327, %r328, %r329, %r335, %r336;
	// end inline asm
	add.s32 	%r343, %r311, 8;
	setp.gt.s32 	%p77, %r343, %r335;
	mov.b32 	%f340, %r327;
	add.f32 	%f341, %f339, %f340;
	selp.f32 	%f342, %f339, %f341, %p77;
	mov.b32 	%r333, %f342;
	mov.b32 	%r334, 16;
	// begin inline asm
	shfl.sync.down.b32 %r332, %r333, %r334, %r335, %r336;
	// end inline asm
	add.s32 	%r344, %r311, 16;
	setp.gt.s32 	%p78, %r344, %r335;
	mov.b32 	%f343, %r332;
	add.f32 	%f344, %f342, %f343;
	selp.f32 	%f418, %f342, %f344, %p78;
	setp.ne.s32 	%p79, %r311, 0;
	@%p79 bra 	$L__BB22_20;
	shr.u32 	%r345, %r1, 3;
	and.b32  	%r346, %r345, 124;
	mov.u32 	%r347, _ZZN3cub18CUB_300001_SM_10006detail6reduce28DeviceReduceSingleTileKernelINS2_10policy_hubIfyN4cuda3std3__44plusIfEEE10Policy1000EPfSC_iS9_ffNS7_10__identityEEEvT0_T1_T2_T3_T4_T6_E12temp_storage;
	add.s32 	%r348, %r347, %r346;
	st.shared.f32 	[%r348+8], %f418;
$L__BB22_20:
	bar.sync 	0;
	setp.ne.s32 	%p80, %r1, 0;
	@%p80 bra 	$L__BB22_72;
	setp.gt.s32 	%p81, %r67, 32;
	ld.shared.f32 	%f345, [_ZZN3cub18CUB_300001_SM_10006detail6reduce28DeviceReduceSingleTileKernelINS2_10policy_hubIfyN4cuda3std3__44plusIfEEE10Policy1000EPfSC_iS9_ffNS7_10__identityEEEvT0_T1_T2_T3_T4_T6_E12temp_storage+12];
	add.f32 	%f346, %f418, %f345;
	selp.f32 	%f347, %f346, %f418, %p81;
	setp.gt.s32 	%p82, %r67, 64;
	ld.shared.f32 	%f348, [_ZZN3cub18CUB_300001_SM_10006detail6reduce28DeviceReduceSingleTileKernelINS2_10policy_hubIfyN4cuda3std3__44plusIfEEE10Policy1000EPfSC_iS9_ffNS7_10__identityEEEvT0_T1_T2_T3_T4_T6_E12temp_storage+16];
	add.f32 	%f349, %f348, %f347;
	selp.f32 	%f350, %f349, %f347, %p82;
	setp.gt.s32 	%p83, %r67, 96;
	ld.shared.f32 	%f351, [_ZZN3cub18CUB_300001_SM_10006detail6reduce28DeviceReduceSingleTileKernelINS2_10policy_hubIfyN4cuda3std3__44plusIfEEE10Policy1000EPfSC_iS9_ffNS7_10__identityEEEvT0_T1_T2_T3_T4_T6_E12temp_storage+20];
	add.f32 	%f352, %f351, %f350;
	selp.f32 	%f353, %f352, %f350, %p83;
	setp.gt.s32 	%p84, %r67, 128;
	ld.shared.f32 	%f354, [_ZZN3cub18CUB_300001_SM_10006detail6reduce28DeviceReduceSingleTileKernelINS2_10policy_hubIfyN4cuda3std3__44plusIfEEE10Policy1000EPfSC_iS9_ffNS7_10__identityEEEvT0_T1_T2_T3_T4_T6_E12temp_storage+24];
	add.f32 	%f355, %f354, %f353;
	selp.f32 	%f356, %f355, %f353, %p84;
	setp.gt.s32 	%p85, %r67, 160;
	ld.shared.f32 	%f357, [_ZZN3cub18CUB_300001_SM_10006detail6reduce28DeviceReduceSingleTileKernelINS2_10policy_hubIfyN4cuda3std3__44plusIfEEE10Policy1000EPfSC_iS9_ffNS7_10__identityEEEvT0_T1_T2_T3_T4_T6_E12temp_storage+28];
	add.f32 	%f358, %f357, %f356;
	selp.f32 	%f359, %f358, %f356, %p85;
	setp.gt.s32 	%p86, %r67, 192;
	ld.shared.f32 	%f360, [_ZZN3cub18CUB_300001_SM_10006detail6reduce28DeviceReduceSingleTileKernelINS2_10policy_hubIfyN4cuda3std3__44plusIfEEE10Policy1000EPfSC_iS9_ffNS7_10__identityEEEvT0_T1_T2_T3_T4_T6_E12temp_storage+32];
	add.f32 	%f361, %f360, %f359;
	selp.f32 	%f362, %f361, %f359, %p86;
	setp.gt.s32 	%p87, %r67, 224;
	ld.shared.f32 	%f363, [_ZZN3cub18CUB_300001_SM_10006detail6reduce28DeviceReduceSingleTileKernelINS2_10policy_hubIfyN4cuda3std3__44plusIfEEE10Policy1000EPfSC_iS9_ffNS7_10__identityEEEvT0_T1_T2_T3_T4_T6_E12temp_storage+36];
	add.f32 	%f364, %f363, %f362;
	selp.f32 	%f418, %f364, %f362, %p87;
	bra.uni 	$L__BB22_72;
$L__BB22_22:
	mov.u32 	%r13, %tid.x;
	shl.b32 	%r224, %r13, 2;
	mul.wide.u32 	%rd86, %r224, 4;
	add.s64 	%rd76, %rd16, %rd86;
	// begin inline asm
	ld.global.nc.v2.u64 {%rd74, %rd75}, [%rd76];
	// end inline asm
	mov.b64 	{%r225, %r226}, %rd75;
	mov.b64 	{%r227, %r228}, %rd74;
	mov.b32 	%f225, %r228;
	mov.b32 	%f226, %r227;
	mov.b32 	%f227, %r226;
	mov.b32 	%f228, %r225;
	add.s64 	%rd79, %rd76, 4096;
	// begin inline asm
	ld.global.nc.v2.u64 {%rd77, %rd78}, [%rd79];
	// end inline asm
	mov.b64 	{%r229, %r230}, %rd78;
	mov.b64 	{%r231, %r232}, %rd77;
	mov.b32 	%f229, %r232;
	mov.b32 	%f230, %r231;
	mov.b32 	%f231, %r230;
	mov.b32 	%f232, %r229;
	add.s64 	%rd82, %rd76, 8192;
	// begin inline asm
	ld.global.nc.v2.u64 {%rd80, %rd81}, [%rd82];
	// end inline asm
	mov.b64 	{%r233, %r234}, %rd81;
	mov.b64 	{%r235, %r236}, %rd80;
	mov.b32 	%f233, %r236;
	mov.b32 	%f234, %r235;
	mov.b32 	%f235, %r234;
	mov.b32 	%f236, %r233;
	add.s64 	%rd85, %rd76, 12288;
	// begin inline asm
	ld.global.nc.v2.u64 {%rd83, %rd84}, [%rd85];
	// end inline asm
	mov.b64 	{%r237, %r238}, %rd84;
	mov.b64 	{%r239, %r240}, %rd83;
	mov.b32 	%f237, %r240;
	mov.b32 	%f238, %r239;
	mov.b32 	%f239, %r238;
	mov.b32 	%f240, %r237;
	add.f32 	%f241, %f226, %f225;
	add.f32 	%f242, %f228, %f227;
	add.f32 	%f243, %f230, %f229;
	add.f32 	%f244, %f232, %f231;
	add.f32 	%f245, %f234, %f233;
	add.f32 	%f246, %f236, %f235;
	add.f32 	%f247, %f238, %f237;
	add.f32 	%f248, %f240, %f239;
	add.f32 	%f249, %f241, %f242;
	add.f32 	%f250, %f243, %f244;
	add.f32 	%f251, %f245, %f246;
	add.f32 	%f252, %f247, %f248;
	add.f32 	%f253, %f249, %f250;
	add.f32 	%f254, %f251, %f252;
	add.f32 	%f404, %f253, %f254;
	setp.lt.u32 	%p50, %r67, 8192;
	mov.b32 	%r387, 4096;
	@%p50 bra 	$L__BB22_26;
	add.s32 	%r14, %r67, -4096;
	mov.b32 	%r387, 4096;
$L__BB22_24:
	mul.wide.s32 	%rd99, %r387, 4;
	add.s64 	%rd89, %rd76, %rd99;
	// begin inline asm
	ld.global.nc.v2.u64 {%rd87, %rd88}, [%rd89];
	// end inline asm
	mov.b64 	{%r242, %r243}, %rd88;
	mov.b64 	{%r244, %r245}, %rd87;
	mov.b32 	%f255, %r245;
	mov.b32 	%f256, %r244;
	mov.b32 	%f257, %r243;
	mov.b32 	%f258, %r242;
	add.s64 	%rd92, %rd89, 4096;
	// begin inline asm
	ld.global.nc.v2.u64 {%rd90, %rd91}, [%rd92];
	// end inline asm
	mov.b64 	{%r246, %r247}, %rd91;
	mov.b64 	{%r248, %r249}, %rd90;
	mov.b32 	%f259, %r249;
	mov.b32 	%f260, %r248;
	mov.b32 	%f261, %r247;
	mov.b32 	%f262, %r246;
	add.s64 	%rd95, %rd89, 8192;
	// begin inline asm
	ld.global.nc.v2.u64 {%rd93, %rd94}, [%rd95];
	// end inline asm
	mov.b64 	{%r250, %r251}, %rd94;
	mov.b64 	{%r252, %r253}, %rd93;
	mov.b32 	%f263, %r253;
	mov.b32 	%f264, %r252;
	mov.b32 	%f265, %r251;
	mov.b32 	%f266, %r250;
	add.s64 	%rd98, %rd89, 12288;
	// begin inline asm
	ld.global.nc.v2.u64 {%rd96, %rd97}, [%rd98];
	// end inline asm
	mov.b64 	{%r254, %r255}, %rd97;
	mov.b64 	{%r256, %r257}, %rd96;
	mov.b32 	%f267, %r257;
	mov.b32 	%f268, %r256;
	mov.b32 	%f269, %r255;
	mov.b32 	%f270, %r254;
	add.f32 	%f271, %f404, %f256;
	add.f32 	%f272, %f255, %f258;
	add.f32 	%f273, %f257, %f260;
	add.f32 	%f274, %f259, %f262;
	add.f32 	%f275, %f261, %f264;
	add.f32 	%f276, %f263, %f266;
	add.f32 	%f277, %f265, %f268;
	add.f32 	%f278, %f267, %f270;
	add.f32 	%f279, %f271, %f272;
	add.f32 	%f280, %f273, %f274;
	add.f32 	%f281, %f275, %f276;
	add.f32 	%f282, %f277, %f278;
	add.f32 	%f283, %f279, %f280;
	add.f32 	%f284, %f281, %f282;
	add.f32 	%f285, %f283, %f284;
	add.f32 	%f404, %f285, %f269;
	sub.s32 	%r258, %r67, %r387;
	setp.lt.s32 	%p51, %r258, 4096;
	@%p51 bra 	$L__BB22_34;
	add.s32 	%r387, %r387, 4096;
	setp.le.s32 	%p52, %r387, %r14;
	@%p52 bra 	$L__BB22_24;
$L__BB22_26:
	setp.le.s32 	%p53, %r67, %r387;
	@%p53 bra 	$L__BB22_34;
	sub.s32 	%r18, %r67, %r387;
	setp.ge.s32 	%p54, %r13, %r18;
	@%p54 bra 	$L__BB22_34;
	not.b32 	%r259, %r13;
	add.s32 	%r260, %r67, %r259;
	sub.s32 	%r19, %r260, %r387;
	and.b32  	%r261, %r19, 768;
	setp.eq.s32 	%p55, %r261, 768;
	mov.u32 	%r391, %r13;
	@%p55 bra 	$L__BB22_31;
	add.s32 	%r389, %r13, %r387;
	shr.u32 	%r262, %r19, 8;
	add.s32 	%r263, %r262, 1;
	and.b32  	%r264, %r263, 3;
	neg.s32 	%r388, %r264;
	mov.u32 	%r391, %r13;
$L__BB22_30:
	.pragma "nounroll";
	mul.wide.u32 	%rd101, %r389, 4;
	add.s64 	%rd100, %rd16, %rd101;
	// begin inline asm
	ld.global.nc.u32 %r265, [%rd100];
	// end inline asm
	mov.b32 	%f287, %r265;
	add.f32 	%f404, %f404, %f287;
	add.s32 	%r391, %r391, 256;
	add.s32 	%r389, %r389, 256;
	add.s32 	%r388, %r388, 1;
	setp.ne.s32 	%p56, %r388, 0;
	@%p56 bra 	$L__BB22_30;
$L__BB22_31:
	setp.lt.u32 	%p57, %r19, 768;
	@%p57 bra 	$L__BB22_34;
	cvt.u64.u32 	%rd102, %r391;
	cvt.u64.u32 	%rd103, %r387;
	add.s64 	%rd104, %rd102, %rd103;
	shl.b64 	%rd105, %rd104, 2;
	add.s64 	%rd106, %rd105, %rd16;
	add.s64 	%rd122, %rd106, 2048;
	add.s32 	%r392, %r391, %r387;
$L__BB22_33:
	mul.wide.u32 	%rd111, %r392, 4;
	add.s64 	%rd107, %rd16, %rd111;
	// begin inline asm
	ld.global.nc.u32 %r266, [%rd107];
	// end inline asm
	mov.b32 	%f288, %r266;
	add.f32 	%f289, %f404, %f288;
	add.s64 	%rd108, %rd122, -1024;
	// begin inline asm
	ld.global.nc.u32 %r267, [%rd108];
	// end inline asm
	mov.b32 	%f290, %r267;
	add.f32 	%f291, %f289, %f290;
	// begin inline asm
	ld.global.nc.u32 %r268, [%rd122];
	// end inline asm
	mov.b32 	%f292, %r268;
	add.f32 	%f293, %f291, %f292;
	add.s64 	%rd110, %rd122, 1024;
	// begin inline asm
	ld.global.nc.u32 %r269, [%rd110];
	// end inline asm
	mov.b32 	%f294, %r269;
	add.f32 	%f404, %f293, %f294;
	add.s32 	%r391, %r391, 1024;
	add.s64 	%rd122, %rd122, 4096;
	add.s32 	%r392, %r392, 1024;
	setp.lt.s32 	%p58, %r391, %r18;
	@%p58 bra 	$L__BB22_33;
$L__BB22_34:
	// begin inline asm
	mov.u32 %r270, %laneid;
	// end inline asm
	mov.b32 	%r272, %f404;
	mov.b32 	%r273, 1;
	mov.b32 	%r294, 31;
	mov.b32 	%r295, -1;
	// begin inline asm
	shfl.sync.down.b32 %r271, %r272, %r273, %r294, %r295;
	// end inline asm
	setp.gt.s32 	%p59, %r270, 30;
	mov.b32 	%f295, %r271;
	add.f32 	%f296, %f404, %f295;
	selp.f32 	%f297, %f404, %f296, %p59;
	mov.b32 	%r277, %f297;
	mov.b32 	%r278, 2;
	// begin inline asm
	shfl.sync.down.b32 %r276, %r277, %r278, %r294, %r295;
	// end inline asm
	setp.gt.s32 	%p60, %r270, 29;
	mov.b32 	%f298, %r276;
	add.f32 	%f299, %f297, %f298;
	selp.f32 	%f300, %f297, %f299, %p60;
	mov.b32 	%r282, %f300;
	mov.b32 	%r283, 4;
	// begin inline asm
	shfl.sync.down.b32 %r281, %r282, %r283, %r294, %r295;
	// end inline asm
	setp.gt.s32 	%p61, %r270, 27;
	mov.b32 	%f301, %r281;
	add.f32 	%f302, %f300, %f301;
	selp.f32 	%f303, %f300, %f302, %p61;
	mov.b32 	%r287, %f303;
	mov.b32 	%r288, 8;
	// begin inline asm
	shfl.sync.down.b32 %r286, %r287, %r288, %r294, %r295;
	// end inline asm
	setp.gt.s32 	%p62, %r270, 23;
	mov.b32 	%f304, %r286;
	add.f32 	%f305, %f303, %f304;
	selp.f32 	%f306, %f303, %f305, %p62;
	mov.b32 	%r292, %f306;
	mov.b32 	%r293, 16;
	// begin inline asm
	shfl.sync.down.b32 %r291, %r292, %r293, %r294, %r295;
	// end inline asm
	setp.gt.s32 	%p63, %r270, 15;
	mov.b32 	%f307, %r291;
	add.f32 	%f26, %f306, %f307;
	selp.f32 	%f418, %f306, %f26, %p63;
	setp.ne.s32 	%p64, %r270, 0;
	@%p64 bra 	$L__BB22_36;
	shr.u32 	%r296, %r13, 3;
	and.b32  	%r297, %r296, 124;
	mov.u32 	%r298, _ZZN3cub18CUB_300001_SM_10006detail6reduce28DeviceReduceSingleTileKernelINS2_10policy_hubIfyN4cuda3std3__44plusIfEEE10Policy1000EPfSC_iS9_ffNS7_10__identityEEEvT0_T1_T2_T3_T4_T6_E12temp_storage;
	add.s32 	%r299, %r298, %r297;
	st.shared.f32 	[%r299+8], %f26;
$L__BB22_36:
	bar.sync 	0;
	setp.ne.s32 	%p65, %r13, 0;
	@%p65 bra 	$L__BB22_72;
	ld.shared.f32 	%f308, [_ZZN3cub18CUB_300001_SM_10006detail6reduce28DeviceReduceSingleTileKernelINS2_10policy_hubIfyN4cuda3std3__44plusIfEEE10Policy1000EPfSC_iS9_ffNS7_10__identityEEEvT0_T1_T2_T3_T4_T6_E12temp_storage+12];
	add.f32 	%f309, %f418, %f308;
	ld.shared.f32 	%f310, [_ZZN3cub18CUB_300001_SM_10006detail6reduce28DeviceReduceSingleTileKernelINS2_10policy_hubIfyN4cuda3std3__44plusIfEEE10Policy1000EPfSC_iS9_ffNS7_10__identityEEEvT0_T1_T2_T3_T4_T6_E12temp_storage+16];
	add.f32 	%f311, %f309, %f310;
	ld.shared.f32 	%f312, [_ZZN3cub18CUB_300001_SM_10006detail6reduce28DeviceReduceSingleTileKernelINS2_10policy_hubIfyN4cuda3std3__44plusIfEEE10Policy1000EPfSC_iS9_ffNS7_10__identityEEEvT0_T1_T2_T3_T4_T6_E12temp_storage+20];
	add.f32 	%f313, %f311, %f312;
	ld.shared.f32 	%f314, [_ZZN3cub18CUB_300001_SM_10006detail6reduce28DeviceReduceSingleTileKernelINS2_10policy_hubIfyN4cuda3std3__44plusIfEEE10Policy1000EPfSC_iS9_ffNS7_10__identityEEEvT0_T1_T2_T3_T4_T6_E12temp_storage+24];
	add.f32 	%f315, %f313, %f314;
	ld.shared.f32 	%f316, [_ZZN3cub18CUB_300001_SM_10006detail6reduce28DeviceReduceSingleTileKernelINS2_10policy_hubIfyN4cuda3std3__44plusIfEEE10Policy1000EPfSC_iS9_ffNS7_10__identityEEEvT0_T1_T2_T3_T4_T6_E12temp_storage+28];
	add.f32 	%f317, %f315, %f316;
	ld.shared.f32 	%f318, [_ZZN3cub18CUB_300001_SM_10006detail6reduce28DeviceReduceSingleTileKernelINS2_10policy_hubIfyN4cuda3std3__44plusIfEEE10Policy1000EPfSC_iS9_ffNS7_10__identityEEEvT0_T1_T2_T3_T4_T6_E12temp_storage+32];
	add.f32 	%f319, %f317, %f318;
	ld.shared.f32 	%f320, [_ZZN3cub18CUB_300001_SM_10006detail6reduce28DeviceReduceSingleTileKernelINS2_10policy_hubIfyN4cuda3std3__44plusIfEEE10Policy1000EPfSC_iS9_ffNS7_10__identityEEEvT0_T1_T2_T3_T4_T6_E12temp_storage+36];
	add.f32 	%f418, %f319, %f320;
	bra.uni 	$L__BB22_72;
$L__BB22_38:
	setp.gt.s32 	%p3, %r67, 4095;
	@%p3 bra 	$L__BB22_56;
	mov.u32 	%r34, %tid.x;
	setp.ge.s32 	%p20, %r34, %r67;
	mov.f32 	%f410, 0f00000000;
	mov.u32 	%r397, %r34;
	@%p20 bra 	$L__BB22_41;
	mul.wide.u32 	%rd66, %r34, 4;
	add.s64 	%rd65, %rd16, %rd66;
	// begin inline asm
	ld.global.nc.u32 %r144, [%rd65];
	// end inline asm
	mov.b32 	%f410, %r144;
	add.s32 	%r397, %r34, 256;
$L__BB22_41:
	setp.ge.s32 	%p21, %r397, %r67;
	@%p21 bra 	$L__BB22_47;
	not.b32 	%r145, %r397;
	add.s32 	%r37, %r67, %r145;
	and.b32  	%r146, %r37, 768;
	setp.eq.s32 	%p22, %r146, 768;
	@%p22 bra 	$L__BB22_45;
	mul.wide.u32 	%rd67, %r397, 4;
	add.s64 	%rd123, %rd16, %rd67;
	shr.u32 	%r147, %r37, 8;
	add.s32 	%r148, %r147, 1;
	and.b32  	%r149, %r148, 3;
	neg.s32 	%r395, %r149;
$L__BB22_44:
	.pragma "nounroll";
	// begin inline asm
	ld.global.nc.u32 %r150, [%rd123];
	// end inline asm
	mov.b32 	%f157, %r150;
	add.f32 	%f410, %f410, %f157;
	add.s32 	%r397, %r397, 256;
	add.s64 	%rd123, %rd123, 1024;
	add.s32 	%r395, %r395, 1;
	setp.ne.s32 	%p23, %r395, 0;
	@%p23 bra 	$L__BB22_44;
$L__BB22_45:
	setp.lt.u32 	%p24, %r37, 768;
	@%p24 bra 	$L__BB22_47;
$L__BB22_46:
	mul.wide.s32 	%rd73, %r397, 4;
	add.s64 	%rd69, %rd16, %rd73;
	// begin inline asm
	ld.global.nc.u32 %r151, [%rd69];
	// end inline asm
	mov.b32 	%f158, %r151;
	add.f32 	%f159, %f410, %f158;
	add.s64 	%rd70, %rd69, 1024;
	// begin inline asm
	ld.global.nc.u32 %r152, [%rd70];
	// end inline asm
	mov.b32 	%f160, %r152;
	add.f32 	%f161, %f159, %f160;
	add.s64 	%rd71, %rd69, 2048;
	// begin inline asm
	ld.global.nc.u32 %r153, [%rd71];
	// end inline asm
	mov.b32 	%f162, %r153;
	add.f32 	%f163, %f161, %f162;
	add.s64 	%rd72, %rd69, 3072;
	// begin inline asm
	ld.global.nc.u32 %r154, [%rd72];
	// end inline asm
	mov.b32 	%f164, %r154;
	add.f32 	%f410, %f163, %f164;
	add.s32 	%r397, %r397, 1024;
	setp.lt.s32 	%p25, %r397, %r67;
	@%p25 bra 	$L__BB22_46;
$L__BB22_47:
	setp.lt.s32 	%p26, %r67, 256;
	@%p26 bra 	$L__BB22_52;
	// begin inline asm
	mov.u32 %r193, %laneid;
	// end inline asm
	mov.b32 	%r195, %f410;
	mov.b32 	%r196, 1;
	mov.b32 	%r217, 31;
	mov.b32 	%r218, -1;
	// begin inline asm
	shfl.sync.down.b32 %r194, %r195, %r196, %r217, %r218;
	// end inline asm
	setp.gt.s32 	%p42, %r193, 30;
	mov.b32 	%f199, %r194;
	add.f32 	%f200, %f410, %f199;
	selp.f32 	%f201, %f410, %f200, %p42;
	mov.b32 	%r200, %f201;
	mov.b32 	%r201, 2;
	// begin inline asm
	shfl.sync.down.b32 %r199, %r200, %r201, %r217, %r218;
	// end inline asm
	setp.gt.s32 	%p43, %r193, 29;
	mov.b32 	%f202, %r199;
	add.f32 	%f203, %f201, %f202;
	selp.f32 	%f204, %f201, %f203, %p43;
	mov.b32 	%r205, %f204;
	mov.b32 	%r206, 4;
	// begin inline asm
	shfl.sync.down.b32 %r204, %r205, %r206, %r217, %r218;
	// end inline asm
	setp.gt.s32 	%p44, %r193, 27;
	mov.b32 	%f205, %r204;
	add.f32 	%f206, %f204, %f205;
	selp.f32 	%f207, %f204, %f206, %p44;
	mov.b32 	%r210, %f207;
	mov.b32 	%r211, 8;
	// begin inline asm
	shfl.sync.down.b32 %r209, %r210, %r211, %r217, %r218;
	// end inline asm
	setp.gt.s32 	%p45, %r193, 23;
	mov.b32 	%f208, %r209;
	add.f32 	%f209, %f207, %f208;
	selp.f32 	%f210, %f207, %f209, %p45;
	mov.b32 	%r215, %f210;
	mov.b32 	%r216, 16;
	// begin inline asm
	shfl.sync.down.b32 %r214, %r215, %r216, %r217, %r218;
	// end inline asm
	setp.gt.s32 	%p46, %r193, 15;
	mov.b32 	%f211, %r214;
	add.f32 	%f38, %f210, %f211;
	selp.f32 	%f418, %f210, %f38, %p46;
	setp.ne.s32 	%p47, %r193, 0;
	@%p47 bra 	$L__BB22_50;
	shr.u32 	%r219, %r34, 3;
	and.b32  	%r220, %r219, 124;
	mov.u32 	%r221, _ZZN3cub18CUB_300001_SM_10006detail6reduce28DeviceReduceSingleTileKernelINS2_10policy_hubIfyN4cuda3std3__44plusIfEEE10Policy1000EPfSC_iS9_ffNS7_10__identityEEEvT0_T1_T2_T3_T4_T6_E12temp_storage;
	add.s32 	%r222, %r221, %r220;
	st.shared.f32 	[%r222+8], %f38;
$L__BB22_50:
	bar.sync 	0;
	setp.ne.s32 	%p48, %r34, 0;
	@%p48 bra 	$L__BB22_72;
	ld.shared.f32 	%f212, [_ZZN3cub18CUB_300001_SM_10006detail6reduce28DeviceReduceSingleTileKernelINS2_10policy_hubIfyN4cuda3std3__44plusIfEEE10Policy1000EPfSC_iS9_ffNS7_10__identityEEEvT0_T1_T2_T3_T4_T6_E12temp_storage+12];
	add.f32 	%f213, %f418, %f212;
	ld.shared.f32 	%f214, [_ZZN3cub18CUB_300001_SM_10006detail6reduce28DeviceReduceSingleTileKernelINS2_10policy_hubIfyN4cuda3std3__44plusIfEEE10Policy1000EPfSC_iS9_ffNS7_10__identityEEEvT0_T1_T2_T3_T4_T6_E12temp_storage+16];
	add.f32 	%f215, %f213, %f214;
	ld.shared.f32 	%f216, [_ZZN3cub18CUB_300001_SM_10006detail6reduce28DeviceReduceSingleTileKernelINS2_10policy_hubIfyN4cuda3std3__44plusIfEEE10Policy1000EPfSC_iS9_ffNS7_10__identityEEEvT0_T1_T2_T3_T4_T6_E12temp_storage+20];
	add.f32 	%f217, %f215, %f216;
	ld.shared.f32 	%f218, [_ZZN3cub18CUB_300001_SM_10006detail6reduce28DeviceReduceSingleTileKernelINS2_10policy_hubIfyN4cuda3std3__44plusIfEEE10Policy1000EPfSC_iS9_ffNS7_10__identityEEEvT0_T1_T2_T3_T4_T6_E12temp_storage+24];
	add.f32 	%f219, %f217, %f218;
	ld.shared.f32 	%f220, [_ZZN3cub18CUB_300001_SM_10006detail6reduce28DeviceReduceSingleTileKernelINS2_10policy_hubIfyN4cuda3std3__44plusIfEEE10Policy1000EPfSC_iS9_ffNS7_10__identityEEEvT0_T1_T2_T3_T4_T6_E12temp_storage+28];
	add.f32 	%f221, %f219, %f220;
	ld.shared.f32 	%f222, [_ZZN3cub18CUB_300001_SM_10006detail6reduce28DeviceReduceSingleTileKernelINS2_10policy_hubIfyN4cuda3std3__44plusIfEEE10Policy1000EPfSC_iS9_ffNS7_10__identityEEEvT0_T1_T2_T3_T4_T6_E12temp_storage+32];
	add.f32 	%f223, %f221, %f222;
	ld.shared.f32 	%f224, [_ZZN3cub18CUB_300001_SM_10006detail6reduce28DeviceReduceSingleTileKernelINS2_10policy_hubIfyN4cuda3std3__44plusIfEEE10Policy1000EPfSC_iS9_ffNS7_10__identityEEEvT0_T1_T2_T3_T4_T6_E12temp_storage+36];
	add.f32 	%f418, %f223, %f224;
	bra.uni 	$L__BB22_72;
$L__BB22_52:
	// begin inline asm
	mov.u32 %r155, %laneid;
	// end inline asm
	and.b32  	%r181, %r34, 992;
	add.s32 	%r182, %r181, 32;
	setp.gt.s32 	%p27, %r182, %r67;
	not.b32 	%r183, %r181;
	add.s32 	%r184, %r67, %r183;
	selp.b32 	%r179, %r184, 31, %p27;
	mov.b32 	%r157, %f410;
	mov.b32 	%r158, 1;
	mov.b32 	%r180, -1;
	// begin inline asm
	shfl.sync.down.b32 %r156, %r157, %r158, %r179, %r180;
	// end inline asm
	setp.lt.s32 	%p28, %r155, %r179;
	mov.b32 	%f165, %r156;
	add.f32 	%f166, %f410, %f165;
	selp.f32 	%f167, %f166, %f410, %p28;
	mov.b32 	%r162, %f167;
	mov.b32 	%r163, 2;
	// begin inline asm
	shfl.sync.down.b32 %r161, %r162, %r163, %r179, %r180;
	// end inline asm
	add.s32 	%r185, %r155, 2;
	setp.gt.s32 	%p29, %r185, %r179;
	mov.b32 	%f168, %r161;
	add.f32 	%f169, %f167, %f168;
	selp.f32 	%f170, %f167, %f169, %p29;
	mov.b32 	%r167, %f170;
	mov.b32 	%r168, 4;
	// begin inline asm
	shfl.sync.down.b32 %r166, %r167, %r168, %r179, %r180;
	// end inline asm
	add.s32 	%r186, %r155, 4;
	setp.gt.s32 	%p30, %r186, %r179;
	mov.b32 	%f171, %r166;
	add.f32 	%f172, %f170, %f171;
	selp.f32 	%f173, %f170, %f172, %p30;
	mov.b32 	%r172, %f173;
	mov.b32 	%r173, 8;
	// begin inline asm
	shfl.sync.down.b32 %r171, %r172, %r173, %r179, %r180;
	// end inline asm
	add.s32 	%r187, %r155, 8;
	setp.gt.s32 	%p31, %r187, %r179;
	mov.b32 	%f174, %r171;
	add.f32 	%f175, %f173, %f174;
	selp.f32 	%f176, %f173, %f175, %p31;
	mov.b32 	%r177, %f176;
	mov.b32 	%r178, 16;
	// begin inline asm
	shfl.sync.down.b32 %r176, %r177, %r178, %r179, %r180;
	// end inline asm
	add.s32 	%r188, %r155, 16;
	setp.gt.s32 	%p32, %r188, %r179;
	mov.b32 	%f177, %r176;
	add.f32 	%f178, %f176, %f177;
	selp.f32 	%f418, %f176, %f178, %p32;
	setp.ne.s32 	%p33, %r155, 0;
	@%p33 bra 	$L__BB22_54;
	shr.u32 	%r189, %r34, 3;
	and.b32  	%r190, %r189, 124;
	mov.u32 	%r191, _ZZN3cub18CUB_300001_SM_10006detail6reduce28DeviceReduceSingleTileKernelINS2_10policy_hubIfyN4cuda3std3__44plusIfEEE10Policy1000EPfSC_iS9_ffNS7_10__identityEEEvT0_T1_T2_T3_T4_T6_E12temp_storage;
	add.s32 	%r192, %r191, %r190;
	st.shared.f32 	[%r192+8], %f418;
$L__BB22_54:
	bar.sync 	0;
	setp.ne.s32 	%p34, %r34, 0;
	@%p34 bra 	$L__BB22_72;
	setp.gt.s32 	%p35, %r67, 32;
	ld.shared.f32 	%f179, [_ZZN3cub18CUB_300001_SM_10006detail6reduce28DeviceReduceSingleTileKernelINS2_10policy_hubIfyN4cuda3std3__44plusIfEEE10Policy1000EPfSC_iS9_ffNS7_10__identityEEEvT0_T1_T2_T3_T4_T6_E12temp_storage+12];
	add.f32 	%f180, %f418, %f179;
	selp.f32 	%f181, %f180, %f418, %p35;
	setp.gt.s32 	%p36, %r67, 64;
	ld.shared.f32 	%f182, [_ZZN3cub18CUB_300001_SM_10006detail6reduce28DeviceReduceSingleTileKernelINS2_10policy_hubIfyN4cuda3std3__44plusIfEEE10Policy1000EPfSC_iS9_ffNS7_10__identityEEEvT0_T1_T2_T3_T4_T6_E12temp_storage+16];
	add.f32 	%f183, %f182, %f181;
	selp.f32 	%f184, %f183, %f181, %p36;
	setp.gt.s32 	%p37, %r67, 96;
	ld.shared.f32 	%f185, [_ZZN3cub18CUB_300001_SM_10006detail6reduce28DeviceReduceSingleTileKernelINS2_10policy_hubIfyN4cuda3std3__44plusIfEEE10Policy1000EPfSC_iS9_ffNS7_10__identityEEEvT0_T1_T2_T3_T4_T6_E12temp_storage+20];
	add.f32 	%f186, %f185, %f184;
	selp.f32 	%f187, %f186, %f184, %p37;
	setp.gt.s32 	%p38, %r67, 128;
	ld.shared.f32 	%f188, [_ZZN3cub18CUB_300001_SM_10006detail6reduce28DeviceReduceSingleTileKernelINS2_10policy_hubIfyN4cuda3std3__44plusIfEEE10Policy1000EPfSC_iS9_ffNS7_10__identityEEEvT0_T1_T2_T3_T4_T6_E12temp_storage+24];
	add.f32 	%f189, %f188, %f187;
	selp.f32 	%f190, %f189, %f187, %p38;
	setp.gt.s32 	%p39, %r67, 160;
	ld.shared.f32 	%f191, [_ZZN3cub18CUB_300001_SM_10006detail6reduce28DeviceReduceSingleTileKernelINS2_10policy_hubIfyN4cuda3std3__44plusIfEEE10Policy1000EPfSC_iS9_ffNS7_10__identityEEEvT0_T1_T2_T3_T4_T6_E12temp_storage+28];
	add.f32 	%f192, %f191, %f190;
	selp.f32 	%f193, %f192, %f190, %p39;
	setp.gt.s32 	%p40, %r67, 192;
	ld.shared.f32 	%f194, [_ZZN3cub18CUB_300001_SM_10006detail6reduce28DeviceReduceSingleTileKernelINS2_10policy_hubIfyN4cuda3std3__44plusIfEEE10Policy1000EPfSC_iS9_ffNS7_10__identityEEEvT0_T1_T2_T3_T4_T6_E12temp_storage+32];
	add.f32 	%f195, %f194, %f193;
	selp.f32 	%f196, %f195, %f193, %p40;
	setp.gt.s32 	%p41, %r67, 224;
	ld.shared.f32 	%f197, [_ZZN3cub18CUB_300001_SM_10006detail6reduce28DeviceReduceSingleTileKernelINS2_10policy_hubIfyN4cuda3std3__44plusIfEEE10Policy1000EPfSC_iS9_ffNS7_10__identityEEEvT0_T1_T2_T3_T4_T6_E12temp_storage+36];
	add.f32 	%f198, %f197, %f196;
	selp.f32 	%f418, %f198, %f196, %p41;
	bra.uni 	$L__BB22_72;
$L__BB22_56:
	mov.u32 	%r46, %tid.x;
	mul.wide.u32 	%rd35, %r46, 4;
	add.s64 	%rd19, %rd16, %rd35;
	// begin inline asm
	ld.global.nc.u32 %r68, [%rd19];
	// end inline asm
	mov.b32 	%f59, %r68;
	add.s64 	%rd20, %rd19, 1024;
	// begin inline asm
	ld.global.nc.u32 %r69, [%rd20];
	// end inline asm
	mov.b32 	%f60, %r69;
	add.s64 	%rd21, %rd19, 2048;
	// begin inline asm
	ld.global.nc.u32 %r70, [%rd21];
	// end inline asm
	mov.b32 	%f61, %r70;
	add.s64 	%rd22, %rd19, 3072;
	// begin inline asm
	ld.global.nc.u32 %r71, [%rd22];
	// end inline asm
	mov.b32 	%f62, %r71;
	add.s64 	%rd23, %rd19, 4096;
	// begin inline asm
	ld.global.nc.u32 %r72, [%rd23];
	// end inline asm
	mov.b32 	%f63, %r72;
	add.s64 	%rd24, %rd19, 5120;
	// begin inline asm
	ld.global.nc.u32 %r73, [%rd24];
	// end inline asm
	mov.b32 	%f64, %r73;
	add.s64 	%rd25, %rd19, 6144;
	// begin inline asm
	ld.global.nc.u32 %r74, [%rd25];
	// end inline asm
	mov.b32 	%f65, %r74;
	add.s64 	%rd26, %rd19, 7168;
	// begin inline asm
	ld.global.nc.u32 %r75, [%rd26];
	// end inline asm
	mov.b32 	%f66, %r75;
	add.s64 	%rd27, %rd19, 8192;
	// begin inline asm
	ld.global.nc.u32 %r76, [%rd27];
	// end inline asm
	mov.b32 	%f67, %r76;
	add.s64 	%rd28, %rd19, 9216;
	// begin inline asm
	ld.global.nc.u32 %r77, [%rd28];
	// end inline asm
	mov.b32 	%f68, %r77;
	add.s64 	%rd29, %rd19, 10240;
	// begin inline asm
	ld.global.nc.u32 %r78, [%rd29];
	// end inline asm
	mov.b32 	%f69, %r78;
	add.s64 	%rd30, %rd19, 11264;
	// begin inline asm
	ld.global.nc.u32 %r79, [%rd30];
	// end inline asm
	mov.b32 	%f70, %r79;
	add.s64 	%rd31, %rd19, 12288;
	// begin inline asm
	ld.global.nc.u32 %r80, [%rd31];
	// end inline asm
	mov.b32 	%f71, %r80;
	add.s64 	%rd32, %rd19, 13312;
	// begin inline asm
	ld.global.nc.u32 %r81, [%rd32];
	// end inline asm
	mov.b32 	%f72, %r81;
	add.s64 	%rd33, %rd19, 14336;
	// begin inline asm
	ld.global.nc.u32 %r82, [%rd33];
	// end inline asm
	mov.b32 	%f73, %r82;
	add.s64 	%rd34, %rd19, 15360;
	// begin inline asm
	ld.global.nc.u32 %r83, [%rd34];
	// end inline asm
	mov.b32 	%f74, %r83;
	add.f32 	%f75, %f59, %f60;
	add.f32 	%f76, %f61, %f62;
	add.f32 	%f77, %f63, %f64;
	add.f32 	%f78, %f65, %f66;
	add.f32 	%f79, %f67, %f68;
	add.f32 	%f80, %f69, %f70;
	add.f32 	%f81, %f71, %f72;
	add.f32 	%f82, %f73, %f74;
	add.f32 	%f83, %f75, %f76;
	add.f32 	%f84, %f77, %f78;
	add.f32 	%f85, %f79, %f80;
	add.f32 	%f86, %f81, %f82;
	add.f32 	%f87, %f83, %f84;
	add.f32 	%f88, %f85, %f86;
	add.f32 	%f417, %f87, %f88;
	setp.lt.u32 	%p4, %r67, 8192;
	mov.b32 	%r400, 4096;
	@%p4 bra 	$L__BB22_60;
	add.s32 	%r47, %r67, -4096;
	mov.b32 	%r400, 4096;
$L__BB22_58:
	mul.wide.s32 	%rd52, %r400, 4;
	add.s64 	%rd36, %rd19, %rd52;
	// begin inline asm
	ld.global.nc.u32 %r86, [%rd36];
	// end inline asm
	mov.b32 	%f89, %r86;
	add.s64 	%rd37, %rd36, 1024;
	// begin inline asm
	ld.global.nc.u32 %r87, [%rd37];
	// end inline asm
	mov.b32 	%f90, %r87;
	add.s64 	%rd38, %rd36, 2048;
	// begin inline asm
	ld.global.nc.u32 %r88, [%rd38];
	// end inline asm
	mov.b32 	%f91, %r88;
	add.s64 	%rd39, %rd36, 3072;
	// begin inline asm
	ld.global.nc.u32 %r89, [%rd39];
	// end inline asm
	mov.b32 	%f92, %r89;
	add.s64 	%rd40, %rd36, 4096;
	// begin inline asm
	ld.global.nc.u32 %r90, [%rd40];
	// end inline asm
	mov.b32 	%f93, %r90;
	add.s64 	%rd41, %rd36, 5120;
	// begin inline asm
	ld.global.nc.u32 %r91, [%rd41];
	// end inline asm
	mov.b32 	%f94, %r91;
	add.s64 	%rd42, %rd36, 6144;
	// begin inline asm
	ld.global.nc.u32 %r92, [%rd42];
	// end inline asm
	mov.b32 	%f95, %r92;
	add.s64 	%rd43, %rd36, 7168;
	// begin inline asm
	ld.global.nc.u32 %r93, [%rd43];
	// end inline asm
	mov.b32 	%f96, %r93;
	add.s64 	%rd44, %rd36, 8192;
	// begin inline asm
	ld.global.nc.u32 %r94, [%rd44];
	// end inline asm
	mov.b32 	%f97, %r94;
	add.s64 	%rd45, %rd36, 9216;
	// begin inline asm
	ld.global.nc.u32 %r95, [%rd45];
	// end inline asm
	mov.b32 	%f98, %r95;
	add.s64 	%rd46, %rd36, 10240;
	// begin inline asm
	ld.global.nc.u32 %r96, [%rd46];
	// end inline asm
	mov.b32 	%f99, %r96;
	add.s64 	%rd47, %rd36, 11264;
	// begin inline asm
	ld.global.nc.u32 %r97, [%rd47];
	// end inline asm
	mov.b32 	%f100, %r97;
	add.s64 	%rd48, %rd36, 12288;
	// begin inline asm
	ld.global.nc.u32 %r98, [%rd48];
	// end inline asm
	mov.b32 	%f101, %r98;
	add.s64 	%rd49, %rd36, 13312;
	// begin inline asm
	ld.global.nc.u32 %r99, [%rd49];
	// end inline asm
	mov.b32 	%f102, %r99;
	add.s64 	%rd50, %rd36, 14336;
	// begin inline asm
	ld.global.nc.u32 %r100, [%rd50];
	// end inline asm
	mov.b32 	%f103, %r100;
	add.s64 	%rd51, %rd36, 15360;
	// begin inline asm
	ld.global.nc.u32 %r101, [%rd51];
	// end inline asm
	mov.b32 	%f104, %r101;
	add.f32 	%f105, %f417, %f89;
	add.f32 	%f106, %f90, %f91;
	add.f32 	%f107, %f92, %f93;
	add.f32 	%f108, %f94, %f95;
	add.f32 	%f109, %f96, %f97;
	add.f32 	%f110, %f98, %f99;
	add.f32 	%f111, %f100, %f101;
	add.f32 	%f112, %f102, %f103;
	add.f32 	%f113, %f105, %f106;
	add.f32 	%f114, %f107, %f108;
	add.f32 	%f115, %f109, %f110;
	add.f32 	%f116, %f111, %f112;
	add.f32 	%f117, %f113, %f114;
	add.f32 	%f118, %f115, %f116;
	add.f32 	%f119, %f117, %f118;
	add.f32 	%f417, %f119, %f104;
	sub.s32 	%r102, %r67, %r400;
	setp.lt.s32 	%p5, %r102, 4096;
	@%p5 bra 	$L__BB22_68;
	add.s32 	%r400, %r400, 4096;
	setp.le.s32 	%p6, %r400, %r47;
	@%p6 bra 	$L__BB22_58;
$L__BB22_60:
	setp.le.s32 	%p7, %r67, %r400;
	@%p7 bra 	$L__BB22_68;
	sub.s32 	%r51, %r67, %r400;
	setp.ge.s32 	%p8, %r46, %r51;
	@%p8 bra 	$L__BB22_68;
	not.b32 	%r103, %r46;
	add.s32 	%r104, %r67, %r103;
	sub.s32 	%r52, %r104, %r400;
	and.b32  	%r105, %r52, 768;
	setp.eq.s32 	%p9, %r105, 768;
	mov.u32 	%r404, %r46;
	@%p9 bra 	$L__BB22_65;
	add.s32 	%r402, %r46, %r400;
	shr.u32 	%r106, %r52, 8;
	add.s32 	%r107, %r106, 1;
	and.b32  	%r108, %r107, 3;
	neg.s32 	%r401, %r108;
	mov.u32 	%r404, %r46;
$L__BB22_64:
	.pragma "nounroll";
	mul.wide.u32 	%rd54, %r402, 4;
	add.s64 	%rd53, %rd16, %rd54;
	// begin inline asm
	ld.global.nc.u32 %r109, [%rd53];
	// end inline asm
	mov.b32 	%f121, %r109;
	add.f32 	%f417, %f417, %f121;
	add.s32 	%r404, %r404, 256;
	add.s32 	%r402, %r402, 256;
	add.s32 	%r401, %r401, 1;
	setp.ne.s32 	%p10, %r401, 0;
	@%p10 bra 	$L__BB22_64;
$L__BB22_65:
	setp.lt.u32 	%p11, %r52, 768;
	@%p11 bra 	$L__BB22_68;
	cvt.u64.u32 	%rd55, %r404;
	cvt.u64.u32 	%rd56, %r400;
	add.s64 	%rd57, %rd55, %rd56;
	shl.b64 	%rd58, %rd57, 2;
	add.s64 	%rd59, %rd58, %rd16;
	add.s64 	%rd124, %rd59, 2048;
	add.s32 	%r405, %r404, %r400;
$L__BB22_67:
	mul.wide.u32 	%rd64, %r405, 4;
	add.s64 	%rd60, %rd16, %rd64;
	// begin inline asm
	ld.global.nc.u32 %r110, [%rd60];
	// end inline asm
	mov.b32 	%f122, %r110;
	add.f32 	%f123, %f417, %f122;
	add.s64 	%rd61, %rd124, -1024;
	// begin inline asm
	ld.global.nc.u32 %r111, [%rd61];
	// end inline asm
	mov.b32 	%f124, %r111;
	add.f32 	%f125, %f123, %f124;
	// begin inline asm
	ld.global.nc.u32 %r112, [%rd124];
	// end inline asm
	mov.b32 	%f126, %r112;
	add.f32 	%f127, %f125, %f126;
	add.s64 	%rd63, %rd124, 1024;
	// begin inline asm
	ld.global.nc.u32 %r113, [%rd63];
	// end inline asm
	mov.b32 	%f128, %r113;
	add.f32 	%f417, %f127, %f128;
	add.s32 	%r404, %r404, 1024;
	add.s64 	%rd124, %rd124, 4096;
	add.s32 	%r405, %r405, 1024;
	setp.lt.s32 	%p12, %r404, %r51;
	@%p12 bra 	$L__BB22_67;
$L__BB22_68:
	// begin inline asm
	mov.u32 %r114, %laneid;
	// end inline asm
	mov.b32 	%r116, %f417;
	mov.b32 	%r117, 1;
	mov.b32 	%r138, 31;
	mov.b32 	%r139, -1;
	// begin inline asm
	shfl.sync.down.b32 %r115, %r116, %r117, %r138, %r139;
	// end inline asm
	setp.gt.s32 	%p13, %r114, 30;
	mov.b32 	%f129, %r115;
	add.f32 	%f130, %f417, %f129;
	selp.f32 	%f131, %f417, %f130, %p13;
	mov.b32 	%r121, %f131;
	mov.b32 	%r122, 2;
	// begin inline asm
	shfl.sync.down.b32 %r120, %r121, %r122, %r138, %r139;
	// end inline asm
	setp.gt.s32 	%p14, %r114, 29;
	mov.b32 	%f132, %r120;
	add.f32 	%f133, %f131, %f132;
	selp.f32 	%f134, %f131, %f133, %p14;
	mov.b32 	%r126, %f134;
	mov.b32 	%r127, 4;
	// begin inline asm
	shfl.sync.down.b32 %r125, %r126, %r127, %r138, %r139;
	// end inline asm
	setp.gt.s32 	%p15, %r114, 27;
	mov.b32 	%f135, %r125;
	add.f32 	%f136, %f134, %f135;
	selp.f32 	%f137, %f134, %f136, %p15;
	mov.b32 	%r131, %f137;
	mov.b32 	%r132, 8;
	// begin inline asm
	shfl.sync.down.b32 %r130, %r131, %r132, %r138, %r139;
	// end inline asm
	setp.gt.s32 	%p16, %r114, 23;
	mov.b32 	%f138, %r130;
	add.f32 	%f139, %f137, %f138;
	selp.f32 	%f140, %f137, %f139, %p16;
	mov.b32 	%r136, %f140;
	mov.b32 	%r137, 16;
	// begin inline asm
	shfl.sync.down.b32 %r135, %r136, %r137, %r138, %r139;
	// end inline asm
	setp.gt.s32 	%p17, %r114, 15;
	mov.b32 	%f141, %r135;
	add.f32 	%f54, %f140, %f141;
	selp.f32 	%f418, %f140, %f54, %p17;
	setp.ne.s32 	%p18, %r114, 0;
	@%p18 bra 	$L__BB22_70;
	shr.u32 	%r140, %r46, 3;
	and.b32  	%r141, %r140, 124;
	mov.u32 	%r142, _ZZN3cub18CUB_300001_SM_10006detail6reduce28DeviceReduceSingleTileKernelINS2_10policy_hubIfyN4cuda3std3__44plusIfEEE10Policy1000EPfSC_iS9_ffNS7_10__identityEEEvT0_T1_T2_T3_T4_T6_E12temp_storage;
	add.s32 	%r143, %r142, %r141;
	st.shared.f32 	[%r143+8], %f54;
$L__BB22_70:
	bar.sync 	0;
	setp.ne.s32 	%p19, %r46, 0;
	@%p19 bra 	$L__BB22_72;
	ld.shared.f32 	%f142, [_ZZN3cub18CUB_300001_SM_10006detail6reduce28DeviceReduceSingleTileKernelINS2_10policy_hubIfyN4cuda3std3__44plusIfEEE10Policy1000EPfSC_iS9_ffNS7_10__identityEEEvT0_T1_T2_T3_T4_T6_E12temp_storage+12];
	add.f32 	%f143, %f418, %f142;
	ld.shared.f32 	%f144, [_ZZN3cub18CUB_300001_SM_10006detail6reduce28DeviceReduceSingleTileKernelINS2_10policy_hubIfyN4cuda3std3__44plusIfEEE10Policy1000EPfSC_iS9_ffNS7_10__identityEEEvT0_T1_T2_T3_T4_T6_E12temp_storage+16];
	add.f32 	%f145, %f143, %f144;
	ld.shared.f32 	%f146, [_ZZN3cub18CUB_300001_SM_10006detail6reduce28DeviceReduceSingleTileKernelINS2_10policy_hubIfyN4cuda3std3__44plusIfEEE10Policy1000EPfSC_iS9_ffNS7_10__identityEEEvT0_T1_T2_T3_T4_T6_E12temp_storage+20];
	add.f32 	%f147, %f145, %f146;
	ld.shared.f32 	%f148, [_ZZN3cub18CUB_300001_SM_10006detail6reduce28DeviceReduceSingleTileKernelINS2_10policy_hubIfyN4cuda3std3__44plusIfEEE10Policy1000EPfSC_iS9_ffNS7_10__identityEEEvT0_T1_T2_T3_T4_T6_E12temp_storage+24];
	add.f32 	%f149, %f147, %f148;
	ld.shared.f32 	%f150, [_ZZN3cub18CUB_300001_SM_10006detail6reduce28DeviceReduceSingleTileKernelINS2_10policy_hubIfyN4cuda3std3__44plusIfEEE10Policy1000EPfSC_iS9_ffNS7_10__identityEEEvT0_T1_T2_T3_T4_T6_E12temp_storage+28];
	add.f32 	%f151, %f149, %f150;
	ld.shared.f32 	%f152, [_ZZN3cub18CUB_300001_SM_10006detail6reduce28DeviceReduceSingleTileKernelINS2_10policy_hubIfyN4cuda3std3__44plusIfEEE10Policy1000EPfSC_iS9_ffNS7_10__identityEEEvT0_T1_T2_T3_T4_T6_E12temp_storage+32];
	add.f32 	%f153, %f151, %f152;
	ld.shared.f32 	%f154, [_ZZN3cub18CUB_300001_SM_10006detail6reduce28DeviceReduceSingleTileKernelINS2_10policy_hubIfyN4cuda3std3__44plusIfEEE10Policy1000EPfSC_iS9_ffNS7_10__identityEEEvT0_T1_T2_T3_T4_T6_E12temp_storage+36];
	add.f32 	%f418, %f153, %f154;
$L__BB22_72:
	mov.u32 	%r379, %tid.x;
	setp.ne.s32 	%p95, %r379, 0;
	@%p95 bra 	$L__BB22_74;
	add.f32 	%f391, %f58, %f418;
	st.global.f32 	[%rd1], %f391;
$L__BB22_74:
	ret;

}
	// .globl	_ZN3cub18CUB_300001_SM_10006detail4scan20DeviceScanInitKernelINS0_13ScanTileStateIfLb1EEEEEvT_i
.visible .entry _ZN3cub18CUB_300001_SM_10006detail4scan20DeviceScanInitKernelINS0_13ScanTileStateIfLb1EEEEEvT_i(
	.param .align 8 .b8 _ZN3cub18CUB_300001_SM_10006detail4scan20DeviceScanInitKernelINS0_13ScanTileStateIfLb1EEEEEvT_i_param_0[8],
	.param .u32 _ZN3cub18CUB_300001_SM_10006detail4scan20DeviceScanInitKernelINS0_13ScanTileStateIfLb1EEEEEvT_i_param_1
)
{
	.reg .pred 	%p<5>;
	.reg .b32 	%r<10>;
	.reg .b64 	%rd<7>;

	ld.param.u64 	%rd2, [_ZN3cub18CUB_300001_SM_10006detail4scan20DeviceScanInitKernelINS0_13ScanTileStateIfLb1EEEEEvT_i_param_0];
	ld.param.u32 	%r4, [_ZN3cub18CUB_300001_SM_10006detail4scan20DeviceScanInitKernelINS0_13ScanTileStateIfLb1EEEEEvT_i_param_1];
	cvta.to.global.u64 	%rd1, %rd2;
	mov.u32 	%r1, %ctaid.x;
	mov.u32 	%r5, %ntid.x;
	mov.u32 	%r2, %tid.x;
	mad.lo.s32 	%r3, %r1, %r5, %r2;
	setp.ge.s32 	%p1, %r3, %r4;
	@%p1 bra 	$L__BB23_2;
	mul.wide.s32 	%rd3, %r3, 8;
	add.s64 	%rd4, %rd1, %rd3;
	mov.b32 	%r6, 0;
	mov.b32 	%r7, 99;
	st.global.v2.u32 	[%rd4+256], {%r7, %r6};
$L__BB23_2:
	setp.ne.s32 	%p2, %r1, 0;
	setp.gt.u32 	%p3, %r2, 31;
	or.pred  	%p4, %p2, %p3;
	@%p4 bra 	$L__BB23_4;
	mul.wide.u32 	%rd5, %r2, 8;
	add.s64 	%rd6, %rd1, %rd5;
	mov.b32 	%r9, 0;
	st.global.v2.u32 	[%rd6], {%r9, %r9};
$L__BB23_4:
	ret;

}
	// .globl	_ZN3cub18CUB_300001_SM_10006detail4scan16DeviceScanKernelINS2_10policy_hubIfffjN4cuda3std3__44plusIvEEE10Policy1000EN6thrust24THRUST_300001_SM_1000_NS6detail15normal_iteratorINSD_10device_ptrIfEEEESI_NS0_13ScanTileStateIfLb1EEES9_NS0_8NullTypeEjfLb0ESL_EEvT0_T1_T2_iT3_T4_T5_
.visible .entry _ZN3cub18CUB_300001_SM_10006detail4scan16DeviceScanKernelINS2_10policy_hubIfffjN4cuda3std3__44plusIvEEE10Policy1000EN6thrust24THRUST_300001_SM_1000_NS6detail15normal_iteratorINSD_10device_ptrIfEEEESI_NS0_13ScanTileStateIfLb1EEES9_NS0_8NullTypeEjfLb0ESL_EEvT0_T1_T2_iT3_T4_T5_(
	.param .align 8 .b8 _ZN3cub18CUB_300001_SM_10006detail4scan16DeviceScanKernelINS2_10policy_hubIfffjN4cuda3std3__44plusIvEEE10Policy1000EN6thrust24THRUST_300001_SM_1000_NS6detail15normal_iteratorINSD_10device_ptrIfEEEESI_NS0_13ScanTileStateIfLb1EEES9_NS0_8NullTypeEjfLb0ESL_EEvT0_T1_T2_iT3_T4_T5__param_0[8],
	.param .align 8 .b8 _ZN3cub18CUB_300001_SM_10006detail4scan16DeviceScanKernelINS2_10policy_hubIfffjN4cuda3std3__44plusIvEEE10Policy1000EN6thrust24THRUST_300001_SM_1000_NS6detail15normal_iteratorINSD_10device_ptrIfEEEESI_NS0_13ScanTileStateIfLb1EEES9_NS0_8NullTypeEjfLb0ESL_EEvT0_T1_T2_iT3_T4_T5__param_1[8],
	.param .align 8 .b8 _ZN3cub18CUB_300001_SM_10006detail4scan16DeviceScanKernelINS2_10policy_hubIfffjN4cuda3std3__44plusIvEEE10Policy1000EN6thrust24THRUST_300001_SM_1000_NS6detail15normal_iteratorINSD_10device_ptrIfEEEESI_NS0_13ScanTileStateIfLb1EEES9_NS0_8NullTypeEjfLb0ESL_EEvT0_T1_T2_iT3_T4_T5__param_2[8],
	.param .u32 _ZN3cub18CUB_300001_SM_10006detail4scan16DeviceScanKernelINS2_10policy_hubIfffjN4cuda3std3__44plusIvEEE10Policy1000EN6thrust24THRUST_300001_SM_1000_NS6detail15normal_iteratorINSD_10device_ptrIfEEEESI_NS0_13ScanTileStateIfLb1EEES9_NS0_8NullTypeEjfLb0ESL_EEvT0_T1_T2_iT3_T4_T5__param_3,
	.param .align 1 .b8 _ZN3cub18CUB_300001_SM_10006detail4scan16DeviceScanKernelINS2_10policy_hubIfffjN4cuda3std3__44plusIvEEE10Policy1000EN6thrust24THRUST_300001_SM_1000_NS6detail15normal_iteratorINSD_10device_ptrIfEEEESI_NS0_13ScanTileStateIfLb1EEES9_NS0_8NullTypeEjfLb0ESL_EEvT0_T1_T2_iT3_T4_T5__param_4[1],
	.param .align 1 .b8 _ZN3cub18CUB_300001_SM_10006detail4scan16DeviceScanKernelINS2_10policy_hubIfffjN4cuda3std3__44plusIvEEE10Policy1000EN6thrust24THRUST_300001_SM_1000_NS6detail15normal_iteratorINSD_10device_ptrIfEEEESI_NS0_13ScanTileStateIfLb1EEES9_NS0_8NullTypeEjfLb0ESL_EEvT0_T1_T2_iT3_T4_T5__param_5[1],
	.param .u32 _ZN3cub18CUB_300001_SM_10006detail4scan16DeviceScanKernelINS2_10policy_hubIfffjN4cuda3std3__44plusIvEEE10Policy1000EN6thrust24THRUST_300001_SM_1000_NS6detail15normal_iteratorINSD_10device_ptrIfEEEESI_NS0_13ScanTileStateIfLb1EEES9_NS0_8NullTypeEjfLb0ESL_EEvT0_T1_T2_iT3_T4_T5__param_6
)
.maxntid 384
{
	.reg .pred 	%p<160>;
	.reg .b32 	%r<512>;
	.reg .b32 	%f<602>;
	.reg .b64 	%rd<55>;
	// demoted variable
	.shared .align 16 .b8 _ZZN3cub18CUB_300001_SM_10006detail4scan16DeviceScanKernelINS2_10policy_hubIfffjN4cuda3std3__44plusIvEEE10Policy1000EN6thrust24THRUST_300001_SM_1000_NS6detail15normal_iteratorINSD_10device_ptrIfEEEESI_NS0_13ScanTileStateIfLb1EEES9_NS0_8NullTypeEjfLb0ESL_EEvT0_T1_T2_iT3_T4_T5_E12temp_storage[33808];
	ld.param.u64 	%rd1, [_ZN3cub18CUB_300001_SM_10006detail4scan16DeviceScanKernelINS2_10policy_hubIfffjN4cuda3std3__44plusIvEEE10Policy1000EN6thrust24THRUST_300001_SM_1000_NS6detail15normal_iteratorINSD_10device_ptrIfEEEESI_NS0_13ScanTileStateIfLb1EEES9_NS0_8NullTypeEjfLb0ESL_EEvT0_T1_T2_iT3_T4_T5__param_2];
	ld.param.u64 	%rd13, [_ZN3cub18CUB_300001_SM_10006detail4scan16DeviceScanKernelINS2_10policy_hubIfffjN4cuda3std3__44plusIvEEE10Policy1000EN6thrust24THRUST_300001_SM_1000_NS6detail15normal_iteratorINSD_10device_ptrIfEEEESI_NS0_13ScanTileStateIfLb1EEES9_NS0_8NullTypeEjfLb0ESL_EEvT0_T1_T2_iT3_T4_T5__param_1];
	ld.param.u64 	%rd14, [_ZN3cub18CUB_300001_SM_10006detail4scan16DeviceScanKernelINS2_10policy_hubIfffjN4cuda3std3__44plusIvEEE10Policy1000EN6thrust24THRUST_300001_SM_1000_NS6detail15normal_iteratorINSD_10device_ptrIfEEEESI_NS0_13ScanTileStateIfLb1EEES9_NS0_8NullTypeEjfLb0ESL_EEvT0_T1_T2_iT3_T4_T5__param_0];
	ld.param.u32 	%r97, [_ZN3cub18CUB_300001_SM_10006detail4scan16DeviceScanKernelINS2_10policy_hubIfffjN4cuda3std3__44plusIvEEE10Policy1000EN6thrust24THRUST_300001_SM_1000_NS6detail15normal_iteratorINSD_10device_ptrIfEEEESI_NS0_13ScanTileStateIfLb1EEES9_NS0_8NullTypeEjfLb0ESL_EEvT0_T1_T2_iT3_T4_T5__param_3];
	ld.param.u32 	%r98, [_ZN3cub18CUB_300001_SM_10006detail4scan16DeviceScanKernelINS2_10policy_hubIfffjN4cuda3std3__44plusIvEEE10Policy1000EN6thrust24THRUST_300001_SM_1000_NS6detail15normal_iteratorINSD_10device_ptrIfEEEESI_NS0_13ScanTileStateIfLb1EEES9_NS0_8NullTypeEjfLb0ESL_EEvT0_T1_T2_iT3_T4_T5__param_6];
	cvta.to.global.u64 	%rd2, %rd14;
	cvta.to.global.u64 	%rd3, %rd13;
	mov.u32 	%r99, %ctaid.x;
	add.s32 	%r488, %r97, %r99;
	mul.lo.s32 	%r2, %r488, 8448;
	sub.s32 	%r3, %r98, %r2;
	setp.lt.u32 	%p1, %r3, 8449;
	@%p1 bra 	$L__BB24_26;
	cvt.u64.u32 	%rd37, %r2;
	mov.u32 	%r4, %tid.x;
	and.b32  	%r341, %r4, 31;
	and.b32  	%r342, %r4, 992;
	mul.lo.s32 	%r343, %r342, 22;
	or.b32  	%r344, %r343, %r341;
	cvt.u64.u32 	%rd38, %r344;
	add.s64 	%rd4, %rd38, %rd37;
	shl.b64 	%rd39, %rd4, 2;
	add.s64 	%rd40, %rd2, %rd39;
	ld.global.f32 	%f334, [%rd40];
	ld.global.f32 	%f335, [%rd40+128];
	ld.global.f32 	%f336, [%rd40+256];
	ld.global.f32 	%f337, [%rd40+384];
	ld.global.f32 	%f338, [%rd40+512];
	ld.global.f32 	%f339, [%rd40+640];
	ld.global.f32 	%f340, [%rd40+768];
	ld.global.f32 	%f341, [%rd40+896];
	ld.global.f32 	%f342, [%rd40+1024];
	ld.global.f32 	%f343, [%rd40+1152];
	ld.global.f32 	%f344, [%rd40+1280];
	ld.global.f32 	%f345, [%rd40+1408];
	ld.global.f32 	%f346, [%rd40+1536];
	ld.global.f32 	%f347, [%rd40+1664];
	ld.global.f32 	%f348, [%rd40+1792];
	ld.global.f32 	%f349, [%rd40+1920];
	ld.global.f32 	%f350, [%rd40+2048];
	ld.global.f32 	%f351, [%rd40+2176];
	ld.global.f32 	%f352, [%rd40+2304];
	ld.global.f32 	%f353, [%rd40+2432];
	ld.global.f32 	%f354, [%rd40+2560];
	ld.global.f32 	%f355, [%rd40+2688];
	// begin inline asm
	mov.u32 %r340, %laneid;
	// end inline asm
	shr.u32 	%r6, %r4, 5;
	mad.lo.s32 	%r345, %r6, 704, %r340;
	shl.b32 	%r346, %r345, 2;
	mov.u32 	%r347, _ZZN3cub18CUB_300001_SM_10006detail4scan16DeviceScanKernelINS2_10policy_hubIfffjN4cuda3std3__44plusIvEEE10Policy1000EN6thrust24THRUST_300001_SM_1000_NS6detail15normal_iteratorINSD_10device_ptrIfEEEESI_NS0_13ScanTileStateIfLb1EEES9_NS0_8NullTypeEjfLb0ESL_EEvT0_T1_T2_iT3_T4_T5_E12temp_storage;
	add.s32 	%r7, %r347, %r346;
	st.shared.f32 	[%r7], %f334;
	st.shared.f32 	[%r7+128], %f335;
	st.shared.f32 	[%r7+256], %f336;
	st.shared.f32 	[%r7+384], %f337;
	st.shared.f32 	[%r7+512], %f338;
	st.shared.f32 	[%r7+640], %f339;
	st.shared.f32 	[%r7+768], %f340;
	st.shared.f32 	[%r7+896], %f341;
	st.shared.f32 	[%r7+1024], %f342;
	st.shared.f32 	[%r7+1152], %f343;
	st.shared.f32 	[%r7+1280], %f344;
	st.shared.f32 	[%r7+1408], %f345;
	st.shared.f32 	[%r7+1536], %f346;
	st.shared.f32 	[%r7+1664], %f347;
	st.shared.f32 	[%r7+1792], %f348;
	st.shared.f32 	[%r7+1920], %f349;
	st.shared.f32 	[%r7+2048], %f350;
	st.shared.f32 	[%r7+2176], %f351;
	st.shared.f32 	[%r7+2304], %f352;
	st.shared.f32 	[%r7+2432], %f353;
	st.shared.f32 	[%r7+2560], %f354;
	st.shared.f32 	[%r7+2688], %f355;
	bar.warp.sync 	-1;
	mad.lo.s32 	%r8, %r340, 84, %r7;
	ld.shared.v2.f32 	{%f1, %f2}, [%r8];
	ld.shared.v2.f32 	{%f3, %f4}, [%r8+8];
	ld.shared.v2.f32 	{%f5, %f6}, [%r8+16];
	ld.shared.v2.f32 	{%f7, %f8}, [%r8+24];
	ld.shared.v2.f32 	{%f9, %f10}, [%r8+32];
	ld.shared.v2.f32 	{%f11, %f12}, [%r8+40];
	ld.shared.v2.f32 	{%f13, %f14}, [%r8+48];
	ld.shared.v2.f32 	{%f15, %f16}, [%r8+56];
	ld.shared.v2.f32 	{%f17, %f18}, [%r8+64];
	ld.shared.v2.f32 	{%f19, %f20}, [%r8+72];
	ld.shared.v2.f32 	{%f21, %f22}, [%r8+80];
	bar.sync 	0;
	setp.ne.s32 	%p104, %r488, 0;
	@%p104 bra 	$L__BB24_6;
	add.f32 	%f475, %f1, %f2;
	add.f32 	%f476, %f3, %f4;
	add.f32 	%f477, %f5, %f6;
	add.f32 	%f478, %f7, %f8;
	add.f32 	%f479, %f9, %f10;
	add.f32 	%f480, %f11, %f12;
	add.f32 	%f481, %f13, %f14;
	add.f32 	%f482, %f15, %f16;
	add.f32 	%f483, %f17, %f18;
	add.f32 	%f484, %f19, %f20;
	add.f32 	%f485, %f21, %f22;
	add.f32 	%f486, %f475, %f476;
	add.f32 	%f487, %f477, %f478;
	add.f32 	%f488, %f479, %f480;
	add.f32 	%f489, %f481, %f482;
	add.f32 	%f490, %f483, %f484;
	add.f32 	%f491, %f486, %f487;
	add.f32 	%f492, %f488, %f489;
	add.f32 	%f493, %f490, %f485;
	add.f32 	%f494, %f491, %f492;
	add.f32 	%f462, %f494, %f493;
	mov.b32 	%r479, 1;
	mov.b32 	%r480, 0;
	mov.b32 	%r481, -1;
	// begin inline asm
	{  .reg .f32 r0;  .reg .pred p;  shfl.sync.up.b32 r0|p, %f462, %r479, %r480, %r481;  @p add.f32 r0, r0, %f462;  mov.f32 %f460, r0;}
	// end inline asm
	mov.b32 	%r465, 2;
	// begin inline asm
	{  .reg .f32 r0;  .reg .pred p;  shfl.sync.up.b32 r0|p, %f460, %r465, %r480, %r481;  @p add.f32 r0, r0, %f460;  mov.f32 %f463, r0;}
	// end inline asm
	mov.b32 	%r468, 4;
	// begin inline asm
	{  .reg .f32 r0;  .reg .pred p;  shfl.sync.up.b32 r0|p, %f463, %r468, %r480, %r481;  @p add.f32 r0, r0, %f463;  mov.f32 %f466, r0;}
	// end inline asm
	mov.b32 	%r471, 8;
	// begin inline asm
	{  .reg .f32 r0;  .reg .pred p;  shfl.sync.up.b32 r0|p, %f466, %r471, %r480, %r481;  @p add.f32 r0, r0, %f466;  mov.f32 %f469, r0;}
	// end inline asm
	mov.b32 	%r474, 16;
	// begin inline asm
	{  .reg .f32 r0;  .reg .pred p;  shfl.sync.up.b32 r0|p, %f469, %r474, %r480, %r481;  @p add.f32 r0, r0, %f469;  mov.f32 %f472, r0;}
	// end inline asm
	mov.b32 	%r478, %f472;
	// begin inline asm
	shfl.sync.up.b32 %r477, %r478, %r479, %r480, %r481;
	// end inline asm
	setp.ne.s32 	%p146, %r340, 31;
	@%p146 bra 	$L__BB24_4;
	shl.b32 	%r482, %r6, 2;
	mov.u32 	%r483, _ZZN3cub18CUB_300001_SM_10006detail4scan16DeviceScanKernelINS2_10policy_hubIfffjN4cuda3std3__44plusIvEEE10Policy1000EN6thrust24THRUST_300001_SM_1000_NS6detail15normal_iteratorINSD_10device_ptrIfEEEESI_NS0_13ScanTileStateIfLb1EEES9_NS0_8NullTypeEjfLb0ESL_EEvT0_T1_T2_iT3_T4_T5_E12temp_storage;
	add.s32 	%r484, %r483, %r482;
	st.shared.f32 	[%r484+16], %f472;
$L__BB24_4:
	mov.b32 	%f495, %r477;
	bar.sync 	0;
	ld.shared.v4.f32 	{%f496, %f497, %f498, %f499}, [_ZZN3cub18CUB_300001_SM_10006detail4scan16DeviceScanKernelINS2_10policy_hubIfffjN4cuda3std3__44plusIvEEE10Policy1000EN6thrust24THRUST_300001_SM_1000_NS6detail15normal_iteratorINSD_10device_ptrIfEEEESI_NS0_13ScanTileStateIfLb1EEES9_NS0_8NullTypeEjfLb0ESL_EEvT0_T1_T2_iT3_T4_T5_E12temp_storage+16];
	add.f32 	%f500, %f496, %f497;
	setp.eq.s32 	%p147, %r6, 2;
	selp.f32 	%f501, %f500, %f496, %p147;
	add.f32 	%f502, %f500, %f498;
	setp.eq.s32 	%p148, %r6, 3;
	selp.f32 	%f503, %f502, %f501, %p148;
	add.f32 	%f504, %f502, %f499;
	setp.eq.s32 	%p149, %r6, 4;
	selp.f32 	%f505, %f504, %f503, %p149;
	ld.shared.v4.f32 	{%f506, %f507, %f508, %f509}, [_ZZN3cub18CUB_300001_SM_10006detail4scan16DeviceScanKernelINS2_10policy_hubIfffjN4cuda3std3__44plusIvEEE10Policy1000EN6thrust24THRUST_300001_SM_1000_NS6detail15normal_iteratorINSD_10device_ptrIfEEEESI_NS0_13ScanTileStateIfLb1EEES9_NS0_8NullTypeEjfLb0ESL_EEvT0_T1_T2_iT3_T4_T5_E12temp_storage+32];
	add.f32 	%f510, %f504, %f506;
	setp.eq.s32 	%p150, %r6, 5;
	selp.f32 	%f511, %f510, %f505, %p150;
	add.f32 	%f512, %f510, %f507;
	setp.eq.s32 	%p151, %r6, 6;
	selp.f32 	%f513, %f512, %f511, %p151;
	add.f32 	%f514, %f512, %f508;
	setp.eq.s32 	%p152, %r6, 7;
	selp.f32 	%f515, %f514, %f513, %p152;
	add.f32 	%f516, %f514, %f509;
	setp.eq.s32 	%p153, %r6, 8;
	selp.f32 	%f517, %f516, %f515, %p153;
	ld.shared.v4.f32 	{%f518, %f519, %f520, %f521}, [_ZZN3cub18CUB_300001_SM_10006detail4scan16DeviceScanKernelINS2_10policy_hubIfffjN4cuda3std3__44plusIvEEE10Policy1000EN6thrust24THRUST_300001_SM_1000_NS6detail15normal_iteratorINSD_10device_ptrIfEEEESI_NS0_13ScanTileStateIfLb1EEES9_NS0_8NullTypeEjfLb0ESL_EEvT0_T1_T2_iT3_T4_T5_E12temp_storage+48];
	add.f32 	%f522, %f516, %f518;
	setp.eq.s32 	%p154, %r6, 9;
	selp.f32 	%f523, %f522, %f517, %p154;
	add.f32 	%f524, %f522, %f519;
	setp.eq.s32 	%p155, %r6, 10;
	selp.f32 	%f525, %f524, %f523, %p155;
	add.f32 	%f526, %f524, %f520;
	setp.eq.s32 	%p156, %r6, 11;
	selp.f32 	%f527, %f526, %f525, %p156;
	add.f32 	%f24, %f526, %f521;
	setp.lt.u32 	%p157, %r4, 32;
	add.f32 	%f528, %f527, %f495;
	setp.eq.s32 	%p158, %r340, 0;
	selp.f32 	%f529, %f527, %f528, %p158;
	selp.f32 	%f530, %f495, %f529, %p157;
	setp.ne.s32 	%p159, %r4, 0;
	add.f32 	%f576, %f1, %f530;
	@%p159 bra 	$L__BB24_25;
	mov.b32 	%r486, %f24;
	add.s64 	%rd52, %rd1, 256;
	mov.b32 	%r485, 101;
	// begin inline asm
	st.relaxed.gpu.v2.u32 [%rd52], {%r485, %r486};
	// end inline asm
	mov.f32 	%f576, %f1;
	bra.uni 	$L__BB24_25;
$L__BB24_6:
	add.f32 	%f371, %f1, %f2;
	add.f32 	%f372, %f3, %f4;
	add.f32 	%f373, %f5, %f6;
	add.f32 	%f374, %f7, %f8;
	add.f32 	%f375, %f9, %f10;
	add.f32 	%f376, %f11, %f12;
	add.f32 	%f377, %f13, %f14;
	add.f32 	%f378, %f15, %f16;
	add.f32 	%f379, %f17, %f18;
	add.f32 	%f380, %f19, %f20;
	add.f32 	%f381, %f21, %f22;
	add.f32 	%f382, %f371, %f372;
	add.f32 	%f383, %f373, %f374;
	add.f32 	%f384, %f375, %f376;
	add.f32 	%f385, %f377, %f378;
	add.f32 	%f386, %f379, %f380;
	add.f32 	%f387, %f382, %f383;
	add.f32 	%f388, %f384, %f385;
	add.f32 	%f389, %f386, %f381;
	add.f32 	%f390, %f387, %f388;
	add.f32 	%f358, %f390, %f389;
	mov.b32 	%r365, 1;
	mov.b32 	%r366, 0;
	mov.b32 	%r367, -1;
	// begin inline asm
	{  .reg .f32 r0;  .reg .pred p;  shfl.sync.up.b32 r0|p, %f358, %r365, %r366, %r367;  @p add.f32 r0, r0, %f358;  mov.f32 %f356, r0;}
	// end inline asm
	mov.b32 	%r351, 2;
	// begin inline asm
	{  .reg .f32 r0;  .reg .pred p;  shfl.sync.up.b32 r0|p, %f356, %r351, %r366, %r367;  @p add.f32 r0, r0, %f356;  mov.f32 %f359, r0;}
	// end inline asm
	mov.b32 	%r354, 4;
	// begin inline asm
	{  .reg .f32 r0;  .reg .pred p;  shfl.sync.up.b32 r0|p, %f359, %r354, %r366, %r367;  @p add.f32 r0, r0, %f359;  mov.f32 %f362, r0;}
	// end inline asm
	mov.b32 	%r357, 8;
	// begin inline asm
	{  .reg .f32 r0;  .reg .pred p;  shfl.sync.up.b32 r0|p, %f362, %r357, %r366, %r367;  @p add.f32 r0, r0, %f362;  mov.f32 %f365, r0;}
	// end inline asm
	mov.b32 	%r360, 16;
	// begin inline asm
	{  .reg .f32 r0;  .reg .pred p;  shfl.sync.up.b32 r0|p, %f365, %r360, %r366, %r367;  @p add.f32 r0, r0, %f365;  mov.f32 %f368, r0;}
	// end inline asm
	mov.b32 	%r364, %f368;
	// begin inline asm
	shfl.sync.up.b32 %r363, %r364, %r365, %r366, %r367;
	// end inline asm
	setp.ne.s32 	%p105, %r340, 31;
	@%p105 bra 	$L__BB24_8;
	shl.b32 	%r368, %r6, 2;
	mov.u32 	%r369, _ZZN3cub18CUB_300001_SM_10006detail4scan16DeviceScanKernelINS2_10policy_hubIfffjN4cuda3std3__44plusIvEEE10Policy1000EN6thrust24THRUST_300001_SM_1000_NS6detail15normal_iteratorINSD_10device_ptrIfEEEESI_NS0_13ScanTileStateIfLb1EEES9_NS0_8NullTypeEjfLb0ESL_EEvT0_T1_T2_iT3_T4_T5_E12temp_storage;
	add.s32 	%r370, %r369, %r368;
	st.shared.f32 	[%r370+16], %f368;
$L__BB24_8:
	mov.b32 	%f391, %r363;
	bar.sync 	0;
	ld.shared.v4.f32 	{%f392, %f393, %f394, %f395}, [_ZZN3cub18CUB_300001_SM_10006detail4scan16DeviceScanKernelINS2_10policy_hubIfffjN4cuda3std3__44plusIvEEE10Policy1000EN6thrust24THRUST_300001_SM_1000_NS6detail15normal_iteratorINSD_10device_ptrIfEEEESI_NS0_13ScanTileStateIfLb1EEES9_NS0_8NullTypeEjfLb0ESL_EEvT0_T1_T2_iT3_T4_T5_E12temp_storage+16];
	add.f32 	%f396, %f392, %f393;
	setp.eq.s32 	%p106, %r6, 2;
	selp.f32 	%f397, %f396, %f392, %p106;
	add.f32 	%f398, %f396, %f394;
	setp.eq.s32 	%p107, %r6, 3;
	selp.f32 	%f399, %f398, %f397, %p107;
	add.f32 	%f400, %f398, %f395;
	setp.eq.s32 	%p108, %r6, 4;
	selp.f32 	%f401, %f400, %f399, %p108;
	ld.shared.v4.f32 	{%f402, %f403, %f404, %f405}, [_ZZN3cub18CUB_300001_SM_10006detail4scan16DeviceScanKernelINS2_10policy_hubIfffjN4cuda3std3__44plusIvEEE10Policy1000EN6thrust24THRUST_300001_SM_1000_NS6detail15normal_iteratorINSD_10device_ptrIfEEEESI_NS0_13ScanTileStateIfLb1EEES9_NS0_8NullTypeEjfLb0ESL_EEvT0_T1_T2_iT3_T4_T5_E12temp_storage+32];
	add.f32 	%f406, %f400, %f402;
	setp.eq.s32 	%p109, %r6, 5;
	selp.f32 	%f407, %f406, %f401, %p109;
	add.f32 	%f408, %f406, %f403;
	setp.eq.s32 	%p110, %r6, 6;
	selp.f32 	%f409, %f408, %f407, %p110;
	add.f32 	%f410, %f408, %f404;
	setp.eq.s32 	%p111, %r6, 7;
	selp.f32 	%f411, %f410, %f409, %p111;
	add.f32 	%f412, %f410, %f405;
	setp.eq.s32 	%p112, %r6, 8;
	selp.f32 	%f413, %f412, %f411, %p112;
	ld.shared.v4.f32 	{%f414, %f415, %f416, %f417}, [_ZZN3cub18CUB_300001_SM_10006detail4scan16DeviceScanKernelINS2_10policy_hubIfffjN4cuda3std3__44plusIvEEE10Policy1000EN6thrust24THRUST_300001_SM_1000_NS6detail15normal_iteratorINSD_10device_ptrIfEEEESI_NS0_13ScanTileStateIfLb1EEES9_NS0_8NullTypeEjfLb0ESL_EEvT0_T1_T2_iT3_T4_T5_E12temp_storage+48];
	add.f32 	%f418, %f412, %f414;
	setp.eq.s32 	%p113, %r6, 9;
	selp.f32 	%f419, %f418, %f413, %p113;
	add.f32 	%f420, %f418, %f415;
	setp.eq.s32 	%p114, %r6, 10;
	selp.f32 	%f421, %f420, %f419, %p114;
	add.f32 	%f422, %f420, %f416;
	setp.eq.s32 	%p115, %r6, 11;
	selp.f32 	%f423, %f422, %f421, %p115;
	add.f32 	%f27, %f422, %f417;
	setp.gt.u32 	%p116, %r4, 31;
	setp.lt.u32 	%p117, %r4, 32;
	add.f32 	%f424, %f423, %f391;
	setp.eq.s32 	%p118, %r340, 0;
	selp.f32 	%f575, %f423, %f424, %p118;
	selp.f32 	%f29, %f391, %f575, %p117;
	@%p116 bra 	$L__BB24_24;
	setp.ne.s32 	%p119, %r4, 0;
	mul.wide.s32 	%rd41, %r488, 8;
	add.s64 	%rd5, %rd1, %rd41;
	@%p119 bra 	$L__BB24_11;
	st.shared.f32 	[_ZZN3cub18CUB_300001_SM_10006detail4scan16DeviceScanKernelINS2_10policy_hubIfffjN4cuda3std3__44plusIvEEE10Policy1000EN6thrust24THRUST_300001_SM_1000_NS6detail15normal_iteratorINSD_10device_ptrIfEEEESI_NS0_13ScanTileStateIfLb1EEES9_NS0_8NullTypeEjfLb0ESL_EEvT0_T1_T2_iT3_T4_T5_E12temp_storage+12], %f27;
	mov.b32 	%r372, %f27;
	add.s64 	%rd42, %rd5, 256;
	mov.b32 	%r371, 100;
	// begin inline asm
	st.relaxed.gpu.v2.u32 [%rd42], {%r371, %r372};
	// end inline asm
$L__BB24_11:
	not.b32 	%r377, %r4;
	add.s32 	%r495, %r488, %r377;
	mov.b32 	%r373, 830;
	// begin inline asm
	nanosleep.u32 %r373;
	// end inline asm
	mul.wide.s32 	%rd44, %r495, 8;
	add.s64 	%rd45, %rd1, %rd44;
	add.s64 	%rd43, %rd45, 256;
	// begin inline asm
	ld.relaxed.gpu.v2.u32 {%r497, %r490}, [%rd43];
	// end inline asm
	mov.b32 	%r491, 952;
$L__BB24_12:
	setp.eq.s32 	%p120, %r497, 99;
	mov.b32 	%r378, -1;
	vote.sync.any.pred 	%p121, %p120, %r378;
	not.pred 	%p122, %p121;
	@%p122 bra 	$L__BB24_14;
	mul.lo.s32 	%r460, %r488, 16807;
	and.b32  	%r488, %r460, 2147483647;
	add.s32 	%r461, %r491, 1;
	rem.u32 	%r457, %r488, %r461;
	// begin inline asm
	nanosleep.u32 %r457;
	// end inline asm
	shr.u32 	%r491, %r491, 1;
	// begin inline asm
	ld.relaxed.gpu.v2.u32 {%r497, %r490}, [%rd43];
	// end inline asm
	bra.uni 	$L__BB24_12;
$L__BB24_14:
	mov.b32 	%f425, %r490;
	setp.eq.s32 	%p123, %r497, 101;
	mov.b32 	%r405, -1;
	vote.sync.ballot.b32 	%r407, %p123, %r405;
	// begin inline asm
	mov.u32 %r380, %lanemask_ge;
	// end inline asm
	and.b32  	%r408, %r407, %r380;
	or.b32  	%r409, %r408, -2147483648;
	add.s32 	%r410, %r409, -1;
	not.b32 	%r411, %r409;
	and.b32  	%r412, %r411, %r410;
	popc.b32 	%r384, %r412;
	mov.b32 	%r383, 1;
	// begin inline asm
	shfl.sync.down.b32 %r381, %r490, %r383, %r384, %r405;
	// end inline asm
	setp.lt.s32 	%p125, %r340, %r384;
	mov.b32 	%f426, %r381;
	add.f32 	%f427, %f425, %f426;
	selp.f32 	%f428, %f427, %f425, %p125;
	mov.b32 	%r387, %f428;
	mov.b32 	%r388, 2;
	// begin inline asm
	shfl.sync.down.b32 %r386, %r387, %r388, %r384, %r405;
	// end inline asm
	add.s32 	%r25, %r340, 2;
	setp.gt.s32 	%p126, %r25, %r384;
	mov.b32 	%f429, %r386;
	add.f32 	%f430, %f428, %f429;
	selp.f32 	%f431, %f428, %f430, %p126;
	mov.b32 	%r392, %f431;
	mov.b32 	%r393, 4;
	// begin inline asm
	shfl.sync.down.b32 %r391, %r392, %r393, %r384, %r405;
	// end inline asm
	add.s32 	%r26, %r340, 4;
	setp.gt.s32 	%p127, %r26, %r384;
	mov.b32 	%f432, %r391;
	add.f32 	%f433, %f431, %f432;
	selp.f32 	%f434, %f431, %f433, %p127;
	mov.b32 	%r397, %f434;
	mov.b32 	%r398, 8;
	// begin inline asm
	shfl.sync.down.b32 %r396, %r397, %r398, %r384, %r405;
	// end inline asm
	add.s32 	%r27, %r340, 8;
	setp.gt.s32 	%p128, %r27, %r384;
	mov.b32 	%f435, %r396;
	add.f32 	%f436, %f434, %f435;
	selp.f32 	%f437, %f434, %f436, %p128;
	mov.b32 	%r402, %f437;
	mov.b32 	%r403, 16;
	// begin inline asm
	shfl.sync.down.b32 %r401, %r402, %r403, %r384, %r405;
	// end inline asm
	add.s32 	%r28, %r340, 16;
	setp.gt.s32 	%p129, %r28, %r384;
	mov.b32 	%f438, %r401;
	add.f32 	%f439, %f437, %f438;
	selp.f32 	%f574, %f437, %f439, %p129;
	add.s64 	%rd7, %rd1, 256;
	mov.b32 	%r492, 952;
$L__BB24_15:
	setp.ne.s32 	%p130, %r497, 101;
	mov.b32 	%r413, -1;
	vote.sync.all.pred 	%p131, %p130, %r413;
	not.pred 	%p132, %p131;
	@%p132 bra 	$L__BB24_20;
	shr.u32 	%r492, %r492, 1;
	mul.wide.s32 	%rd48, %r495, 8;
	add.s64 	%rd49, %rd7, %rd48;
	add.s64 	%rd47, %rd49, -256;
	// begin inline asm
	ld.relaxed.gpu.v2.u32 {%r497, %r498}, [%rd47];
	// end inline asm
	mov.u32 	%r499, %r492;
$L__BB24_17:
	setp.eq.s32 	%p136, %r497, 99;
	mov.b32 	%r419, -1;
	vote.sync.any.pred 	%p137, %p136, %r419;
	not.pred 	%p138, %p137;
	@%p138 bra 	$L__BB24_19;
	mul.lo.s32 	%r455, %r488, 16807;
	and.b32  	%r488, %r455, 2147483647;
	add.s32 	%r456, %r499, 1;
	rem.u32 	%r452, %r488, %r456;
	// begin inline asm
	nanosleep.u32 %r452;
	// end inline asm
	shr.u32 	%r499, %r499, 1;
	// begin inline asm
	ld.relaxed.gpu.v2.u32 {%r497, %r498}, [%rd47];
	// end inline asm
	bra.uni 	$L__BB24_17;
$L__BB24_19:
	mov.b32 	%f444, %r498;
	setp.eq.s32 	%p139, %r497, 101;
	mov.b32 	%r445, -1;
	vote.sync.ballot.b32 	%r446, %p139, %r445;
	and.b32  	%r447, %r446, %r380;
	or.b32  	%r448, %r447, -2147483648;
	add.s32 	%r449, %r448, -1;
	not.b32 	%r450, %r448;
	and.b32  	%r451, %r450, %r449;
	popc.b32 	%r424, %r451;
	mov.b32 	%r423, 1;
	// begin inline asm
	shfl.sync.down.b32 %r421, %r498, %r423, %r424, %r445;
	// end inline asm
	setp.lt.s32 	%p141, %r340, %r424;
	mov.b32 	%f445, %r421;
	add.f32 	%f446, %f444, %f445;
	selp.f32 	%f447, %f446, %f444, %p141;
	mov.b32 	%r427, %f447;
	mov.b32 	%r428, 2;
	// begin inline asm
	shfl.sync.down.b32 %r426, %r427, %r428, %r424, %r445;
	// end inline asm
	setp.gt.s32 	%p142, %r25, %r424;
	mov.b32 	%f448, %r426;
	add.f32 	%f449, %f447, %f448;
	selp.f32 	%f450, %f447, %f449, %p142;
	mov.b32 	%r432, %f450;
	mov.b32 	%r433, 4;
	// begin inline asm
	shfl.sync.down.b32 %r431, %r432, %r433, %r424, %r445;
	// end inline asm
	setp.gt.s32 	%p143, %r26, %r424;
	mov.b32 	%f451, %r431;
	add.f32 	%f452, %f450, %f451;
	selp.f32 	%f453, %f450, %f452, %p143;
	mov.b32 	%r437, %f453;
	mov.b32 	%r438, 8;
	// begin inline asm
	shfl.sync.down.b32 %r436, %r437, %r438, %r424, %r445;
	// end inline asm
	setp.gt.s32 	%p144, %r27, %r424;
	mov.b32 	%f454, %r436;
	add.f32 	%f455, %f453, %f454;
	selp.f32 	%f456, %f453, %f455, %p144;
	mov.b32 	%r442, %f456;
	mov.b32 	%r443, 16;
	// begin inline asm
	shfl.sync.down.b32 %r441, %r442, %r443, %r424, %r445;
	// end inline asm
	setp.gt.s32 	%p145, %r28, %r424;
	mov.b32 	%f457, %r441;
	add.f32 	%f458, %f456, %f457;
	selp.f32 	%f459, %f456, %f458, %p145;
	add.f32 	%f574, %f574, %f459;
	add.s32 	%r495, %r495, -32;
	bra.uni 	$L__BB24_15;
$L__BB24_20:
	@%p119 bra 	$L__BB24_22;
	add.f32 	%f440, %f27, %f574;
	mov.b32 	%r416, %f440;
	add.s64 	%rd46, %rd5, 256;
	mov.b32 	%r415, 101;
	// begin inline asm
	st.relaxed.gpu.v2.u32 [%rd46], {%r415, %r416};
	// end inline asm
	st.shared.f32 	[_ZZN3cub18CUB_300001_SM_10006detail4scan16DeviceScanKernelINS2_10policy_hubIfffjN4cuda3std3__44plusIvEEE10Policy1000EN6thrust24THRUST_300001_SM_1000_NS6detail15normal_iteratorINSD_10device_ptrIfEEEESI_NS0_13ScanTileStateIfLb1EEES9_NS0_8NullTypeEjfLb0ESL_EEvT0_T1_T2_iT3_T4_T5_E12temp_storage+4], %f574;
	st.shared.f32 	[_ZZN3cub18CUB_300001_SM_10006detail4scan16DeviceScanKernelINS2_10policy_hubIfffjN4cuda3std3__44plusIvEEE10Policy1000EN6thrust24THRUST_300001_SM_1000_NS6detail15normal_iteratorINSD_10device_ptrIfEEEESI_NS0_13ScanTileStateIfLb1EEES9_NS0_8NullTypeEjfLb0ESL_EEvT0_T1_T2_iT3_T4_T5_E12temp_storage+8], %f440;
$L__BB24_22:
	setp.ne.s32 	%p134, %r340, 0;
	mov.f32 	%f575, %f29;
	@%p134 bra 	$L__BB24_24;
	st.shared.f32 	[_ZZN3cub18CUB_300001_SM_10006detail4scan16DeviceScanKernelINS2_10policy_hubIfffjN4cuda3std3__44plusIvEEE10Policy1000EN6thrust24THRUST_300001_SM_1000_NS6detail15normal_iteratorINSD_10device_ptrIfEEEESI_NS0_13ScanTileStateIfLb1EEES9_NS0_8NullTypeEjfLb0ESL_EEvT0_T1_T2_iT3_T4_T5_E12temp_storage+76], %f574;
	mov.f32 	%f575, %f574;
$L__BB24_24:
	bar.sync 	0;
	setp.eq.s32 	%p135, %r4, 0;
	ld.shared.f32 	%f441, [_ZZN3cub18CUB_300001_SM_10006detail4scan16DeviceScanKernelINS2_10policy_hubIfffjN4cuda3std3__44plusIvEEE10Policy1000EN6thrust24THRUST_300001_SM_1000_NS6detail15normal_iteratorINSD_10device_ptrIfEEEESI_NS0_13ScanTileStateIfLb1EEES9_NS0_8NullTypeEjfLb0ESL_EEvT0_T1_T2_iT3_T4_T5_E12temp_storage+76];
	add.f32 	%f442, %f575, %f441;
	selp.f32 	%f443, %f575, %f442, %p135;
	add.f32 	%f576, %f1, %f443;
$L__BB24_25:
	add.f32 	%f531, %f576, %f2;
	add.f32 	%f532, %f531, %f3;
	add.f32 	%f533, %f532, %f4;
	add.f32 	%f534, %f533, %f5;
	add.f32 	%f535, %f534, %f6;
	add.f32 	%f536, %f535, %f7;
	add.f32 	%f537, %f536, %f8;
	add.f32 	%f538, %f537, %f9;
	add.f32 	%f539, %f538, %f10;
	add.f32 	%f540, %f539, %f11;
	add.f32 	%f541, %f540, %f12;
	add.f32 	%f542, %f541, %f13;
	add.f32 	%f543, %f542, %f14;
	add.f32 	%f544, %f543, %f15;
	add.f32 	%f545, %f544, %f16;
	add.f32 	%f546, %f545, %f17;
	add.f32 	%f547, %f546, %f18;
	add.f32 	%f548, %f547, %f19;
	add.f32 	%f549, %f548, %f20;
	add.f32 	%f550, %f549, %f21;
	add.f32 	%f551, %f550, %f22;
	bar.sync 	0;
	st.shared.v2.f32 	[%r8], {%f576, %f531};
	st.shared.v2.f32 	[%r8+8], {%f532, %f533};
	st.shared.v2.f32 	[%r8+16], {%f534, %f535};
	st.shared.v2.f32 	[%r8+24], {%f536, %f537};
	st.shared.v2.f32 	[%r8+32], {%f538, %f539};
	st.shared.v2.f32 	[%r8+40], {%f540, %f541};
	st.shared.v2.f32 	[%r8+48], {%f542, %f543};
	st.shared.v2.f32 	[%r8+56], {%f544, %f545};
	st.shared.v2.f32 	[%r8+64], {%f546, %f547};
	st.shared.v2.f32 	[%r8+72], {%f548, %f549};
	st.shared.v2.f32 	[%r8+80], {%f550, %f551};
	bar.warp.sync 	-1;
	ld.shared.f32 	%f552, [%r7];
	ld.shared.f32 	%f553, [%r7+128];
	ld.shared.f32 	%f554, [%r7+256];
	ld.shared.f32 	%f555, [%r7+384];
	ld.shared.f32 	%f556, [%r7+512];
	ld.shared.f32 	%f557, [%r7+640];
	ld.shared.f32 	%f558, [%r7+768];
	ld.shared.f32 	%f559, [%r7+896];
	ld.shared.f32 	%f560, [%r7+1024];
	ld.shared.f32 	%f561, [%r7+1152];
	ld.shared.f32 	%f562, [%r7+1280];
	ld.shared.f32 	%f563, [%r7+1408];
	ld.shared.f32 	%f564, [%r7+1536];
	ld.shared.f32 	%f565, [%r7+1664];
	ld.shared.f32 	%f566, [%r7+1792];
	ld.shared.f32 	%f567, [%r7+1920];
	ld.shared.f32 	%f568, [%r7+2048];
	ld.shared.f32 	%f569, [%r7+2176];
	ld.shared.f32 	%f570, [%r7+2304];
	ld.shared.f32 	%f571, [%r7+2432];
	ld.shared.f32 	%f572, [%r7+2560];
	ld.shared.f32 	%f573, [%r7+2688];
	add.s64 	%rd54, %rd3, %rd39;
	st.global.f32 	[%rd54], %f552;
	st.global.f32 	[%rd54+128], %f553;
	st.global.f32 	[%rd54+256], %f554;
	st.global.f32 	[%rd54+384], %f555;
	st.global.f32 	[%rd54+512], %f556;
	st.global.f32 	[%rd54+640], %f557;
	st.global.f32 	[%rd54+768], %f558;
	st.global.f32 	[%rd54+896], %f559;
	st.global.f32 	[%rd54+1024], %f560;
	st.global.f32 	[%rd54+1152], %f561;
	st.global.f32 	[%rd54+1280], %f562;
	st.global.f32 	[%rd54+1408], %f563;
	st.global.f32 	[%rd54+1536], %f564;
	st.global.f32 	[%rd54+1664], %f565;
	st.global.f32 	[%rd54+1792], %f566;
	st.global.f32 	[%rd54+1920], %f567;
	st.global.f32 	[%rd54+2048], %f568;
	st.global.f32 	[%rd54+2176], %f569;
	st.global.f32 	[%rd54+2304], %f570;
	st.global.f32 	[%rd54+2432], %f571;
	st.global.f32 	[%rd54+2560], %f572;
	st.global.f32 	[%rd54+2688], %f573;
	bra.uni 	$L__BB24_140;
$L__BB24_26:
	setp.eq.s32 	%p2, %r3, 0;
	@%p2 bra 	$L__BB24_140;
	mul.wide.u32 	%rd15, %r2, 4;
	add.s64 	%rd16, %rd2, %rd15;
	mov.u32 	%r47, %tid.x;
	ld.global.f32 	%f598, [%rd16];
	and.b32  	%r100, %r47, 31;
	and.b32  	%r101, %r47, 992;
	mul.lo.s32 	%r102, %r101, 22;
	or.b32  	%r48, %r102, %r100;
	setp.ge.u32 	%p3, %r48, %r3;
	shl.b32 	%r103, %r48, 2;
	cvt.u64.u32 	%rd17, %r103;
	add.s64 	%rd9, %rd16, %rd17;
	mov.f32 	%f577, %f598;
	@%p3 bra 	$L__BB24_29;
	ld.global.f32 	%f577, [%rd9];
$L__BB24_29:
	add.s32 	%r49, %r48, 32;
	setp.ge.u32 	%p4, %r49, %r3;
	mov.f32 	%f578, %f598;
	@%p4 bra 	$L__BB24_31;
	ld.global.f32 	%f578, [%rd9+128];
$L__BB24_31:
	add.s32 	%r104, %r48, 64;
	setp.ge.u32 	%p5, %r104, %r3;
	mov.f32 	%f579, %f598;
	@%p5 bra 	$L__BB24_33;
	ld.global.f32 	%f579, [%rd9+256];
$L__BB24_33:
	add.s32 	%r50, %r48, 96;
	setp.ge.u32 	%p6, %r50, %r3;
	mov.f32 	%f580, %f598;
	@%p6 bra 	$L__BB24_35;
	ld.global.f32 	%f580, [%rd9+384];
$L__BB24_35:
	add.s32 	%r105, %r48, 128;
	setp.ge.u32 	%p7, %r105, %r3;
	mov.f32 	%f581, %f598;
	@%p7 bra 	$L__BB24_37;
	ld.global.f32 	%f581, [%rd9+512];
$L__BB24_37:
	add.s32 	%r106, %r48, 160;
	setp.ge.u32 	%p8, %r106, %r3;
	mov.f32 	%f582, %f598;
	@%p8 bra 	$L__BB24_39;
	ld.global.f32 	%f582, [%rd9+640];
$L__BB24_39:
	add.s32 	%r107, %r48, 192;
	setp.ge.u32 	%p9, %r107, %r3;
	mov.f32 	%f583, %f598;
	@%p9 bra 	$L__BB24_41;
	ld.global.f32 	%f583, [%rd9+768];
$L__BB24_41:
	add.s32 	%r108, %r48, 224;
	setp.ge.u32 	%p10, %r108, %r3;
	mov.f32 	%f584, %f598;
	@%p10 bra 	$L__BB24_43;
	ld.global.f32 	%f584, [%rd9+896];
$L__BB24_43:
	add.s32 	%r109, %r48, 256;
	setp.ge.u32 	%p11, %r109, %r3;
	mov.f32 	%f585, %f598;
	@%p11 bra 	$L__BB24_45;
	ld.global.f32 	%f585, [%rd9+1024];
$L__BB24_45:
	add.s32 	%r51, %r48, 288;
	setp.ge.u32 	%p12, %r51, %r3;
	mov.f32 	%f586, %f598;
	@%p12 bra 	$L__BB24_47;
	ld.global.f32 	%f586, [%rd9+1152];
$L__BB24_47:
	add.s32 	%r110, %r48, 320;
	setp.ge.u32 	%p13, %r110, %r3;
	mov.f32 	%f587, %f598;
	@%p13 bra 	$L__BB24_49;
	ld.global.f32 	%f587, [%rd9+1280];
$L__BB24_49:
	add.s32 	%r52, %r48, 352;
	setp.ge.u32 	%p14, %r52, %r3;
	mov.f32 	%f588, %f598;
	@%p14 bra 	$L__BB24_51;
	ld.global.f32 	%f588, [%rd9+1408];
$L__BB24_51:
	add.s32 	%r53, %r48, 384;
	setp.ge.u32 	%p15, %r53, %r3;
	mov.f32 	%f589, %f598;
	@%p15 bra 	$L__BB24_53;
	ld.global.f32 	%f589, [%rd9+1536];
$L__BB24_53:
	add.s32 	%r111, %r48, 416;
	setp.ge.u32 	%p16, %r111, %r3;
	mov.f32 	%f590, %f598;
	@%p16 bra 	$L__BB24_55;
	ld.global.f32 	%f590, [%rd9+1664];
$L__BB24_55:
	add.s32 	%r54, %r48, 448;
	setp.ge.u32 	%p17, %r54, %r3;
	mov.f32 	%f591, %f598;
	@%p17 bra 	$L__BB24_57;
	ld.global.f32 	%f591, [%rd9+1792];
$L__BB24_57:
	add.s32 	%r112, %r48, 480;
	setp.ge.u32 	%p18, %r112, %r3;
	mov.f32 	%f592, %f598;
	@%p18 bra 	$L__BB24_59;
	ld.global.f32 	%f592, [%rd9+1920];
$L__BB24_59:
	add.s32 	%r113, %r48, 512;
	setp.ge.u32 	%p19, %r113, %r3;
	mov.f32 	%f593, %f598;
	@%p19 bra 	$L__BB24_61;
	ld.global.f32 	%f593, [%rd9+2048];
$L__BB24_61:
	add.s32 	%r55, %r48, 544;
	setp.ge.u32 	%p20, %r55, %r3;
	mov.f32 	%f594, %f598;
	@%p20 bra 	$L__BB24_63;
	ld.global.f32 	%f594, [%rd9+2176];
$L__BB24_63:
	add.s32 	%r114, %r48, 576;
	setp.ge.u32 	%p21, %r114, %r3;
	mov.f32 	%f595, %f598;
	@%p21 bra 	$L__BB24_65;
	ld.global.f32 	%f595, [%rd9+2304];
$L__BB24_65:
	add.s32 	%r115, %r48, 608;
	setp.ge.u32 	%p22, %r115, %r3;
	mov.f32 	%f596, %f598;
	@%p22 bra 	$L__BB24_67;
	ld.global.f32 	%f596, [%rd9+2432];
$L__BB24_67:
	add.s32 	%r56, %r48, 640;
	setp.ge.u32 	%p23, %r56, %r3;
	mov.f32 	%f597, %f598;
	@%p23 bra 	$L__BB24_69;
	ld.global.f32 	%f597, [%rd9+2560];
$L__BB24_69:
	add.s32 	%r57, %r48, 672;
	setp.ge.u32 	%p24, %r57, %r3;
	@%p24 bra 	$L__BB24_71;
	ld.global.f32 	%f598, [%rd9+2688];
$L__BB24_71:
	// begin inline asm
	mov.u32 %r116, %laneid;
	// end inline asm
	shr.u32 	%r59, %r47, 5;
	mad.lo.s32 	%r117, %r59, 704, %r116;
	shl.b32 	%r118, %r117, 2;
	mov.u32 	%r119, _ZZN3cub18CUB_300001_SM_10006detail4scan16DeviceScanKernelINS2_10policy_hubIfffjN4cuda3std3__44plusIvEEE10Policy1000EN6thrust24THRUST_300001_SM_1000_NS6detail15normal_iteratorINSD_10device_ptrIfEEEESI_NS0_13ScanTileStateIfLb1EEES9_NS0_8NullTypeEjfLb0ESL_EEvT0_T1_T2_iT3_T4_T5_E12temp_storage;
	add.s32 	%r60, %r119, %r118;
	st.shared.f32 	[%r60], %f577;
	st.shared.f32 	[%r60+128], %f578;
	st.shared.f32 	[%r60+256], %f579;
	st.shared.f32 	[%r60+384], %f580;
	st.shared.f32 	[%r60+512], %f581;
	st.shared.f32 	[%r60+640], %f582;
	st.shared.f32 	[%r60+768], %f583;
	st.shared.f32 	[%r60+896], %f584;
	st.shared.f32 	[%r60+1024], %f585;
	st.shared.f32 	[%r60+1152], %f586;
	st.shared.f32 	[%r60+1280], %f587;
	st.shared.f32 	[%r60+1408], %f588;
	st.shared.f32 	[%r60+1536], %f589;
	st.shared.f32 	[%r60+1664], %f590;
	st.shared.f32 	[%r60+1792], %f591;
	st.shared.f32 	[%r60+1920], %f592;
	st.shared.f32 	[%r60+2048], %f593;
	st.shared.f32 	[%r60+2176], %f594;
	st.shared.f32 	[%r60+2304], %f595;
	st.shared.f32 	[%r60+2432], %f596;
	st.shared.f32 	[%r60+2560], %f597;
	st.shared.f32 	[%r60+2688], %f598;
	bar.warp.sync 	-1;
	mad.lo.s32 	%r61, %r116, 84, %r60;
	ld.shared.v2.f32 	{%f81, %f82}, [%r61];
	ld.shared.v2.f32 	{%f83, %f84}, [%r61+8];
	ld.shared.v2.f32 	{%f85, %f86}, [%r61+16];
	ld.shared.v2.f32 	{%f87, %f88}, [%r61+24];
	ld.shared.v2.f32 	{%f89, %f90}, [%r61+32];
	ld.shared.v2.f32 	{%f91, %f92}, [%r61+40];
	ld.shared.v2.f32 	{%f93, %f94}, [%r61+48];
	ld.shared.v2.f32 	{%f95, %f96}, [%r61+56];
	ld.shared.v2.f32 	{%f97, %f98}, [%r61+64];
	ld.shared.v2.f32 	{%f99, %f100}, [%r61+72];
	ld.shared.v2.f32 	{%f101, %f102}, [%r61+80];
	bar.sync 	0;
	setp.ne.s32 	%p25, %r488, 0;
	@%p25 bra 	$L__BB24_75;
	add.f32 	%f256, %f81, %f82;
	add.f32 	%f257, %f83, %f84;
	add.f32 	%f258, %f85, %f86;
	add.f32 	%f259, %f87, %f88;
	add.f32 	%f260, %f89, %f90;
	add.f32 	%f261, %f91, %f92;
	add.f32 	%f262, %f93, %f94;
	add.f32 	%f263, %f95, %f96;
	add.f32 	%f264, %f97, %f98;
	add.f32 	%f265, %f99, %f100;
	add.f32 	%f266, %f101, %f102;
	add.f32 	%f267, %f256, %f257;
	add.f32 	%f268, %f258, %f259;
	add.f32 	%f269, %f260, %f261;
	add.f32 	%f270, %f262, %f263;
	add.f32 	%f271, %f264, %f265;
	add.f32 	%f272, %f267, %f268;
	add.f32 	%f273, %f269, %f270;
	add.f32 	%f274, %f271, %f266;
	add.f32 	%f275, %f272, %f273;
	add.f32 	%f243, %f275, %f274;
	mov.b32 	%r259, 1;
	mov.b32 	%r260, 0;
	mov.b32 	%r261, -1;
	// begin inline asm
	{  .reg .f32 r0;  .reg .pred p;  shfl.sync.up.b32 r0|p, %f243, %r259, %r260, %r261;  @p add.f32 r0, r0, %f243;  mov.f32 %f241, r0;}
	// end inline asm
	mov.b32 	%r245, 2;
	// begin inline asm
	{  .reg .f32 r0;  .reg .pred p;  shfl.sync.up.b32 r0|p, %f241, %r245, %r260, %r261;  @p add.f32 r0, r0, %f241;  mov.f32 %f244, r0;}
	// end inline asm
	mov.b32 	%r248, 4;
	// begin inline asm
	{  .reg .f32 r0;  .reg .pred p;  shfl.sync.up.b32 r0|p, %f244, %r248, %r260, %r261;  @p add.f32 r0, r0, %f244;  mov.f32 %f247, r0;}
	// end inline asm
	mov.b32 	%r251, 8;
	// begin inline asm
	{  .reg .f32 r0;  .reg .pred p;  shfl.sync.up.b32 r0|p, %f247, %r251, %r260, %r261;  @p add.f32 r0, r0, %f247;  mov.f32 %f250, r0;}
	// end inline asm
	mov.b32 	%r254, 16;
	// begin inline asm
	{  .reg .f32 r0;  .reg .pred p;  shfl.sync.up.b32 r0|p, %f250, %r254, %r260, %r261;  @p add.f32 r0, r0, %f250;  mov.f32 %f253, r0;}
	// end inline asm
	mov.b32 	%r258, %f253;
	// begin inline asm
	shfl.sync.up.b32 %r257, %r258, %r259, %r260, %r261;
	// end inline asm
	setp.ne.s32 	%p67, %r116, 31;
	@%p67 bra 	$L__BB24_74;
	shl.b32 	%r262, %r59, 2;
	mov.u32 	%r263, _ZZN3cub18CUB_300001_SM_10006detail4scan16DeviceScanKernelINS2_10policy_hubIfffjN4cuda3std3__44plusIvEEE10Policy1000EN6thrust24THRUST_300001_SM_1000_NS6detail15normal_iteratorINSD_10device_ptrIfEEEESI_NS0_13ScanTileStateIfLb1EEES9_NS0_8NullTypeEjfLb0ESL_EEvT0_T1_T2_iT3_T4_T5_E12temp_storage;
	add.s32 	%r264, %r263, %r262;
	st.shared.f32 	[%r264+16], %f253;
$L__BB24_74:
	mov.b32 	%f276, %r257;
	bar.sync 	0;
	ld.shared.v4.f32 	{%f277, %f278, %f279, %f280}, [_ZZN3cub18CUB_300001_SM_10006detail4scan16DeviceScanKernelINS2_10policy_hubIfffjN4cuda3std3__44plusIvEEE10Policy1000EN6thrust24THRUST_300001_SM_1000_NS6detail15normal_iteratorINSD_10device_ptrIfEEEESI_NS0_13ScanTileStateIfLb1EEES9_NS0_8NullTypeEjfLb0ESL_EEvT0_T1_T2_iT3_T4_T5_E12temp_storage+16];
	add.f32 	%f281, %f277, %f278;
	setp.eq.s32 	%p68, %r59, 2;
	selp.f32 	%f282, %f281, %f277, %p68;
	add.f32 	%f283, %f281, %f279;
	setp.eq.s32 	%p69, %r59, 3;
	selp.f32 	%f284, %f283, %f282, %p69;
	add.f32 	%f285, %f283, %f280;
	setp.eq.s32 	%p70, %r59, 4;
	selp.f32 	%f286, %f285, %f284, %p70;
	ld.shared.v4.f32 	{%f287, %f288, %f289, %f290}, [_ZZN3cub18CUB_300001_SM_10006detail4scan16DeviceScanKernelINS2_10policy_hubIfffjN4cuda3std3__44plusIvEEE10Policy1000EN6thrust24THRUST_300001_SM_1000_NS6detail15normal_iteratorINSD_10device_ptrIfEEEESI_NS0_13ScanTileStateIfLb1EEES9_NS0_8NullTypeEjfLb0ESL_EEvT0_T1_T2_iT3_T4_T5_E12temp_storage+32];
	add.f32 	%f291, %f285, %f287;
	setp.eq.s32 	%p71, %r59, 5;
	selp.f32 	%f292, %f291, %f286, %p71;
	add.f32 	%f293, %f291, %f288;
	setp.eq.s32 	%p72, %r59, 6;
	selp.f32 	%f294, %f293, %f292, %p72;
	add.f32 	%f295, %f293, %f289;
	setp.eq.s32 	%p73, %r59, 7;
	selp.f32 	%f296, %f295, %f294, %p73;
	add.f32 	%f297, %f295, %f290;
	setp.eq.s32 	%p74, %r59, 8;
	selp.f32 	%f298, %f297, %f296, %p74;
	.pragma "used_bytes_mask 4095";
	ld.shared.v4.f32 	{%f299, %f300, %f301, %f302}, [_ZZN3cub18CUB_300001_SM_10006detail4scan16DeviceScanKernelINS2_10policy_hubIfffjN4cuda3std3__44plusIvEEE10Policy1000EN6thrust24THRUST_300001_SM_1000_NS6detail15normal_iteratorINSD_10device_ptrIfEEEESI_NS0_13ScanTileStateIfLb1EEES9_NS0_8NullTypeEjfLb0ESL_EEvT0_T1_T2_iT3_T4_T5_E12temp_storage+48];
	add.f32 	%f303, %f297, %f299;
	setp.eq.s32 	%p75, %r59, 9;
	selp.f32 	%f304, %f303, %f298, %p75;
	add.f32 	%f305, %f303, %f300;
	setp.eq.s32 	%p76, %r59, 10;
	selp.f32 	%f306, %f305, %f304, %p76;
	add.f32 	%f307, %f305, %f301;
	setp.eq.s32 	%p77, %r59, 11;
	selp.f32 	%f308, %f307, %f306, %p77;
	setp.lt.u32 	%p78, %r47, 32;
	add.f32 	%f309, %f308, %f276;
	setp.eq.s32 	%p79, %r116, 0;
	selp.f32 	%f310, %f308, %f309, %p79;
	selp.f32 	%f311, %f276, %f310, %p78;
	setp.eq.s32 	%p80, %r47, 0;
	add.f32 	%f312, %f81, %f311;
	selp.f32 	%f601, %f81, %f312, %p80;
	bra.uni 	$L__BB24_94;
$L__BB24_75:
	add.f32 	%f152, %f81, %f82;
	add.f32 	%f153, %f83, %f84;
	add.f32 	%f154, %f85, %f86;
	add.f32 	%f155, %f87, %f88;
	add.f32 	%f156, %f89, %f90;
	add.f32 	%f157, %f91, %f92;
	add.f32 	%f158, %f93, %f94;
	add.f32 	%f159, %f95, %f96;
	add.f32 	%f160, %f97, %f98;
	add.f32 	%f161, %f99, %f100;
	add.f32 	%f162, %f101, %f102;
	add.f32 	%f163, %f152, %f153;
	add.f32 	%f164, %f154, %f155;
	add.f32 	%f165, %f156, %f157;
	add.f32 	%f166, %f158, %f159;
	add.f32 	%f167, %f160, %f161;
	add.f32 	%f168, %f163, %f164;
	add.f32 	%f169, %f165, %f166;
	add.f32 	%f170, %f167, %f162;
	add.f32 	%f171, %f168, %f169;
	add.f32 	%f139, %f171, %f170;
	mov.b32 	%r137, 1;
	mov.b32 	%r138, 0;
	mov.b32 	%r139, -1;
	// begin inline asm
	{  .reg .f32 r0;  .reg .pred p;  shfl.sync.up.b32 r0|p, %f139, %r137, %r138, %r139;  @p add.f32 r0, r0, %f139;  mov.f32 %f137, r0;}
	// end inline asm
	mov.b32 	%r123, 2;
	// begin inline asm
	{  .reg .f32 r0;  .reg .pred p;  shfl.sync.up.b32 r0|p, %f137, %r123, %r138, %r139;  @p add.f32 r0, r0, %f137;  mov.f32 %f140, r0;}
	// end inline asm
	mov.b32 	%r126, 4;
	// begin inline asm
	{  .reg .f32 r0;  .reg .pred p;  shfl.sync.up.b32 r0|p, %f140, %r126, %r138, %r139;  @p add.f32 r0, r0, %f140;  mov.f32 %f143, r0;}
	// end inline asm
	mov.b32 	%r129, 8;
	// begin inline asm
	{  .reg .f32 r0;  .reg .pred p;  shfl.sync.up.b32 r0|p, %f143, %r129, %r138, %r139;  @p add.f32 r0, r0, %f143;  mov.f32 %f146, r0;}
	// end inline asm
	mov.b32 	%r132, 16;
	// begin inline asm
	{  .reg .f32 r0;  .reg .pred p;  shfl.sync.up.b32 r0|p, %f146, %r132, %r138, %r139;  @p add.f32 r0, r0, %f146;  mov.f32 %f149, r0;}
	// end inline asm
	mov.b32 	%r136, %f149;
	// begin inline asm
	shfl.sync.up.b32 %r135, %r136, %r137, %r138, %r139;
	// end inline asm
	setp.ne.s32 	%p26, %r116, 31;
	@%p26 bra 	$L__BB24_77;
	shl.b32 	%r140, %r59, 2;
	mov.u32 	%r141, _ZZN3cub18CUB_300001_SM_10006detail4scan16DeviceScanKernelINS2_10policy_hubIfffjN4cuda3std3__44plusIvEEE10Policy1000EN6thrust24THRUST_300001_SM_1000_NS6detail15normal_iteratorINSD_10device_ptrIfEEEESI_NS0_13ScanTileStateIfLb1EEES9_NS0_8NullTypeEjfLb0ESL_EEvT0_T1_T2_iT3_T4_T5_E12temp_storage;
	add.s32 	%r142, %r141, %r140;
	st.shared.f32 	[%r142+16], %f149;
$L__BB24_77:
	mov.b32 	%f172, %r135;
	bar.sync 	0;
	ld.shared.v4.f32 	{%f173, %f174, %f175, %f176}, [_ZZN3cub18CUB_300001_SM_10006detail4scan16DeviceScanKernelINS2_10policy_hubIfffjN4cuda3std3__44plusIvEEE10Policy1000EN6thrust24THRUST_300001_SM_1000_NS6detail15normal_iteratorINSD_10device_ptrIfEEEESI_NS0_13ScanTileStateIfLb1EEES9_NS0_8NullTypeEjfLb0ESL_EEvT0_T1_T2_iT3_T4_T5_E12temp_storage+16];
	add.f32 	%f177, %f173, %f174;
	setp.eq.s32 	%p27, %r59, 2;
	selp.f32 	%f178, %f177, %f173, %p27;
	add.f32 	%f179, %f177, %f175;
	setp.eq.s32 	%p28, %r59, 3;
	selp.f32 	%f180, %f179, %f178, %p28;
	add.f32 	%f181, %f179, %f176;
	setp.eq.s32 	%p29, %r59, 4;
	selp.f32 	%f182, %f181, %f180, %p29;
	ld.shared.v4.f32 	{%f183, %f184, %f185, %f186}, [_ZZN3cub18CUB_300001_SM_10006detail4scan16DeviceScanKernelINS2_10policy_hubIfffjN4cuda3std3__44plusIvEEE10Policy1000EN6thrust24THRUST_300001_SM_1000_NS6detail15normal_iteratorINSD_10device_ptrIfEEEESI_NS0_13ScanTileStateIfLb1EEES9_NS0_8NullTypeEjfLb0ESL_EEvT0_T1_T2_iT3_T4_T5_E12temp_storage+32];
	add.f32 	%f187, %f181, %f183;
	setp.eq.s32 	%p30, %r59, 5;
	selp.f32 	%f188, %f187, %f182, %p30;
	add.f32 	%f189, %f187, %f184;
	setp.eq.s32 	%p31, %r59, 6;
	selp.f32 	%f190, %f189, %f188, %p31;
	add.f32 	%f191, %f189, %f185;
	setp.eq.s32 	%p32, %r59, 7;
	selp.f32 	%f192, %f191, %f190, %p32;
	add.f32 	%f193, %f191, %f186;
	setp.eq.s32 	%p33, %r59, 8;
	selp.f32 	%f194, %f193, %f192, %p33;
	ld.shared.v4.f32 	{%f195, %f196, %f197, %f198}, [_ZZN3cub18CUB_300001_SM_10006detail4scan16DeviceScanKernelINS2_10policy_hubIfffjN4cuda3std3__44plusIvEEE10Policy1000EN6thrust24THRUST_300001_SM_1000_NS6detail15normal_iteratorINSD_10device_ptrIfEEEESI_NS0_13ScanTileStateIfLb1EEES9_NS0_8NullTypeEjfLb0ESL_EEvT0_T1_T2_iT3_T4_T5_E12temp_storage+48];
	add.f32 	%f199, %f193, %f195;
	setp.eq.s32 	%p34, %r59, 9;
	selp.f32 	%f200, %f199, %f194, %p34;
	add.f32 	%f201, %f199, %f196;
	setp.eq.s32 	%p35, %r59, 10;
	selp.f32 	%f202, %f201, %f200, %p35;
	add.f32 	%f203, %f201, %f197;
	setp.eq.s32 	%p36, %r59, 11;
	selp.f32 	%f204, %f203, %f202, %p36;
	add.f32 	%f106, %f203, %f198;
	setp.gt.u32 	%p37, %r47, 31;
	setp.lt.u32 	%p38, %r47, 32;
	add.f32 	%f205, %f204, %f172;
	setp.eq.s32 	%p39, %r116, 0;
	selp.f32 	%f600, %f204, %f205, %p39;
	selp.f32 	%f108, %f172, %f600, %p38;
	@%p37 bra 	$L__BB24_93;
	setp.ne.s32 	%p40, %r47, 0;
	mul.wide.s32 	%rd18, %r488, 8;
	add.s64 	%rd10, %rd1, %rd18;
	@%p40 bra 	$L__BB24_80;
	st.shared.f32 	[_ZZN3cub18CUB_300001_SM_10006detail4scan16DeviceScanKernelINS2_10policy_hubIfffjN4cuda3std3__44plusIvEEE10Policy1000EN6thrust24THRUST_300001_SM_1000_NS6detail15normal_iteratorINSD_10device_ptrIfEEEESI_NS0_13ScanTileStateIfLb1EEES9_NS0_8NullTypeEjfLb0ESL_EEvT0_T1_T2_iT3_T4_T5_E12temp_storage+12], %f106;
	mov.b32 	%r144, %f106;
	add.s64 	%rd19, %rd10, 256;
	mov.b32 	%r143, 100;
	// begin inline asm
	st.relaxed.gpu.v2.u32 [%rd19], {%r143, %r144};
	// end inline asm
$L__BB24_80:
	not.b32 	%r149, %r47;
	add.s32 	%r507, %r488, %r149;
	mov.b32 	%r145, 830;
	// begin inline asm
	nanosleep.u32 %r145;
	// end inline asm
	mul.wide.s32 	%rd21, %r507, 8;
	add.s64 	%rd22, %rd1, %rd21;
	add.s64 	%rd20, %rd22, 256;
	// begin inline asm
	ld.relaxed.gpu.v2.u32 {%r509, %r502}, [%rd20];
	// end inline asm
	mov.b32 	%r503, 952;
$L__BB24_81:
	setp.eq.s32 	%p41, %r509, 99;
	mov.b32 	%r150, -1;
	vote.sync.any.pred 	%p42, %p41, %r150;
	not.pred 	%p43, %p42;
	@%p43 bra 	$L__BB24_83;
	mul.lo.s32 	%r240, %r488, 16807;
	and.b32  	%r488, %r240, 2147483647;
	add.s32 	%r241, %r503, 1;
	rem.u32 	%r237, %r488, %r241;
	// begin inline asm
	nanosleep.u32 %r237;
	// end inline asm
	shr.u32 	%r503, %r503, 1;
	// begin inline asm
	ld.relaxed.gpu.v2.u32 {%r509, %r502}, [%rd20];
	// end inline asm
	bra.uni 	$L__BB24_81;
$L__BB24_83:
	mov.b32 	%f206, %r502;
	setp.eq.s32 	%p44, %r509, 101;
	mov.b32 	%r177, -1;
	vote.sync.ballot.b32 	%r179, %p44, %r177;
	// begin inline asm
	mov.u32 %r152, %lanemask_ge;
	// end inline asm
	and.b32  	%r180, %r179, %r152;
	or.b32  	%r181, %r180, -2147483648;
	add.s32 	%r182, %r181, -1;
	not.b32 	%r183, %r181;
	and.b32  	%r184, %r183, %r182;
	popc.b32 	%r156, %r184;
	mov.b32 	%r155, 1;
	// begin inline asm
	shfl.sync.down.b32 %r153, %r502, %r155, %r156, %r177;
	// end inline asm
	setp.lt.s32 	%p46, %r116, %r156;
	mov.b32 	%f207, %r153;
	add.f32 	%f208, %f206, %f207;
	selp.f32 	%f209, %f208, %f206, %p46;
	mov.b32 	%r159, %f209;
	mov.b32 	%r160, 2;
	// begin inline asm
	shfl.sync.down.b32 %r158, %r159, %r160, %r156, %r177;
	// end inline asm
	add.s32 	%r185, %r116, 2;
	setp.gt.s32 	%p47, %r185, %r156;
	mov.b32 	%f210, %r158;
	add.f32 	%f211, %f209, %f210;
	selp.f32 	%f212, %f209, %f211, %p47;
	mov.b32 	%r164, %f212;
	mov.b32 	%r165, 4;
	// begin inline asm
	shfl.sync.down.b32 %r163, %r164, %r165, %r156, %r177;
	// end inline asm
	add.s32 	%r186, %r116, 4;
	setp.gt.s32 	%p48, %r186, %r156;
	mov.b32 	%f213, %r163;
	add.f32 	%f214, %f212, %f213;
	selp.f32 	%f215, %f212, %f214, %p48;
	mov.b32 	%r169, %f215;
	mov.b32 	%r170, 8;
	// begin inline asm
	shfl.sync.down.b32 %r168, %r169, %r170, %r156, %r177;
	// end inline asm
	add.s32 	%r187, %r116, 8;
	setp.gt.s32 	%p49, %r187, %r156;
	mov.b32 	%f216, %r168;
	add.f32 	%f217, %f215, %f216;
	selp.f32 	%f218, %f215, %f217, %p49;
	mov.b32 	%r174, %f218;
	mov.b32 	%r175, 16;
	// begin inline asm
	shfl.sync.down.b32 %r173, %r174, %r175, %r156, %r177;
	// end inline asm
	add.s32 	%r188, %r116, 16;
	setp.gt.s32 	%p50, %r188, %r156;
	mov.b32 	%f219, %r173;
	add.f32 	%f220, %f218, %f219;
	selp.f32 	%f599, %f218, %f220, %p50;
	add.s64 	%rd11, %rd1, 256;
	mov.b32 	%r504, 952;
$L__BB24_84:
	setp.ne.s32 	%p51, %r509, 101;
	mov.b32 	%r189, -1;
	vote.sync.all.pred 	%p52, %p51, %r189;
	not.pred 	%p53, %p52;
	@%p53 bra 	$L__BB24_89;
	shr.u32 	%r504, %r504, 1;
	mul.wide.s32 	%rd25, %r507, 8;
	add.s64 	%rd26, %rd11, %rd25;
	add.s64 	%rd24, %rd26, -256;
	// begin inline asm
	ld.relaxed.gpu.v2.u32 {%r509, %r510}, [%rd24];
	// end inline asm
	mov.u32 	%r511, %r504;
$L__BB24_86:
	setp.eq.s32 	%p57, %r509, 99;
	mov.b32 	%r195, -1;
	vote.sync.any.pred 	%p58, %p57, %r195;
	not.pred 	%p59, %p58;
	@%p59 bra 	$L__BB24_88;
	mul.lo.s32 	%r235, %r488, 16807;
	and.b32  	%r488, %r235, 2147483647;
	add.s32 	%r236, %r511, 1;
	rem.u32 	%r232, %r488, %r236;
	// begin inline asm
	nanosleep.u32 %r232;
	// end inline asm
	shr.u32 	%r511, %r511, 1;
	// begin inline asm
	ld.relaxed.gpu.v2.u32 {%r509, %r510}, [%rd24];
	// end inline asm
	bra.uni 	$L__BB24_86;
$L__BB24_88:
	mov.b32 	%f225, %r510;
	setp.eq.s32 	%p60, %r509, 101;
	mov.b32 	%r221, -1;
	vote.sync.ballot.b32 	%r222, %p60, %r221;
	and.b32  	%r223, %r222, %r152;
	or.b32  	%r224, %r223, -2147483648;
	add.s32 	%r225, %r224, -1;
	not.b32 	%r226, %r224;
	and.b32  	%r227, %r226, %r225;
	popc.b32 	%r200, %r227;
	mov.b32 	%r199, 1;
	// begin inline asm
	shfl.sync.down.b32 %r197, %r510, %r199, %r200, %r221;
	// end inline asm
	setp.lt.s32 	%p62, %r116, %r200;
	mov.b32 	%f226, %r197;
	add.f32 	%f227, %f225, %f226;
	selp.f32 	%f228, %f227, %f225, %p62;
	mov.b32 	%r203, %f228;
	mov.b32 	%r204, 2;
	// begin inline asm
	shfl.sync.down.b32 %r202, %r203, %r204, %r200, %r221;
	// end inline asm
	add.s32 	%r228, %r116, 2;
	setp.gt.s32 	%p63, %r228, %r200;
	mov.b32 	%f229, %r202;
	add.f32 	%f230, %f228, %f229;
	selp.f32 	%f231, %f228, %f230, %p63;
	mov.b32 	%r208, %f231;
	mov.b32 	%r209, 4;
	// begin inline asm
	shfl.sync.down.b32 %r207, %r208, %r209, %r200, %r221;
	// end inline asm
	add.s32 	%r229, %r116, 4;
	setp.gt.s32 	%p64, %r229, %r200;
	mov.b32 	%f232, %r207;
	add.f32 	%f233, %f231, %f232;
	selp.f32 	%f234, %f231, %f233, %p64;
	mov.b32 	%r213, %f234;
	mov.b32 	%r214, 8;
	// begin inline asm
	shfl.sync.down.b32 %r212, %r213, %r214, %r200, %r221;
	// end inline asm
	add.s32 	%r230, %r116, 8;
	setp.gt.s32 	%p65, %r230, %r200;
	mov.b32 	%f235, %r212;
	add.f32 	%f236, %f234, %f235;
	selp.f32 	%f237, %f234, %f236, %p65;
	mov.b32 	%r218, %f237;
	mov.b32 	%r219, 16;
	// begin inline asm
	shfl.sync.down.b32 %r217, %r218, %r219, %r200, %r221;
	// end inline asm
	add.s32 	%r231, %r116, 16;
	setp.gt.s32 	%p66, %r231, %r200;
	mov.b32 	%f238, %r217;
	add.f32 	%f239, %f237, %f238;
	selp.f32 	%f240, %f237, %f239, %p66;
	add.f32 	%f599, %f599, %f240;
	add.s32 	%r507, %r507, -32;
	bra.uni 	$L__BB24_84;
$L__BB24_89:
	@%p40 bra 	$L__BB24_91;
	add.f32 	%f221, %f106, %f599;
	mov.b32 	%r192, %f221;
	add.s64 	%rd23, %rd10, 256;
	mov.b32 	%r191, 101;
	// begin inline asm
	st.relaxed.gpu.v2.u32 [%rd23], {%r191, %r192};
	// end inline asm
	st.shared.f32 	[_ZZN3cub18CUB_300001_SM_10006detail4scan16DeviceScanKernelINS2_10policy_hubIfffjN4cuda3std3__44plusIvEEE10Policy1000EN6thrust24THRUST_300001_SM_1000_NS6detail15normal_iteratorINSD_10device_ptrIfEEEESI_NS0_13ScanTileStateIfLb1EEES9_NS0_8NullTypeEjfLb0ESL_EEvT0_T1_T2_iT3_T4_T5_E12temp_storage+4], %f599;
	st.shared.f32 	[_ZZN3cub18CUB_300001_SM_10006detail4scan16DeviceScanKernelINS2_10policy_hubIfffjN4cuda3std3__44plusIvEEE10Policy1000EN6thrust24THRUST_300001_SM_1000_NS6detail15normal_iteratorINSD_10device_ptrIfEEEESI_NS0_13ScanTileStateIfLb1EEES9_NS0_8NullTypeEjfLb0ESL_EEvT0_T1_T2_iT3_T4_T5_E12temp_storage+8], %f221;
$L__BB24_91:
	setp.ne.s32 	%p55, %r116, 0;
	mov.f32 	%f600, %f108;
	@%p55 bra 	$L__BB24_93;
	st.shared.f32 	[_ZZN3cub18CUB_300001_SM_10006detail4scan16DeviceScanKernelINS2_10policy_hubIfffjN4cuda3std3__44plusIvEEE10Policy1000EN6thrust24THRUST_300001_SM_1000_NS6detail15normal_iteratorINSD_10device_ptrIfEEEESI_NS0_13ScanTileStateIfLb1EEES9_NS0_8NullTypeEjfLb0ESL_EEvT0_T1_T2_iT3_T4_T5_E12temp_storage+76], %f599;
	mov.f32 	%f600, %f599;
$L__BB24_93:
	bar.sync 	0;
	setp.eq.s32 	%p56, %r47, 0;
	ld.shared.f32 	%f222, [_ZZN3cub18CUB_300001_SM_10006detail4scan16DeviceScanKernelINS2_10policy_hubIfffjN4cuda3std3__44plusIvEEE10Policy1000EN6thrust24THRUST_300001_SM_1000_NS6detail15normal_iteratorINSD_10device_ptrIfEEEESI_NS0_13ScanTileStateIfLb1EEES9_NS0_8NullTypeEjfLb0ESL_EEvT0_T1_T2_iT3_T4_T5_E12temp_storage+76];
	add.f32 	%f223, %f600, %f222;
	selp.f32 	%f224, %f600, %f223, %p56;
	add.f32 	%f601, %f81, %f224;
$L__BB24_94:
	add.f32 	%f313, %f601, %f82;
	add.f32 	%f314, %f313, %f83;
	add.f32 	%f315, %f314, %f84;
	add.f32 	%f316, %f315, %f85;
	add.f32 	%f317, %f316, %f86;
	add.f32 	%f318, %f317, %f87;
	add.f32 	%f319, %f318, %f88;
	add.f32 	%f320, %f319, %f89;
	add.f32 	%f321, %f320, %f90;
	add.f32 	%f322, %f321, %f91;
	add.f32 	%f323, %f322, %f92;
	add.f32 	%f324, %f323, %f93;
	add.f32 	%f325, %f324, %f94;
	add.f32 	%f326, %f325, %f95;
	add.f32 	%f327, %f326, %f96;
	add.f32 	%f328, %f327, %f97;
	add.f32 	%f329, %f328, %f98;
	add.f32 	%f330, %f329, %f99;
	add.f32 	%f331, %f330, %f100;
	add.f32 	%f332, %f331, %f101;
	add.f32 	%f333, %f332, %f102;
	bar.sync 	0;
	st.shared.v2.f32 	[%r61], {%f601, %f313};
	st.shared.v2.f32 	[%r61+8], {%f314, %f315};
	st.shared.v2.f32 	[%r61+16], {%f316, %f317};
	st.shared.v2.f32 	[%r61+24], {%f318, %f319};
	st.shared.v2.f32 	[%r61+32], {%f320, %f321};
	st.shared.v2.f32 	[%r61+40], {%f322, %f323};
	st.shared.v2.f32 	[%r61+48], {%f324, %f325};
	st.shared.v2.f32 	[%r61+56], {%f326, %f327};
	st.shared.v2.f32 	[%r61+64], {%f328, %f329};
	st.shared.v2.f32 	[%r61+72], {%f330, %f331};
	st.shared.v2.f32 	[%r61+80], {%f332, %f333};
	bar.warp.sync 	-1;
	ld.shared.f32 	%f115, [%r60];
	ld.shared.f32 	%f116, [%r60+128];
	ld.shared.f32 	%f117, [%r60+256];
	ld.shared.f32 	%f118, [%r60+384];
	ld.shared.f32 	%f119, [%r60+512];
	ld.shared.f32 	%f120, [%r60+640];
	ld.shared.f32 	%f121, [%r60+768];
	ld.shared.f32 	%f122, [%r60+896];
	ld.shared.f32 	%f123, [%r60+1024];
	ld.shared.f32 	%f124, [%r60+1152];
	ld.shared.f32 	%f125, [%r60+1280];
	ld.shared.f32 	%f126, [%r60+1408];
	ld.shared.f32 	%f127, [%r60+1536];
	ld.shared.f32 	%f128, [%r60+1664];
	ld.shared.f32 	%f129, [%r60+1792];
	ld.shared.f32 	%f130, [%r60+1920];
	ld.shared.f32 	%f131, [%r60+2048];
	ld.shared.f32 	%f132, [%r60+2176];
	ld.shared.f32 	%f133, [%r60+2304];
	ld.shared.f32 	%f134, [%r60+2432];
	ld.shared.f32 	%f135, [%r60+2560];
	ld.shared.f32 	%f136, [%r60+2688];
	setp.ne.s32 	%p81, %r47, 0;
	@%p81 bra 	$L__BB24_96;
	st.volatile.shared.u32 	[_ZZN3cub18CUB_300001_SM_10006detail4scan16DeviceScanKernelINS2_10policy_hubIfffjN4cuda3std3__44plusIvEEE10Policy1000EN6thrust24THRUST_300001_SM_1000_NS6detail15normal_iteratorINSD_10device_ptrIfEEEESI_NS0_13ScanTileStateIfLb1EEES9_NS0_8NullTypeEjfLb0ESL_EEvT0_T1_T2_iT3_T4_T5_E12temp_storage+33792], %r3;
$L__BB24_96:
	ld.param.u32 	%r487, [_ZN3cub18CUB_300001_SM_10006detail4scan16DeviceScanKernelINS2_10policy_hubIfffjN4cuda3std3__44plusIvEEE10Policy1000EN6thrust24THRUST_300001_SM_1000_NS6detail15normal_iteratorINSD_10device_ptrIfEEEESI_NS0_13ScanTileStateIfLb1EEES9_NS0_8NullTypeEjfLb0ESL_EEvT0_T1_T2_iT3_T4_T5__param_3];
	bar.sync 	0;
	ld.volatile.shared.u32 	%r96, [_ZZN3cub18CUB_300001_SM_10006detail4scan16DeviceScanKernelINS2_10policy_hubIfffjN4cuda3std3__44plusIvEEE10Policy1000EN6thrust24THRUST_300001_SM_1000_NS6detail15normal_iteratorINSD_10device_ptrIfEEEESI_NS0_13ScanTileStateIfLb1EEES9_NS0_8NullTypeEjfLb0ESL_EEvT0_T1_T2_iT3_T4_T5_E12temp_storage+33792];
	cvt.u64.u32 	%rd33, %r48;
	mov.u32 	%r265, %ctaid.x;
	add.s32 	%r266, %r487, %r265;
	mul.lo.s32 	%r267, %r266, 8448;
	cvt.u64.u32 	%rd34, %r267;
	add.s64 	%rd35, %rd33, %rd34;
	setp.ge.s32 	%p82, %r48, %r96;
	shl.b64 	%rd36, %rd35, 2;
	add.s64 	%rd12, %rd3, %rd36;
	@%p82 bra 	$L__BB24_98;
	st.global.f32 	[%rd12], %f115;
$L__BB24_98:
	setp.ge.s32 	%p83, %r49, %r96;
	@%p83 bra 	$L__BB24_100;
	st.global.f32 	[%rd12+128], %f116;
$L__BB24_100:
	mov.u32 	%r268, %tid.x;
	and.b32  	%r269, %r268, 992;
	mul.lo.s32 	%r270, %r269, 22;
	and.b32  	%r271, %r268, 31;
	or.b32  	%r272, %r270, %r271;
	add.s32 	%r273, %r272, 64;
	setp.ge.s32 	%p84, %r273, %r96;
	@%p84 bra 	$L__BB24_102;
	st.global.f32 	[%rd12+256], %f117;
$L__BB24_102:
	setp.ge.s32 	%p85, %r50, %r96;
	@%p85 bra 	$L__BB24_104;
	st.global.f32 	[%rd12+384], %f118;
$L__BB24_104:
	add.s32 	%r279, %r272, 128;
	setp.ge.s32 	%p86, %r279, %r96;
	@%p86 bra 	$L__BB24_106;
	st.global.f32 	[%rd12+512], %f119;
$L__BB24_106:
	add.s32 	%r285, %r272, 160;
	setp.ge.s32 	%p87, %r285, %r96;
	@%p87 bra 	$L__BB24_108;
	st.global.f32 	[%rd12+640], %f120;
$L__BB24_108:
	add.s32 	%r291, %r272, 192;
	setp.ge.s32 	%p88, %r291, %r96;
	@%p88 bra 	$L__BB24_110;
	st.global.f32 	[%rd12+768], %f121;
$L__BB24_110:
	add.s32 	%r297, %r272, 224;
	setp.ge.s32 	%p89, %r297, %r96;
	@%p89 bra 	$L__BB24_112;
	st.global.f32 	[%rd12+896], %f122;
$L__BB24_112:
	add.s32 	%r303, %r272, 256;
	setp.ge.s32 	%p90, %r303, %r96;
	@%p90 bra 	$L__BB24_114;
	st.global.f32 	[%rd12+1024], %f123;
$L__BB24_114:
	setp.ge.s32 	%p91, %r51, %r96;
	@%p91 bra 	$L__BB24_116;
	st.global.f32 	[%rd12+1152], %f124;
$L__BB24_116:
	add.s32 	%r309, %r272, 320;
	setp.ge.s32 	%p92, %r309, %r96;
	@%p92 bra 	$L__BB24_118;
	st.global.f32 	[%rd12+1280], %f125;
$L__BB24_118:
	setp.ge.s32 	%p93, %r52, %r96;
	@%p93 bra 	$L__BB24_120;
	st.global.f32 	[%rd12+1408], %f126;
$L__BB24_120:
	setp.ge.s32 	%p94, %r53, %r96;
	@%p94 bra 	$L__BB24_122;
	st.global.f32 	[%rd12+1536], %f127;
$L__BB24_122:
	add.s32 	%r315, %r272, 416;
	setp.ge.s32 	%p95, %r315, %r96;
	@%p95 bra 	$L__BB24_124;
	st.global.f32 	[%rd12+1664], %f128;
$L__BB24_124:
	setp.ge.s32 	%p96, %r54, %r96;
	@%p96 bra 	$L__BB24_126;
	st.global.f32 	[%rd12+1792], %f129;
$L__BB24_126:
	add.s32 	%r321, %r272, 480;
	setp.ge.s32 	%p97, %r321, %r96;
	@%p97 bra 	$L__BB24_128;
	st.global.f32 	[%rd12+1920], %f130;
$L__BB24_128:
	add.s32 	%r327, %r272, 512;
	setp.ge.s32 	%p98, %r327, %r96;
	@%p98 bra 	$L__BB24_130;
	st.global.f32 	[%rd12+2048], %f131;
$L__BB24_130:
	setp.ge.s32 	%p99, %r55, %r96;
	@%p99 bra 	$L__BB24_132;
	st.global.f32 	[%rd12+2176], %f132;
$L__BB24_132:
	add.s32 	%r333, %r272, 576;
	setp.ge.s32 	%p100, %r333, %r96;
	@%p100 bra 	$L__BB24_134;
	st.global.f32 	[%rd12+2304], %f133;
$L__BB24_134:
	add.s32 	%r339, %r272, 608;
	setp.ge.s32 	%p101, %r339, %r96;
	@%p101 bra 	$L__BB24_136;
	st.global.f32 	[%rd12+2432], %f134;
$L__BB24_136:
	setp.ge.s32 	%p102, %r56, %r96;
	@%p102 bra 	$L__BB24_138;
	st.global.f32 	[%rd12+2560], %f135;
$L__BB24_138:
	setp.ge.s32 	%p103, %r57, %r96;
	@%p103 bra 	$L__BB24_140;
	st.global.f32 	[%rd12+2688], %f136;
$L__BB24_140:
	ret;

}
	// .globl	_ZN3cub18CUB_300001_SM_10006detail4scan16DeviceScanKernelINS2_10policy_hubIfffmN4cuda3std3__44plusIvEEE10Policy1000EN6thrust24THRUST_300001_SM_1000_NS6detail15normal_iteratorINSD_10device_ptrIfEEEESI_NS0_13ScanTileStateIfLb1EEES9_NS0_8NullTypeEmfLb0ESL_EEvT0_T1_T2_iT3_T4_T5_
.visible .entry _ZN3cub18CUB_300001_SM_10006detail4scan16DeviceScanKernelINS2_10policy_hubIfffmN4cuda3std3__44plusIvEEE10Policy1000EN6thrust24THRUST_300001_SM_1000_NS6detail15normal_iteratorINSD_10device_ptrIfEEEESI_NS0_13ScanTileStateIfLb1EEES9_NS0_8NullTypeEmfLb0ESL_EEvT0_T1_T2_iT3_T4_T5_(
	.param .align 8 .b8 _ZN3cub18CUB_300001_SM_10006detail4scan16DeviceScanKernelINS2_10policy_hubIfffmN4cuda3std3__44plusIvEEE10Policy1000EN6thrust24THRUST_300001_SM_1000_NS6detail15normal_iteratorINSD_10device_ptrIfEEEESI_NS0_13ScanTileStateIfLb1EEES9_NS0_8NullTypeEmfLb0ESL_EEvT0_T1_T2_iT3_T4_T5__param_0[8],
	.param .align 8 .b8 _ZN3cub18CUB_300001_SM_10006detail4scan16DeviceScanKernelINS2_10policy_hubIfffmN4cuda3std3__44plusIvEEE10Policy1000EN6thrust24THRUST_300001_SM_1000_NS6detail15normal_iteratorINSD_10device_ptrIfEEEESI_NS0_13ScanTileStateIfLb1EEES9_NS0_8NullTypeEmfLb0ESL_EEvT0_T1_T2_iT3_T4_T5__param_1[8],
	.param .align 8 .b8 _ZN3cub18CUB_300001_SM_10006detail4scan16DeviceScanKernelINS2_10policy_hubIfffmN4cuda3std3__44plusIvEEE10Policy1000EN6thrust24THRUST_300001_SM_1000_NS6detail15normal_iteratorINSD_10device_ptrIfEEEESI_NS0_13ScanTileStateIfLb1EEES9_NS0_8NullTypeEmfLb0ESL_EEvT0_T1_T2_iT3_T4_T5__param_2[8],
	.param .u32 _ZN3cub18CUB_300001_SM_10006detail4scan16DeviceScanKernelINS2_10policy_hubIfffmN4cuda3std3__44plusIvEEE10Policy1000EN6thrust24THRUST_300001_SM_1000_NS6detail15normal_iteratorINSD_10device_ptrIfEEEESI_NS0_13ScanTileStateIfLb1EEES9_NS0_8NullTypeEmfLb0ESL_EEvT0_T1_T2_iT3_T4_T5__param_3,
	.param .align 1 .b8 _ZN3cub18CUB_300001_SM_10006detail4scan16DeviceScanKernelINS2_10policy_hubIfffmN4cuda3std3__44plusIvEEE10Policy1000EN6thrust24THRUST_300001_SM_1000_NS6detail15normal_iteratorINSD_10device_ptrIfEEEESI_NS0_13ScanTileStateIfLb1EEES9_NS0_8NullTypeEmfLb0ESL_EEvT0_T1_T2_iT3_T4_T5__param_4[1],
	.param .align 1 .b8 _ZN3cub18CUB_300001_SM_10006detail4scan16DeviceScanKernelINS2_10policy_hubIfffmN4cuda3std3__44plusIvEEE10Policy1000EN6thrust24THRUST_300001_SM_1000_NS6detail15normal_iteratorINSD_10device_ptrIfEEEESI_NS0_13ScanTileStateIfLb1EEES9_NS0_8NullTypeEmfLb0ESL_EEvT0_T1_T2_iT3_T4_T5__param_5[1],
	.param .u64 _ZN3cub18CUB_300001_SM_10006detail4scan16DeviceScanKernelINS2_10policy_hubIfffmN4cuda3std3__44plusIvEEE10Policy1000EN6thrust24THRUST_300001_SM_1000_NS6detail15normal_iteratorINSD_10device_ptrIfEEEESI_NS0_13ScanTileStateIfLb1EEES9_NS0_8NullTypeEmfLb0ESL_EEvT0_T1_T2_iT3_T4_T5__param_6
)
.maxntid 416
{
	.reg .pred 	%p<158>;
	.reg .b32 	%r<503>;
	.reg .b32 	%f<571>;
	.reg .b64 	%rd<55>;
	// demoted variable
	.shared .align 16 .b8 _ZZN3cub18CUB_300001_SM_10006detail4scan16DeviceScanKernelINS2_10policy_hubIfffmN4cuda3std3__44plusIvEEE10Policy1000EN6thrust24THRUST_300001_SM_1000_NS6detail15normal_iteratorINSD_10device_ptrIfEEEESI_NS0_13ScanTileStateIfLb1EEES9_NS0_8NullTypeEmfLb0ESL_EEvT0_T1_T2_iT3_T4_T5_E12temp_storage[31632];
	ld.param.u64 	%rd1, [_ZN3cub18CUB_300001_SM_10006detail4scan16DeviceScanKernelINS2_10policy_hubIfffmN4cuda3std3__44plusIvEEE10Policy1000EN6thrust24THRUST_300001_SM_1000_NS6detail15normal_iteratorINSD_10device_ptrIfEEEESI_NS0_13ScanTileStateIfLb1EEES9_NS0_8NullTypeEmfLb0ESL_EEvT0_T1_T2_iT3_T4_T5__param_2];
	ld.param.u64 	%rd16, [_ZN3cub18CUB_300001_SM_10006detail4scan16DeviceScanKernelINS2_10policy_hubIfffmN4cuda3std3__44plusIvEEE10Policy1000EN6thrust24THRUST_300001_SM_1000_NS6detail15normal_iteratorINSD_10device_ptrIfEEEESI_NS0_13ScanTileStateIfLb1EEES9_NS0_8NullTypeEmfLb0ESL_EEvT0_T1_T2_iT3_T4_T5__param_1];
	ld.param.u64 	%rd17, [_ZN3cub18CUB_300001_SM_10006detail4scan16DeviceScanKernelINS2_10policy_hubIfffmN4cuda3std3__44plusIvEEE10Policy1000EN6thrust24THRUST_300001_SM_1000_NS6detail15normal_iteratorINSD_10device_ptrIfEEEESI_NS0_13ScanTileStateIfLb1EEES9_NS0_8NullTypeEmfLb0ESL_EEvT0_T1_T2_iT3_T4_T5__param_0];
	ld.param.u32 	%r79, [_ZN3cub18CUB_300001_SM_10006detail4scan16DeviceScanKernelINS2_10policy_hubIfffmN4cuda3std3__44plusIvEEE10Policy1000EN6thrust24THRUST_300001_SM_1000_NS6detail15normal_iteratorINSD_10device_ptrIfEEEESI_NS0_13ScanTileStateIfLb1EEES9_NS0_8NullTypeEmfLb0ESL_EEvT0_T1_T2_iT3_T4_T5__param_3];
	ld.param.u64 	%rd18, [_ZN3cub18CUB_300001_SM_10006detail4scan16DeviceScanKernelINS2_10policy_hubIfffmN4cuda3std3__44plusIvEEE10Policy1000EN6thrust24THRUST_300001_SM_1000_NS6detail15normal_iteratorINSD_10device_ptrIfEEEESI_NS0_13ScanTileStateIfLb1EEES9_NS0_8NullTypeEmfLb0ESL_EEvT0_T1_T2_iT3_T4_T5__param_6];
	cvta.to.global.u64 	%rd2, %rd17;
	cvta.to.global.u64 	%rd3, %rd16;
	mov.u32 	%r80, %ctaid.x;
	add.s32 	%r1, %r79, %r80;
	mul.wide.s32 	%rd4, %r1, 7904;
	sub.s64 	%rd5, %rd18, %rd4;
	setp.lt.u64 	%p1, %rd5, 7905;
	@%p1 bra 	$L__BB25_26;
	mov.u32 	%r2, %tid.x;
	and.b32  	%r343, %r2, 31;
	and.b32  	%r344, %r2, 992;
	mul.lo.s32 	%r345, %r344, 19;
	or.b32  	%r346, %r345, %r343;
	cvt.u64.u32 	%rd38, %r346;
	add.s64 	%rd6, %rd4, %rd38;
	shl.b64 	%rd39, %rd6, 2;
	add.s64 	%rd40, %rd2, %rd39;
	ld.global.f32 	%f315, [%rd40];
	ld.global.f32 	%f316, [%rd40+128];
	ld.global.f32 	%f317, [%rd40+256];
	ld.global.f32 	%f318, [%rd40+384];
	ld.global.f32 	%f319, [%rd40+512];
	ld.global.f32 	%f320, [%rd40+640];
	ld.global.f32 	%f321, [%rd40+768];
	ld.global.f32 	%f322, [%rd40+896];
	ld.global.f32 	%f323, [%rd40+1024];
	ld.global.f32 	%f324, [%rd40+1152];
	ld.global.f32 	%f325, [%rd40+1280];
	ld.global.f32 	%f326, [%rd40+1408];
	ld.global.f32 	%f327, [%rd40+1536];
	ld.global.f32 	%f328, [%rd40+1664];
	ld.global.f32 	%f329, [%rd40+1792];
	ld.global.f32 	%f330, [%rd40+1920];
	ld.global.f32 	%f331, [%rd40+2048];
	ld.global.f32 	%f332, [%rd40+2176];
	ld.global.f32 	%f333, [%rd40+2304];
	// begin inline asm
	mov.u32 %r342, %laneid;
	// end inline asm
	shr.u32 	%r4, %r2, 5;
	mad.lo.s32 	%r347, %r4, 608, %r342;
	shl.b32 	%r348, %r347, 2;
	mov.u32 	%r349, _ZZN3cub18CUB_300001_SM_10006detail4scan16DeviceScanKernelINS2_10policy_hubIfffmN4cuda3std3__44plusIvEEE10Policy1000EN6thrust24THRUST_300001_SM_1000_NS6detail15normal_iteratorINSD_10device_ptrIfEEEESI_NS0_13ScanTileStateIfLb1EEES9_NS0_8NullTypeEmfLb0ESL_EEvT0_T1_T2_iT3_T4_T5_E12temp_storage;
	add.s32 	%r5, %r349, %r348;
	st.shared.f32 	[%r5], %f315;
	st.shared.f32 	[%r5+128], %f316;
	st.shared.f32 	[%r5+256], %f317;
	st.shared.f32 	[%r5+384], %f318;
	st.shared.f32 	[%r5+512], %f319;
	st.shared.f32 	[%r5+640], %f320;
	st.shared.f32 	[%r5+768], %f321;
	st.shared.f32 	[%r5+896], %f322;
	st.shared.f32 	[%r5+1024], %f323;
	st.shared.f32 	[%r5+1152], %f324;
	st.shared.f32 	[%r5+1280], %f325;
	st.shared.f32 	[%r5+1408], %f326;
	st.shared.f32 	[%r5+1536], %f327;
	st.shared.f32 	[%r5+1664], %f328;
	st.shared.f32 	[%r5+1792], %f329;
	st.shared.f32 	[%r5+1920], %f330;
	st.shared.f32 	[%r5+2048], %f331;
	st.shared.f32 	[%r5+2176], %f332;
	st.shared.f32 	[%r5+2304], %f333;
	bar.warp.sync 	-1;
	mad.lo.s32 	%r6, %r342, 72, %r5;
	ld.shared.f32 	%f1, [%r6];
	ld.shared.f32 	%f2, [%r6+4];
	ld.shared.f32 	%f3, [%r6+8];
	ld.shared.f32 	%f4, [%r6+12];
	ld.shared.f32 	%f5, [%r6+16];
	ld.shared.f32 	%f6, [%r6+20];
	ld.shared.f32 	%f7, [%r6+24];
	ld.shared.f32 	%f8, [%r6+28];
	ld.shared.f32 	%f9, [%r6+32];
	ld.shared.f32 	%f10, [%r6+36];
	ld.shared.f32 	%f11, [%r6+40];
	ld.shared.f32 	%f12, [%r6+44];
	ld.shared.f32 	%f13, [%r6+48];
	ld.shared.f32 	%f14, [%r6+52];
	ld.shared.f32 	%f15, [%r6+56];
	ld.shared.f32 	%f16, [%r6+60];
	ld.shared.f32 	%f17, [%r6+64];
	ld.shared.f32 	%f18, [%r6+68];
	ld.shared.f32 	%f19, [%r6+72];
	bar.sync 	0;
	setp.ne.s32 	%p100, %r1, 0;
	@%p100 bra 	$L__BB25_6;
	add.f32 	%f453, %f1, %f2;
	add.f32 	%f454, %f3, %f4;
	add.f32 	%f455, %f5, %f6;
	add.f32 	%f456, %f7, %f8;
	add.f32 	%f457, %f9, %f10;
	add.f32 	%f458, %f11, %f12;
	add.f32 	%f459, %f13, %f14;
	add.f32 	%f460, %f15, %f16;
	add.f32 	%f461, %f17, %f18;
	add.f32 	%f462, %f453, %f454;
	add.f32 	%f463, %f455, %f456;
	add.f32 	%f464, %f457, %f458;
	add.f32 	%f465, %f459, %f460;
	add.f32 	%f466, %f461, %f19;
	add.f32 	%f467, %f462, %f463;
	add.f32 	%f468, %f464, %f465;
	add.f32 	%f469, %f467, %f468;
	add.f32 	%f440, %f469, %f466;
	mov.b32 	%r477, 1;
	mov.b32 	%r478, 0;
	mov.b32 	%r479, -1;
	// begin inline asm
	{  .reg .f32 r0;  .reg .pred p;  shfl.sync.up.b32 r0|p, %f440, %r477, %r478, %r479;  @p add.f32 r0, r0, %f440;  mov.f32 %f438, r0;}
	// end inline asm
	mov.b32 	%r463, 2;
	// begin inline asm
	{  .reg .f32 r0;  .reg .pred p;  shfl.sync.up.b32 r0|p, %f438, %r463, %r478, %r479;  @p add.f32 r0, r0, %f438;  mov.f32 %f441, r0;}
	// end inline asm
	mov.b32 	%r466, 4;
	// begin inline asm
	{  .reg .f32 r0;  .reg .pred p;  shfl.sync.up.b32 r0|p, %f441, %r466, %r478, %r479;  @p add.f32 r0, r0, %f441;  mov.f32 %f444, r0;}
	// end inline asm
	mov.b32 	%r469, 8;
	// begin inline asm
	{  .reg .f32 r0;  .reg .pred p;  shfl.sync.up.b32 r0|p, %f444, %r469, %r478, %r479;  @p add.f32 r0, r0, %f444;  mov.f32 %f447, r0;}
	// end inline asm
	mov.b32 	%r472, 16;
	// begin inline asm
	{  .reg .f32 r0;  .reg .pred p;  shfl.sync.up.b32 r0|p, %f447, %r472, %r478, %r479;  @p add.f32 r0, r0, %f447;  mov.f32 %f450, r0;}
	// end inline asm
	mov.b32 	%r476, %f450;
	// begin inline asm
	shfl.sync.up.b32 %r475, %r476, %r477, %r478, %r479;
	// end inline asm
	setp.ne.s32 	%p143, %r342, 31;
	@%p143 bra 	$L__BB25_4;
	shl.b32 	%r480, %r4, 2;
	mov.u32 	%r481, _ZZN3cub18CUB_300001_SM_10006detail4scan16DeviceScanKernelINS2_10policy_hubIfffmN4cuda3std3__44plusIvEEE10Policy1000EN6thrust24THRUST_300001_SM_1000_NS6detail15normal_iteratorINSD_10device_ptrIfEEEESI_NS0_13ScanTileStateIfLb1EEES9_NS0_8NullTypeEmfLb0ESL_EEvT0_T1_T2_iT3_T4_T5_E12temp_storage;
	add.s32 	%r482, %r481, %r480;
	st.shared.f32 	[%r482+16], %f450;
$L__BB25_4:
	mov.b32 	%f470, %r475;
	bar.sync 	0;
	ld.shared.v4.f32 	{%f471, %f472, %f473, %f474}, [_ZZN3cub18CUB_300001_SM_10006detail4scan16DeviceScanKernelINS2_10policy_hubIfffmN4cuda3std3__44plusIvEEE10Policy1000EN6thrust24THRUST_300001_SM_1000_NS6detail15normal_iteratorINSD_10device_ptrIfEEEESI_NS0_13ScanTileStateIfLb1EEES9_NS0_8NullTypeEmfLb0ESL_EEvT0_T1_T2_iT3_T4_T5_E12temp_storage+16];
	add.f32 	%f475, %f471, %f472;
	setp.eq.s32 	%p144, %r4, 2;
	selp.f32 	%f476, %f475, %f471, %p144;
	add.f32 	%f477, %f475, %f473;
	setp.eq.s32 	%p145, %r4, 3;
	selp.f32 	%f478, %f477, %f476, %p145;
	add.f32 	%f479, %f477, %f474;
	setp.eq.s32 	%p146, %r4, 4;
	selp.f32 	%f480, %f479, %f478, %p146;
	ld.shared.v4.f32 	{%f481, %f482, %f483, %f484}, [_ZZN3cub18CUB_300001_SM_10006detail4scan16DeviceScanKernelINS2_10policy_hubIfffmN4cuda3std3__44plusIvEEE10Policy1000EN6thrust24THRUST_300001_SM_1000_NS6detail15normal_iteratorINSD_10device_ptrIfEEEESI_NS0_13ScanTileStateIfLb1EEES9_NS0_8NullTypeEmfLb0ESL_EEvT0_T1_T2_iT3_T4_T5_E12temp_storage+32];
	add.f32 	%f485, %f479, %f481;
	setp.eq.s32 	%p147, %r4, 5;
	selp.f32 	%f486, %f485, %f480, %p147;
	add.f32 	%f487, %f485, %f482;
	setp.eq.s32 	%p148, %r4, 6;
	selp.f32 	%f488, %f487, %f486, %p148;
	add.f32 	%f489, %f487, %f483;
	setp.eq.s32 	%p149, %r4, 7;
	selp.f32 	%f490, %f489, %f488, %p149;
	add.f32 	%f491, %f489, %f484;
	setp.eq.s32 	%p150, %r4, 8;
	selp.f32 	%f492, %f491, %f490, %p150;
	ld.shared.v4.f32 	{%f493, %f494, %f495, %f496}, [_ZZN3cub18CUB_300001_SM_10006detail4scan16DeviceScanKernelINS2_10policy_hubIfffmN4cuda3std3__44plusIvEEE10Policy1000EN6thrust24THRUST_300001_SM_1000_NS6detail15normal_iteratorINSD_10device_ptrIfEEEESI_NS0_13ScanTileStateIfLb1EEES9_NS0_8NullTypeEmfLb0ESL_EEvT0_T1_T2_iT3_T4_T5_E12temp_storage+48];
	add.f32 	%f497, %f491, %f493;
	setp.eq.s32 	%p151, %r4, 9;
	selp.f32 	%f498, %f497, %f492, %p151;
	add.f32 	%f499, %f497, %f494;
	setp.eq.s32 	%p152, %r4, 10;
	selp.f32 	%f500, %f499, %f498, %p152;
	add.f32 	%f501, %f499, %f495;
	setp.eq.s32 	%p153, %r4, 11;
	selp.f32 	%f502, %f501, %f500, %p153;
	add.f32 	%f21, %f501, %f496;
	setp.eq.s32 	%p154, %r4, 12;
	selp.f32 	%f503, %f21, %f502, %p154;
	setp.lt.u32 	%p155, %r2, 32;
	add.f32 	%f504, %f503, %f470;
	setp.eq.s32 	%p156, %r342, 0;
	selp.f32 	%f505, %f503, %f504, %p156;
	selp.f32 	%f506, %f470, %f505, %p155;
	setp.ne.s32 	%p157, %r2, 0;
	add.f32 	%f548, %f1, %f506;
	@%p157 bra 	$L__BB25_25;
	ld.shared.f32 	%f507, [_ZZN3cub18CUB_300001_SM_10006detail4scan16DeviceScanKernelINS2_10policy_hubIfffmN4cuda3std3__44plusIvEEE10Policy1000EN6thrust24THRUST_300001_SM_1000_NS6detail15normal_iteratorINSD_10device_ptrIfEEEESI_NS0_13ScanTileStateIfLb1EEES9_NS0_8NullTypeEmfLb0ESL_EEvT0_T1_T2_iT3_T4_T5_E12temp_storage+64];
	add.f32 	%f508, %f21, %f507;
	mov.b32 	%r484, %f508;
	add.s64 	%rd52, %rd1, 256;
	mov.b32 	%r483, 101;
	// begin inline asm
	st.relaxed.gpu.v2.u32 [%rd52], {%r483, %r484};
	// end inline asm
	mov.f32 	%f548, %f1;
	bra.uni 	$L__BB25_25;
$L__BB25_6:
	add.f32 	%f349, %f1, %f2;
	add.f32 	%f350, %f3, %f4;
	add.f32 	%f351, %f5, %f6;
	add.f32 	%f352, %f7, %f8;
	add.f32 	%f353, %f9, %f10;
	add.f32 	%f354, %f11, %f12;
	add.f32 	%f355, %f13, %f14;
	add.f32 	%f356, %f15, %f16;
	add.f32 	%f357, %f17, %f18;
	add.f32 	%f358, %f349, %f350;
	add.f32 	%f359, %f351, %f352;
	add.f32 	%f360, %f353, %f354;
	add.f32 	%f361, %f355, %f356;
	add.f32 	%f362, %f357, %f19;
	add.f32 	%f363, %f358, %f359;
	add.f32 	%f364, %f360, %f361;
	add.f32 	%f365, %f363, %f364;
	add.f32 	%f336, %f365, %f362;
	mov.b32 	%r367, 1;
	mov.b32 	%r368, 0;
	mov.b32 	%r369, -1;
	// begin inline asm
	{  .reg .f32 r0;  .reg .pred p;  shfl.sync.up.b32 r0|p, %f336, %r367, %r368, %r369;  @p add.f32 r0, r0, %f336;  mov.f32 %f334, r0;}
	// end inline asm
	mov.b32 	%r353, 2;
	// begin inline asm
	{  .reg .f32 r0;  .reg .pred p;  shfl.sync.up.b32 r0|p, %f334, %r353, %r368, %r369;  @p add.f32 r0, r0, %f334;  mov.f32 %f337, r0;}
	// end inline asm
	mov.b32 	%r356, 4;
	// begin inline asm
	{  .reg .f32 r0;  .reg .pred p;  shfl.sync.up.b32 r0|p, %f337, %r356, %r368, %r369;  @p add.f32 r0, r0, %f337;  mov.f32 %f340, r0;}
	// end inline asm
	mov.b32 	%r359, 8;
	// begin inline asm
	{  .reg .f32 r0;  .reg .pred p;  shfl.sync.up.b32 r0|p, %f340, %r359, %r368, %r369;  @p add.f32 r0, r0, %f340;  mov.f32 %f343, r0;}
	// end inline asm
	mov.b32 	%r362, 16;
	// begin inline asm
	{  .reg .f32 r0;  .reg .pred p;  shfl.sync.up.b32 r0|p, %f343, %r362, %r368, %r369;  @p add.f32 r0, r0, %f343;  mov.f32 %f346, r0;}
	// end inline asm
	mov.b32 	%r366, %f346;
	// begin inline asm
	shfl.sync.up.b32 %r365, %r366, %r367, %r368, %r369;
	// end inline asm
	setp.ne.s32 	%p101, %r342, 31;
	@%p101 bra 	$L__BB25_8;
	shl.b32 	%r370, %r4, 2;
	mov.u32 	%r371, _ZZN3cub18CUB_300001_SM_10006detail4scan16DeviceScanKernelINS2_10policy_hubIfffmN4cuda3std3__44plusIvEEE10Policy1000EN6thrust24THRUST_300001_SM_1000_NS6detail15normal_iteratorINSD_10device_ptrIfEEEESI_NS0_13ScanTileStateIfLb1EEES9_NS0_8NullTypeEmfLb0ESL_EEvT0_T1_T2_iT3_T4_T5_E12temp_storage;
	add.s32 	%r372, %r371, %r370;
	st.shared.f32 	[%r372+16], %f346;
$L__BB25_8:
	mov.b32 	%f366, %r365;
	bar.sync 	0;
	ld.shared.v4.f32 	{%f367, %f368, %f369, %f370}, [_ZZN3cub18CUB_300001_SM_10006detail4scan16DeviceScanKernelINS2_10policy_hubIfffmN4cuda3std3__44plusIvEEE10Policy1000EN6thrust24THRUST_300001_SM_1000_NS6detail15normal_iteratorINSD_10device_ptrIfEEEESI_NS0_13ScanTileStateIfLb1EEES9_NS0_8NullTypeEmfLb0ESL_EEvT0_T1_T2_iT3_T4_T5_E12temp_storage+16];
	add.f32 	%f371, %f367, %f368;
	setp.eq.s32 	%p102, %r4, 2;
	selp.f32 	%f372, %f371, %f367, %p102;
	add.f32 	%f373, %f371, %f369;
	setp.eq.s32 	%p103, %r4, 3;
	selp.f32 	%f374, %f373, %f372, %p103;
	add.f32 	%f375, %f373, %f370;
	setp.eq.s32 	%p104, %r4, 4;
	selp.f32 	%f376, %f375, %f374, %p104;
	ld.shared.v4.f32 	{%f377, %f378, %f379, %f380}, [_ZZN3cub18CUB_300001_SM_10006detail4scan16DeviceScanKernelINS2_10policy_hubIfffmN4cuda3std3__44plusIvEEE10Policy1000EN6thrust24THRUST_300001_SM_1000_NS6detail15normal_iteratorINSD_10device_ptrIfEEEESI_NS0_13ScanTileStateIfLb1EEES9_NS0_8NullTypeEmfLb0ESL_EEvT0_T1_T2_iT3_T4_T5_E12temp_storage+32];
	add.f32 	%f381, %f375, %f377;
	setp.eq.s32 	%p105, %r4, 5;
	selp.f32 	%f382, %f381, %f376, %p105;
	add.f32 	%f383, %f381, %f378;
	setp.eq.s32 	%p106, %r4, 6;
	selp.f32 	%f384, %f383, %f382, %p106;
	add.f32 	%f385, %f383, %f379;
	setp.eq.s32 	%p107, %r4, 7;
	selp.f32 	%f386, %f385, %f384, %p107;
	add.f32 	%f387, %f385, %f380;
	setp.eq.s32 	%p108, %r4, 8;
	selp.f32 	%f388, %f387, %f386, %p108;
	ld.shared.v4.f32 	{%f389, %f390, %f391, %f392}, [_ZZN3cub18CUB_300001_SM_10006detail4scan16DeviceScanKernelINS2_10policy_hubIfffmN4cuda3std3__44plusIvEEE10Policy1000EN6thrust24THRUST_300001_SM_1000_NS6detail15normal_iteratorINSD_10device_ptrIfEEEESI_NS0_13ScanTileStateIfLb1EEES9_NS0_8NullTypeEmfLb0ESL_EEvT0_T1_T2_iT3_T4_T5_E12temp_storage+48];
	add.f32 	%f393, %f387, %f389;
	setp.eq.s32 	%p109, %r4, 9;
	selp.f32 	%f394, %f393, %f388, %p109;
	add.f32 	%f395, %f393, %f390;
	setp.eq.s32 	%p110, %r4, 10;
	selp.f32 	%f396, %f395, %f394, %p110;
	add.f32 	%f397, %f395, %f391;
	setp.eq.s32 	%p111, %r4, 11;
	selp.f32 	%f398, %f397, %f396, %p111;
	add.f32 	%f399, %f397, %f392;
	setp.eq.s32 	%p112, %r4, 12;
	selp.f32 	%f400, %f399, %f398, %p112;
	ld.shared.f32 	%f401, [_ZZN3cub18CUB_300001_SM_10006detail4scan16DeviceScanKernelINS2_10policy_hubIfffmN4cuda3std3__44plusIvEEE10Policy1000EN6thrust24THRUST_300001_SM_1000_NS6detail15normal_iteratorINSD_10device_ptrIfEEEESI_NS0_13ScanTileStateIfLb1EEES9_NS0_8NullTypeEmfLb0ESL_EEvT0_T1_T2_iT3_T4_T5_E12temp_storage+64];
	add.f32 	%f24, %f399, %f401;
	setp.gt.u32 	%p113, %r2, 31;
	setp.lt.u32 	%p114, %r2, 32;
	add.f32 	%f402, %f400, %f366;
	setp.eq.s32 	%p115, %r342, 0;
	selp.f32 	%f547, %f400, %f402, %p115;
	selp.f32 	%f26, %f366, %f547, %p114;
	@%p113 bra 	$L__BB25_24;
	setp.ne.s32 	%p116, %r2, 0;
	mul.wide.s32 	%rd41, %r1, 8;
	add.s64 	%rd7, %rd1, %rd41;
	@%p116 bra 	$L__BB25_11;
	st.shared.f32 	[_ZZN3cub18CUB_300001_SM_10006detail4scan16DeviceScanKernelINS2_10policy_hubIfffmN4cuda3std3__44plusIvEEE10Policy1000EN6thrust24THRUST_300001_SM_1000_NS6detail15normal_iteratorINSD_10device_ptrIfEEEESI_NS0_13ScanTileStateIfLb1EEES9_NS0_8NullTypeEmfLb0ESL_EEvT0_T1_T2_iT3_T4_T5_E12temp_storage+12], %f24;
	mov.b32 	%r374, %f24;
	add.s64 	%rd42, %rd7, 256;
	mov.b32 	%r373, 100;
	// begin inline asm
	st.relaxed.gpu.v2.u32 [%rd42], {%r373, %r374};
	// end inline asm
$L__BB25_11:
	not.b32 	%r379, %r2;
	add.s32 	%r490, %r1, %r379;
	mov.b32 	%r375, 550;
	// begin inline asm
	nanosleep.u32 %r375;
	// end inline asm
	mul.wide.s32 	%rd44, %r490, 8;
	add.s64 	%rd45, %rd1, %rd44;
	add.s64 	%rd43, %rd45, 256;
	// begin inline asm
	ld.relaxed.gpu.v2.u32 {%r491, %r486}, [%rd43];
	// end inline asm
	mov.b32 	%r487, 478;
$L__BB25_12:
	setp.eq.s32 	%p117, %r491, 99;
	mov.b32 	%r380, -1;
	vote.sync.any.pred 	%p118, %p117, %r380;
	not.pred 	%p119, %p118;
	@%p119 bra 	$L__BB25_14;
	// begin inline asm
	nanosleep.u32 %r487;
	// end inline asm
	shr.u32 	%r487, %r487, 1;
	// begin inline asm
	ld.relaxed.gpu.v2.u32 {%r491, %r486}, [%rd43];
	// end inline asm
	bra.uni 	$L__BB25_12;
$L__BB25_14:
	mov.b32 	%f403, %r486;
	setp.eq.s32 	%p120, %r491, 101;
	mov.b32 	%r407, -1;
	vote.sync.ballot.b32 	%r409, %p120, %r407;
	// begin inline asm
	mov.u32 %r382, %lanemask_ge;
	// end inline asm
	and.b32  	%r410, %r409, %r382;
	or.b32  	%r411, %r410, -2147483648;
	add.s32 	%r412, %r411, -1;
	not.b32 	%r413, %r411;
	and.b32  	%r414, %r413, %r412;
	popc.b32 	%r386, %r414;
	mov.b32 	%r385, 1;
	// begin inline asm
	shfl.sync.down.b32 %r383, %r486, %r385, %r386, %r407;
	// end inline asm
	setp.lt.s32 	%p122, %r342, %r386;
	mov.b32 	%f404, %r383;
	add.f32 	%f405, %f403, %f404;
	selp.f32 	%f406, %f405, %f403, %p122;
	mov.b32 	%r389, %f406;
	mov.b32 	%r390, 2;
	// begin inline asm
	shfl.sync.down.b32 %r388, %r389, %r390, %r386, %r407;
	// end inline asm
	add.s32 	%r21, %r342, 2;
	setp.gt.s32 	%p123, %r21, %r386;
	mov.b32 	%f407, %r388;
	add.f32 	%f408, %f406, %f407;
	selp.f32 	%f409, %f406, %f408, %p123;
	mov.b32 	%r394, %f409;
	mov.b32 	%r395, 4;
	// begin inline asm
	shfl.sync.down.b32 %r393, %r394, %r395, %r386, %r407;
	// end inline asm
	add.s32 	%r22, %r342, 4;
	setp.gt.s32 	%p124, %r22, %r386;
	mov.b32 	%f410, %r393;
	add.f32 	%f411, %f409, %f410;
	selp.f32 	%f412, %f409, %f411, %p124;
	mov.b32 	%r399, %f412;
	mov.b32 	%r400, 8;
	// begin inline asm
	shfl.sync.down.b32 %r398, %r399, %r400, %r386, %r407;
	// end inline asm
	add.s32 	%r23, %r342, 8;
	setp.gt.s32 	%p125, %r23, %r386;
	mov.b32 	%f413, %r398;
	add.f32 	%f414, %f412, %f413;
	selp.f32 	%f415, %f412, %f414, %p125;
	mov.b32 	%r404, %f415;
	mov.b32 	%r405, 16;
	// begin inline asm
	shfl.sync.down.b32 %r403, %r404, %r405, %r386, %r407;
	// end inline asm
	add.s32 	%r24, %r342, 16;
	setp.gt.s32 	%p126, %r24, %r386;
	mov.b32 	%f416, %r403;
	add.f32 	%f417, %f415, %f416;
	selp.f32 	%f546, %f415, %f417, %p126;
	add.s64 	%rd9, %rd1, 256;
	mov.b32 	%r488, 478;
$L__BB25_15:
	setp.ne.s32 	%p127, %r491, 101;
	mov.b32 	%r415, -1;
	vote.sync.all.pred 	%p128, %p127, %r415;
	not.pred 	%p129, %p128;
	@%p129 bra 	$L__BB25_20;
	shr.u32 	%r488, %r488, 1;
	mul.wide.s32 	%rd48, %r490, 8;
	add.s64 	%rd49, %rd9, %rd48;
	add.s64 	%rd47, %rd49, -256;
	// begin inline asm
	ld.relaxed.gpu.v2.u32 {%r491, %r492}, [%rd47];
	// end inline asm
	mov.u32 	%r493, %r488;
$L__BB25_17:
	setp.eq.s32 	%p133, %r491, 99;
	mov.b32 	%r421, -1;
	vote.sync.any.pred 	%p134, %p133, %r421;
	not.pred 	%p135, %p134;
	@%p135 bra 	$L__BB25_19;
	// begin inline asm
	nanosleep.u32 %r493;
	// end inline asm
	shr.u32 	%r493, %r493, 1;
	// begin inline asm
	ld.relaxed.gpu.v2.u32 {%r491, %r492}, [%rd47];
	// end inline asm
	bra.uni 	$L__BB25_17;
$L__BB25_19:
	mov.b32 	%f422, %r492;
	setp.eq.s32 	%p136, %r491, 101;
	mov.b32 	%r447, -1;
	vote.sync.ballot.b32 	%r448, %p136, %r447;
	and.b32  	%r449, %r448, %r382;
	or.b32  	%r450, %r449, -2147483648;
	add.s32 	%r451, %r450, -1;
	not.b32 	%r452, %r450;
	and.b32  	%r453, %r452, %r451;
	popc.b32 	%r426, %r453;
	mov.b32 	%r425, 1;
	// begin inline asm
	shfl.sync.down.b32 %r423, %r492, %r425, %r426, %r447;
	// end inline asm
	setp.lt.s32 	%p138, %r342, %r426;
	mov.b32 	%f423, %r423;
	add.f32 	%f424, %f422, %f423;
	selp.f32 	%f425, %f424, %f422, %p138;
	mov.b32 	%r429, %f425;
	mov.b32 	%r430, 2;
	// begin inline asm
	shfl.sync.down.b32 %r428, %r429, %r430, %r426, %r447;
	// end inline asm
	setp.gt.s32 	%p139, %r21, %r426;
	mov.b32 	%f426, %r428;
	add.f32 	%f427, %f425, %f426;
	selp.f32 	%f428, %f425, %f427, %p139;
	mov.b32 	%r434, %f428;
	mov.b32 	%r435, 4;
	// begin inline asm
	shfl.sync.down.b32 %r433, %r434, %r435, %r426, %r447;
	// end inline asm
	setp.gt.s32 	%p140, %r22, %r426;
	mov.b32 	%f429, %r433;
	add.f32 	%f430, %f428, %f429;
	selp.f32 	%f431, %f428, %f430, %p140;
	mov.b32 	%r439, %f431;
	mov.b32 	%r440, 8;
	// begin inline asm
	shfl.sync.down.b32 %r438, %r439, %r440, %r426, %r447;
	// end inline asm
	setp.gt.s32 	%p141, %r23, %r426;
	mov.b32 	%f432, %r438;
	add.f32 	%f433, %f431, %f432;
	selp.f32 	%f434, %f431, %f433, %p141;
	mov.b32 	%r444, %f434;
	mov.b32 	%r445, 16;
	// begin inline asm
	shfl.sync.down.b32 %r443, %r444, %r445, %r426, %r447;
	// end inline asm
	setp.gt.s32 	%p142, %r24, %r426;
	mov.b32 	%f435, %r443;
	add.f32 	%f436, %f434, %f435;
	selp.f32 	%f437, %f434, %f436, %p142;
	add.f32 	%f546, %f546, %f437;
	add.s32 	%r490, %r490, -32;
	bra.uni 	$L__BB25_15;
$L__BB25_20:
	@%p116 bra 	$L__BB25_22;
	add.f32 	%f418, %f24, %f546;
	mov.b32 	%r418, %f418;
	add.s64 	%rd46, %rd7, 256;
	mov.b32 	%r417, 101;
	// begin inline asm
	st.relaxed.gpu.v2.u32 [%rd46], {%r417, %r418};
	// end inline asm
	st.shared.f32 	[_ZZN3cub18CUB_300001_SM_10006detail4scan16DeviceScanKernelINS2_10policy_hubIfffmN4cuda3std3__44plusIvEEE10Policy1000EN6thrust24THRUST_300001_SM_1000_NS6detail15normal_iteratorINSD_10device_ptrIfEEEESI_NS0_13ScanTileStateIfLb1EEES9_NS0_8NullTypeEmfLb0ESL_EEvT0_T1_T2_iT3_T4_T5_E12temp_storage+4], %f546;
	st.shared.f32 	[_ZZN3cub18CUB_300001_SM_10006detail4scan16DeviceScanKernelINS2_10policy_hubIfffmN4cuda3std3__44plusIvEEE10Policy1000EN6thrust24THRUST_300001_SM_1000_NS6detail15normal_iteratorINSD_10device_ptrIfEEEESI_NS0_13ScanTileStateIfLb1EEES9_NS0_8NullTypeEmfLb0ESL_EEvT0_T1_T2_iT3_T4_T5_E12temp_storage+8], %f418;
$L__BB25_22:
	setp.ne.s32 	%p131, %r342, 0;
	mov.f32 	%f547, %f26;
	@%p131 bra 	$L__BB25_24;
	st.shared.f32 	[_ZZN3cub18CUB_300001_SM_10006detail4scan16DeviceScanKernelINS2_10policy_hubIfffmN4cuda3std3__44plusIvEEE10Policy1000EN6thrust24THRUST_300001_SM_1000_NS6detail15normal_iteratorINSD_10device_ptrIfEEEESI_NS0_13ScanTileStateIfLb1EEES9_NS0_8NullTypeEmfLb0ESL_EEvT0_T1_T2_iT3_T4_T5_E12temp_storage+84], %f546;
	mov.f32 	%f547, %f546;
$L__BB25_24:
	bar.sync 	0;
	setp.eq.s32 	%p132, %r2, 0;
	ld.shared.f32 	%f419, [_ZZN3cub18CUB_300001_SM_10006detail4scan16DeviceScanKernelINS2_10policy_hubIfffmN4cuda3std3__44plusIvEEE10Policy1000EN6thrust24THRUST_300001_SM_1000_NS6detail15normal_iteratorINSD_10device_ptrIfEEEESI_NS0_13ScanTileStateIfLb1EEES9_NS0_8NullTypeEmfLb0ESL_EEvT0_T1_T2_iT3_T4_T5_E12temp_storage+84];
	add.f32 	%f420, %f547, %f419;
	selp.f32 	%f421, %f547, %f420, %p132;
	add.f32 	%f548, %f1, %f421;
$L__BB25_25:
	add.f32 	%f509, %f548, %f2;
	add.f32 	%f510, %f509, %f3;
	add.f32 	%f511, %f510, %f4;
	add.f32 	%f512, %f511, %f5;
	add.f32 	%f513, %f512, %f6;
	add.f32 	%f514, %f513, %f7;
	add.f32 	%f515, %f514, %f8;
	add.f32 	%f516, %f515, %f9;
	add.f32 	%f517, %f516, %f10;
	add.f32 	%f518, %f517, %f11;
	add.f32 	%f519, %f518, %f12;
	add.f32 	%f520, %f519, %f13;
	add.f32 	%f521, %f520, %f14;
	add.f32 	%f522, %f521, %f15;
	add.f32 	%f523, %f522, %f16;
	add.f32 	%f524, %f523, %f17;
	add.f32 	%f525, %f524, %f18;
	add.f32 	%f526, %f525, %f19;
	bar.sync 	0;
	st.shared.f32 	[%r6], %f548;
	st.shared.f32 	[%r6+4], %f509;
	st.shared.f32 	[%r6+8], %f510;
	st.shared.f32 	[%r6+12], %f511;
	st.shared.f32 	[%r6+16], %f512;
	st.shared.f32 	[%r6+20], %f513;
	st.shared.f32 	[%r6+24], %f514;
	st.shared.f32 	[%r6+28], %f515;
	st.shared.f32 	[%r6+32], %f516;
	st.shared.f32 	[%r6+36], %f517;
	st.shared.f32 	[%r6+40], %f518;
	st.shared.f32 	[%r6+44], %f519;
	st.shared.f32 	[%r6+48], %f520;
	st.shared.f32 	[%r6+52], %f521;
	st.shared.f32 	[%r6+56], %f522;
	st.shared.f32 	[%r6+60], %f523;
	st.shared.f32 	[%r6+64], %f524;
	st.shared.f32 	[%r6+68], %f525;
	st.shared.f32 	[%r6+72], %f526;
	bar.warp.sync 	-1;
	ld.shared.f32 	%f527, [%r5];
	ld.shared.f32 	%f528, [%r5+128];
	ld.shared.f32 	%f529, [%r5+256];
	ld.shared.f32 	%f530, [%r5+384];
	ld.shared.f32 	%f531, [%r5+512];
	ld.shared.f32 	%f532, [%r5+640];
	ld.shared.f32 	%f533, [%r5+768];
	ld.shared.f32 	%f534, [%r5+896];
	ld.shared.f32 	%f535, [%r5+1024];
	ld.shared.f32 	%f536, [%r5+1152];
	ld.shared.f32 	%f537, [%r5+1280];
	ld.shared.f32 	%f538, [%r5+1408];
	ld.shared.f32 	%f539, [%r5+1536];
	ld.shared.f32 	%f540, [%r5+1664];
	ld.shared.f32 	%f541, [%r5+1792];
	ld.shared.f32 	%f542, [%r5+1920];
	ld.shared.f32 	%f543, [%r5+2048];
	ld.shared.f32 	%f544, [%r5+2176];
	ld.shared.f32 	%f545, [%r5+2304];
	add.s64 	%rd54, %rd3, %rd39;
	st.global.f32 	[%rd54], %f527;
	st.global.f32 	[%rd54+128], %f528;
	st.global.f32 	[%rd54+256], %f529;
	st.global.f32 	[%rd54+384], %f530;
	st.global.f32 	[%rd54+512], %f531;
	st.global.f32 	[%rd54+640], %f532;
	st.global.f32 	[%rd54+768], %f533;
	st.global.f32 	[%rd54+896], %f534;
	st.global.f32 	[%rd54+1024], %f535;
	st.global.f32 	[%rd54+1152], %f536;
	st.global.f32 	[%rd54+1280], %f537;
	st.global.f32 	[%rd54+1408], %f538;
	st.global.f32 	[%rd54+1536], %f539;
	st.global.f32 	[%rd54+1664], %f540;
	st.global.f32 	[%rd54+1792], %f541;
	st.global.f32 	[%rd54+1920], %f542;
	st.global.f32 	[%rd54+2048], %f543;
	st.global.f32 	[%rd54+2176], %f544;
	st.global.f32 	[%rd54+2304], %f545;
	bra.uni 	$L__BB25_128;
$L__BB25_26:
	setp.eq.s64 	%p2, %rd5, 0;
	@%p2 bra 	$L__BB25_128;
	cvt.u32.u64 	%r40, %rd5;
	shl.b64 	%rd19, %rd4, 2;
	add.s64 	%rd20, %rd2, %rd19;
	mov.u32 	%r41, %tid.x;
	ld.global.f32 	%f567, [%rd20];
	and.b32  	%r81, %r41, 31;
	and.b32  	%r82, %r41, 992;
	mul.lo.s32 	%r83, %r82, 19;
	or.b32  	%r42, %r83, %r81;
	setp.ge.u32 	%p3, %r42, %r40;
	shl.b32 	%r84, %r42, 2;
	cvt.u64.u32 	%rd21, %r84;
	add.s64 	%rd11, %rd20, %rd21;
	mov.f32 	%f549, %f567;
	@%p3 bra 	$L__BB25_29;
	ld.global.f32 	%f549, [%rd11];
$L__BB25_29:
	add.s32 	%r43, %r42, 32;
	setp.ge.u32 	%p4, %r43, %r40;
	mov.f32 	%f550, %f567;
	@%p4 bra 	$L__BB25_31;
	ld.global.f32 	%f550, [%rd11+128];
$L__BB25_31:
	add.s32 	%r85, %r42, 64;
	setp.ge.u32 	%p5, %r85, %r40;
	mov.f32 	%f551, %f567;
	@%p5 bra 	$L__BB25_33;
	ld.global.f32 	%f551, [%rd11+256];
$L__BB25_33:
	add.s32 	%r86, %r42, 96;
	setp.ge.u32 	%p6, %r86, %r40;
	mov.f32 	%f552, %f567;
	@%p6 bra 	$L__BB25_35;
	ld.global.f32 	%f552, [%rd11+384];
$L__BB25_35:
	add.s32 	%r87, %r42, 128;
	setp.ge.u32 	%p7, %r87, %r40;
	mov.f32 	%f553, %f567;
	@%p7 bra 	$L__BB25_37;
	ld.global.f32 	%f553, [%rd11+512];
$L__BB25_37:
	add.s32 	%r88, %r42, 160;
	setp.ge.u32 	%p8, %r88, %r40;
	mov.f32 	%f554, %f567;
	@%p8 bra 	$L__BB25_39;
	ld.global.f32 	%f554, [%rd11+640];
$L__BB25_39:
	add.s32 	%r89, %r42, 192;
	setp.ge.u32 	%p9, %r89, %r40;
	mov.f32 	%f555, %f567;
	@%p9 bra 	$L__BB25_41;
	ld.global.f32 	%f555, [%rd11+768];
$L__BB25_41:
	add.s32 	%r90, %r42, 224;
	setp.ge.u32 	%p10, %r90, %r40;
	mov.f32 	%f556, %f567;
	@%p10 bra 	$L__BB25_43;
	ld.global.f32 	%f556, [%rd11+896];
$L__BB25_43:
	add.s32 	%r91, %r42, 256;
	setp.ge.u32 	%p11, %r91, %r40;
	mov.f32 	%f557, %f567;
	@%p11 bra 	$L__BB25_45;
	ld.global.f32 	%f557, [%rd11+1024];
$L__BB25_45:
	add.s32 	%r92, %r42, 288;
	setp.ge.u32 	%p12, %r92, %r40;
	mov.f32 	%f558, %f567;
	@%p12 bra 	$L__BB25_47;
	ld.global.f32 	%f558, [%rd11+1152];
$L__BB25_47:
	add.s32 	%r93, %r42, 320;
	setp.ge.u32 	%p13, %r93, %r40;
	mov.f32 	%f559, %f567;
	@%p13 bra 	$L__BB25_49;
	ld.global.f32 	%f559, [%rd11+1280];
$L__BB25_49:
	add.s32 	%r94, %r42, 352;
	setp.ge.u32 	%p14, %r94, %r40;
	mov.f32 	%f560, %f567;
	@%p14 bra 	$L__BB25_51;
	ld.global.f32 	%f560, [%rd11+1408];
$L__BB25_51:
	add.s32 	%r95, %r42, 384;
	setp.ge.u32 	%p15, %r95, %r40;
	mov.f32 	%f561, %f567;
	@%p15 bra 	$L__BB25_53;
	ld.global.f32 	%f561, [%rd11+1536];
$L__BB25_53:
	add.s32 	%r96, %r42, 416;
	setp.ge.u32 	%p16, %r96, %r40;
	mov.f32 	%f562, %f567;
	@%p16 bra 	$L__BB25_55;
	ld.global.f32 	%f562, [%rd11+1664];
$L__BB25_55:
	add.s32 	%r97, %r42, 448;
	setp.ge.u32 	%p17, %r97, %r40;
	mov.f32 	%f563, %f567;
	@%p17 bra 	$L__BB25_57;
	ld.global.f32 	%f563, [%rd11+1792];
$L__BB25_57:
	add.s32 	%r98, %r42, 480;
	setp.ge.u32 	%p18, %r98, %r40;
	mov.f32 	%f564, %f567;
	@%p18 bra 	$L__BB25_59;
	ld.global.f32 	%f564, [%rd11+1920];
$L__BB25_59:
	add.s32 	%r99, %r42, 512;
	setp.ge.u32 	%p19, %r99, %r40;
	mov.f32 	%f565, %f567;
	@%p19 bra 	$L__BB25_61;
	ld.global.f32 	%f565, [%rd11+2048];
$L__BB25_61:
	add.s32 	%r100, %r42, 544;
	setp.ge.u32 	%p20, %r100, %r40;
	mov.f32 	%f566, %f567;
	@%p20 bra 	$L__BB25_63;
	ld.global.f32 	%f566, [%rd11+2176];
$L__BB25_63:
	add.s32 	%r44, %r42, 576;
	setp.ge.u32 	%p21, %r44, %r40;
	@%p21 bra 	$L__BB25_65;
	ld.global.f32 	%f567, [%rd11+2304];
$L__BB25_65:
	// begin inline asm
	mov.u32 %r101, %laneid;
	// end inline asm
	shr.u32 	%r46, %r41, 5;
	mad.lo.s32 	%r102, %r46, 608, %r101;
	shl.b32 	%r103, %r102, 2;
	mov.u32 	%r104, _ZZN3cub18CUB_300001_SM_10006detail4scan16DeviceScanKernelINS2_10policy_hubIfffmN4cuda3std3__44plusIvEEE10Policy1000EN6thrust24THRUST_300001_SM_1000_NS6detail15normal_iteratorINSD_10device_ptrIfEEEESI_NS0_13ScanTileStateIfLb1EEES9_NS0_8NullTypeEmfLb0ESL_EEvT0_T1_T2_iT3_T4_T5_E12temp_storage;
	add.s32 	%r47, %r104, %r103;
	st.shared.f32 	[%r47], %f549;
	st.shared.f32 	[%r47+128], %f550;
	st.shared.f32 	[%r47+256], %f551;
	st.shared.f32 	[%r47+384], %f552;
	st.shared.f32 	[%r47+512], %f553;
	st.shared.f32 	[%r47+640], %f554;
	st.shared.f32 	[%r47+768], %f555;
	st.shared.f32 	[%r47+896], %f556;
	st.shared.f32 	[%r47+1024], %f557;
	st.shared.f32 	[%r47+1152], %f558;
	st.shared.f32 	[%r47+1280], %f559;
	st.shared.f32 	[%r47+1408], %f560;
	st.shared.f32 	[%r47+1536], %f561;
	st.shared.f32 	[%r47+1664], %f562;
	st.shared.f32 	[%r47+1792], %f563;
	st.shared.f32 	[%r47+1920], %f564;
	st.shared.f32 	[%r47+2048], %f565;
	st.shared.f32 	[%r47+2176], %f566;
	st.shared.f32 	[%r47+2304], %f567;
	bar.warp.sync 	-1;
	mad.lo.s32 	%r48, %r101, 72, %r47;
	ld.shared.f32 	%f72, [%r48];
	ld.shared.f32 	%f73, [%r48+4];
	ld.shared.f32 	%f74, [%r48+8];
	ld.shared.f32 	%f75, [%r48+12];
	ld.shared.f32 	%f76, [%r48+16];
	ld.shared.f32 	%f77, [%r48+20];
	ld.shared.f32 	%f78, [%r48+24];
	ld.shared.f32 	%f79, [%r48+28];
	ld.shared.f32 	%f80, [%r48+32];
	ld.shared.f32 	%f81, [%r48+36];
	ld.shared.f32 	%f82, [%r48+40];
	ld.shared.f32 	%f83, [%r48+44];
	ld.shared.f32 	%f84, [%r48+48];
	ld.shared.f32 	%f85, [%r48+52];
	ld.shared.f32 	%f86, [%r48+56];
	ld.shared.f32 	%f87, [%r48+60];
	ld.shared.f32 	%f88, [%r48+64];
	ld.shared.f32 	%f89, [%r48+68];
	ld.shared.f32 	%f90, [%r48+72];
	bar.sync 	0;
	setp.ne.s32 	%p22, %r1, 0;
	@%p22 bra 	$L__BB25_69;
	add.f32 	%f241, %f72, %f73;
	add.f32 	%f242, %f74, %f75;
	add.f32 	%f243, %f76, %f77;
	add.f32 	%f244, %f78, %f79;
	add.f32 	%f245, %f80, %f81;
	add.f32 	%f246, %f82, %f83;
	add.f32 	%f247, %f84, %f85;
	add.f32 	%f248, %f86, %f87;
	add.f32 	%f249, %f88, %f89;
	add.f32 	%f250, %f241, %f242;
	add.f32 	%f251, %f243, %f244;
	add.f32 	%f252, %f245, %f246;
	add.f32 	%f253, %f247, %f248;
	add.f32 	%f254, %f249, %f90;
	add.f32 	%f255, %f250, %f251;
	add.f32 	%f256, %f252, %f253;
	add.f32 	%f257, %f255, %f256;
	add.f32 	%f228, %f257, %f254;
	mov.b32 	%r240, 1;
	mov.b32 	%r241, 0;
	mov.b32 	%r242, -1;
	// begin inline asm
	{  .reg .f32 r0;  .reg .pred p;  shfl.sync.up.b32 r0|p, %f228, %r240, %r241, %r242;  @p add.f32 r0, r0, %f228;  mov.f32 %f226, r0;}
	// end inline asm
	mov.b32 	%r226, 2;
	// begin inline asm
	{  .reg .f32 r0;  .reg .pred p;  shfl.sync.up.b32 r0|p, %f226, %r226, %r241, %r242;  @p add.f32 r0, r0, %f226;  mov.f32 %f229, r0;}
	// end inline asm
	mov.b32 	%r229, 4;
	// begin inline asm
	{  .reg .f32 r0;  .reg .pred p;  shfl.sync.up.b32 r0|p, %f229, %r229, %r241, %r242;  @p add.f32 r0, r0, %f229;  mov.f32 %f232, r0;}
	// end inline asm
	mov.b32 	%r232, 8;
	// begin inline asm
	{  .reg .f32 r0;  .reg .pred p;  shfl.sync.up.b32 r0|p, %f232, %r232, %r241, %r242;  @p add.f32 r0, r0, %f232;  mov.f32 %f235, r0;}
	// end inline asm
	mov.b32 	%r235, 16;
	// begin inline asm
	{  .reg .f32 r0;  .reg .pred p;  shfl.sync.up.b32 r0|p, %f235, %r235, %r241, %r242;  @p add.f32 r0, r0, %f235;  mov.f32 %f238, r0;}
	// end inline asm
	mov.b32 	%r239, %f238;
	// begin inline asm
	shfl.sync.up.b32 %r238, %r239, %r240, %r241, %r242;
	// end inline asm
	setp.ne.s32 	%p65, %r101, 31;
	@%p65 bra 	$L__BB25_68;
	shl.b32 	%r243, %r46, 2;
	mov.u32 	%r244, _ZZN3cub18CUB_300001_SM_10006detail4scan16DeviceScanKernelINS2_10policy_hubIfffmN4cuda3std3__44plusIvEEE10Policy1000EN6thrust24THRUST_300001_SM_1000_NS6detail15normal_iteratorINSD_10device_ptrIfEEEESI_NS0_13ScanTileStateIfLb1EEES9_NS0_8NullTypeEmfLb0ESL_EEvT0_T1_T2_iT3_T4_T5_E12temp_storage;
	add.s32 	%r245, %r244, %r243;
	st.shared.f32 	[%r245+16], %f238;
$L__BB25_68:
	mov.b32 	%f258, %r238;
	bar.sync 	0;
	ld.shared.v4.f32 	{%f259, %f260, %f261, %f262}, [_ZZN3cub18CUB_300001_SM_10006detail4scan16DeviceScanKernelINS2_10policy_hubIfffmN4cuda3std3__44plusIvEEE10Policy1000EN6thrust24THRUST_300001_SM_1000_NS6detail15normal_iteratorINSD_10device_ptrIfEEEESI_NS0_13ScanTileStateIfLb1EEES9_NS0_8NullTypeEmfLb0ESL_EEvT0_T1_T2_iT3_T4_T5_E12temp_storage+16];
	add.f32 	%f263, %f259, %f260;
	setp.eq.s32 	%p66, %r46, 2;
	selp.f32 	%f264, %f263, %f259, %p66;
	add.f32 	%f265, %f263, %f261;
	setp.eq.s32 	%p67, %r46, 3;
	selp.f32 	%f266, %f265, %f264, %p67;
	add.f32 	%f267, %f265, %f262;
	setp.eq.s32 	%p68, %r46, 4;
	selp.f32 	%f268, %f267, %f266, %p68;
	ld.shared.v4.f32 	{%f269, %f270, %f271, %f272}, [_ZZN3cub18CUB_300001_SM_10006detail4scan16DeviceScanKernelINS2_10policy_hubIfffmN4cuda3std3__44plusIvEEE10Policy1000EN6thrust24THRUST_300001_SM_1000_NS6detail15normal_iteratorINSD_10device_ptrIfEEEESI_NS0_13ScanTileStateIfLb1EEES9_NS0_8NullTypeEmfLb0ESL_EEvT0_T1_T2_iT3_T4_T5_E12temp_storage+32];
	add.f32 	%f273, %f267, %f269;
	setp.eq.s32 	%p69, %r46, 5;
	selp.f32 	%f274, %f273, %f268, %p69;
	add.f32 	%f275, %f273, %f270;
	setp.eq.s32 	%p70, %r46, 6;
	selp.f32 	%f276, %f275, %f274, %p70;
	add.f32 	%f277, %f275, %f271;
	setp.eq.s32 	%p71, %r46, 7;
	selp.f32 	%f278, %f277, %f276, %p71;
	add.f32 	%f279, %f277, %f272;
	setp.eq.s32 	%p72, %r46, 8;
	selp.f32 	%f280, %f279, %f278, %p72;
	ld.shared.v4.f32 	{%f281, %f282, %f283, %f284}, [_ZZN3cub18CUB_300001_SM_10006detail4scan16DeviceScanKernelINS2_10policy_hubIfffmN4cuda3std3__44plusIvEEE10Policy1000EN6thrust24THRUST_300001_SM_1000_NS6detail15normal_iteratorINSD_10device_ptrIfEEEESI_NS0_13ScanTileStateIfLb1EEES9_NS0_8NullTypeEmfLb0ESL_EEvT0_T1_T2_iT3_T4_T5_E12temp_storage+48];
	add.f32 	%f285, %f279, %f281;
	setp.eq.s32 	%p73, %r46, 9;
	selp.f32 	%f286, %f285, %f280, %p73;
	add.f32 	%f287, %f285, %f282;
	setp.eq.s32 	%p74, %r46, 10;
	selp.f32 	%f288, %f287, %f286, %p74;
	add.f32 	%f289, %f287, %f283;
	setp.eq.s32 	%p75, %r46, 11;
	selp.f32 	%f290, %f289, %f288, %p75;
	add.f32 	%f291, %f289, %f284;
	setp.eq.s32 	%p76, %r46, 12;
	selp.f32 	%f292, %f291, %f290, %p76;
	setp.lt.u32 	%p77, %r41, 32;
	add.f32 	%f293, %f292, %f258;
	setp.eq.s32 	%p78, %r101, 0;
	selp.f32 	%f294, %f292, %f293, %p78;
	selp.f32 	%f295, %f258, %f294, %p77;
	setp.eq.s32 	%p79, %r41, 0;
	add.f32 	%f296, %f72, %f295;
	selp.f32 	%f570, %f72, %f296, %p79;
	bra.uni 	$L__BB25_88;
$L__BB25_69:
	add.f32 	%f137, %f72, %f73;
	add.f32 	%f138, %f74, %f75;
	add.f32 	%f139, %f76, %f77;
	add.f32 	%f140, %f78, %f79;
	add.f32 	%f141, %f80, %f81;
	add.f32 	%f142, %f82, %f83;
	add.f32 	%f143, %f84, %f85;
	add.f32 	%f144, %f86, %f87;
	add.f32 	%f145, %f88, %f89;
	add.f32 	%f146, %f137, %f138;
	add.f32 	%f147, %f139, %f140;
	add.f32 	%f148, %f141, %f142;
	add.f32 	%f149, %f143, %f144;
	add.f32 	%f150, %f145, %f90;
	add.f32 	%f151, %f146, %f147;
	add.f32 	%f152, %f148, %f149;
	add.f32 	%f153, %f151, %f152;
	add.f32 	%f124, %f153, %f150;
	mov.b32 	%r122, 1;
	mov.b32 	%r123, 0;
	mov.b32 	%r124, -1;
	// begin inline asm
	{  .reg .f32 r0;  .reg .pred p;  shfl.sync.up.b32 r0|p, %f124, %r122, %r123, %r124;  @p add.f32 r0, r0, %f124;  mov.f32 %f122, r0;}
	// end inline asm
	mov.b32 	%r108, 2;
	// begin inline asm
	{  .reg .f32 r0;  .reg .pred p;  shfl.sync.up.b32 r0|p, %f122, %r108, %r123, %r124;  @p add.f32 r0, r0, %f122;  mov.f32 %f125, r0;}
	// end inline asm
	mov.b32 	%r111, 4;
	// begin inline asm
	{  .reg .f32 r0;  .reg .pred p;  shfl.sync.up.b32 r0|p, %f125, %r111, %r123, %r124;  @p add.f32 r0, r0, %f125;  mov.f32 %f128, r0;}
	// end inline asm
	mov.b32 	%r114, 8;
	// begin inline asm
	{  .reg .f32 r0;  .reg .pred p;  shfl.sync.up.b32 r0|p, %f128, %r114, %r123, %r124;  @p add.f32 r0, r0, %f128;  mov.f32 %f131, r0;}
	// end inline asm
	mov.b32 	%r117, 16;
	// begin inline asm
	{  .reg .f32 r0;  .reg .pred p;  shfl.sync.up.b32 r0|p, %f131, %r117, %r123, %r124;  @p add.f32 r0, r0, %f131;  mov.f32 %f134, r0;}
	// end inline asm
	mov.b32 	%r121, %f134;
	// begin inline asm
	shfl.sync.up.b32 %r120, %r121, %r122, %r123, %r124;
	// end inline asm
	setp.ne.s32 	%p23, %r101, 31;
	@%p23 bra 	$L__BB25_71;
	shl.b32 	%r125, %r46, 2;
	mov.u32 	%r126, _ZZN3cub18CUB_300001_SM_10006detail4scan16DeviceScanKernelINS2_10policy_hubIfffmN4cuda3std3__44plusIvEEE10Policy1000EN6thrust24THRUST_300001_SM_1000_NS6detail15normal_iteratorINSD_10device_ptrIfEEEESI_NS0_13ScanTileStateIfLb1EEES9_NS0_8NullTypeEmfLb0ESL_EEvT0_T1_T2_iT3_T4_T5_E12temp_storage;
	add.s32 	%r127, %r126, %r125;
	st.shared.f32 	[%r127+16], %f134;
$L__BB25_71:
	mov.b32 	%f154, %r120;
	bar.sync 	0;
	ld.shared.v4.f32 	{%f155, %f156, %f157, %f158}, [_ZZN3cub18CUB_300001_SM_10006detail4scan16DeviceScanKernelINS2_10policy_hubIfffmN4cuda3std3__44plusIvEEE10Policy1000EN6thrust24THRUST_300001_SM_1000_NS6detail15normal_iteratorINSD_10device_ptrIfEEEESI_NS0_13ScanTileStateIfLb1EEES9_NS0_8NullTypeEmfLb0ESL_EEvT0_T1_T2_iT3_T4_T5_E12temp_storage+16];
	add.f32 	%f159, %f155, %f156;
	setp.eq.s32 	%p24, %r46, 2;
	selp.f32 	%f160, %f159, %f155, %p24;
	add.f32 	%f161, %f159, %f157;
	setp.eq.s32 	%p25, %r46, 3;
	selp.f32 	%f162, %f161, %f160, %p25;
	add.f32 	%f163, %f161, %f158;
	setp.eq.s32 	%p26, %r46, 4;
	selp.f32 	%f164, %f163, %f162, %p26;
	ld.shared.v4.f32 	{%f165, %f166, %f167, %f168}, [_ZZN3cub18CUB_300001_SM_10006detail4scan16DeviceScanKernelINS2_10policy_hubIfffmN4cuda3std3__44plusIvEEE10Policy1000EN6thrust24THRUST_300001_SM_1000_NS6detail15normal_iteratorINSD_10device_ptrIfEEEESI_NS0_13ScanTileStateIfLb1EEES9_NS0_8NullTypeEmfLb0ESL_EEvT0_T1_T2_iT3_T4_T5_E12temp_storage+32];
	add.f32 	%f169, %f163, %f165;
	setp.eq.s32 	%p27, %r46, 5;
	selp.f32 	%f170, %f169, %f164, %p27;
	add.f32 	%f171, %f169, %f166;
	setp.eq.s32 	%p28, %r46, 6;
	selp.f32 	%f172, %f171, %f170, %p28;
	add.f32 	%f173, %f171, %f167;
	setp.eq.s32 	%p29, %r46, 7;
	selp.f32 	%f174, %f173, %f172, %p29;
	add.f32 	%f175, %f173, %f168;
	setp.eq.s32 	%p30, %r46, 8;
	selp.f32 	%f176, %f175, %f174, %p30;
	ld.shared.v4.f32 	{%f177, %f178, %f179, %f180}, [_ZZN3cub18CUB_300001_SM_10006detail4scan16DeviceScanKernelINS2_10policy_hubIfffmN4cuda3std3__44plusIvEEE10Policy1000EN6thrust24THRUST_300001_SM_1000_NS6detail15normal_iteratorINSD_10device_ptrIfEEEESI_NS0_13ScanTileStateIfLb1EEES9_NS0_8NullTypeEmfLb0ESL_EEvT0_T1_T2_iT3_T4_T5_E12temp_storage+48];
	add.f32 	%f181, %f175, %f177;
	setp.eq.s32 	%p31, %r46, 9;
	selp.f32 	%f182, %f181, %f176, %p31;
	add.f32 	%f183, %f181, %f178;
	setp.eq.s32 	%p32, %r46, 10;
	selp.f32 	%f184, %f183, %f182, %p32;
	add.f32 	%f185, %f183, %f179;
	setp.eq.s32 	%p33, %r46, 11;
	selp.f32 	%f186, %f185, %f184, %p33;
	add.f32 	%f187, %f185, %f180;
	setp.eq.s32 	%p34, %r46, 12;
	selp.f32 	%f188, %f187, %f186, %p34;
	ld.shared.f32 	%f189, [_ZZN3cub18CUB_300001_SM_10006detail4scan16DeviceScanKernelINS2_10policy_hubIfffmN4cuda3std3__44plusIvEEE10Policy1000EN6thrust24THRUST_300001_SM_1000_NS6detail15normal_iteratorINSD_10device_ptrIfEEEESI_NS0_13ScanTileStateIfLb1EEES9_NS0_8NullTypeEmfLb0ESL_EEvT0_T1_T2_iT3_T4_T5_E12temp_storage+64];
	add.f32 	%f94, %f187, %f189;
	setp.gt.u32 	%p35, %r41, 31;
	setp.lt.u32 	%p36, %r41, 32;
	add.f32 	%f190, %f188, %f154;
	setp.eq.s32 	%p37, %r101, 0;
	selp.f32 	%f569, %f188, %f190, %p37;
	selp.f32 	%f96, %f154, %f569, %p36;
	@%p35 bra 	$L__BB25_87;
	setp.ne.s32 	%p38, %r41, 0;
	mul.wide.s32 	%rd22, %r1, 8;
	add.s64 	%rd12, %rd1, %rd22;
	@%p38 bra 	$L__BB25_74;
	st.shared.f32 	[_ZZN3cub18CUB_300001_SM_10006detail4scan16DeviceScanKernelINS2_10policy_hubIfffmN4cuda3std3__44plusIvEEE10Policy1000EN6thrust24THRUST_300001_SM_1000_NS6detail15normal_iteratorINSD_10device_ptrIfEEEESI_NS0_13ScanTileStateIfLb1EEES9_NS0_8NullTypeEmfLb0ESL_EEvT0_T1_T2_iT3_T4_T5_E12temp_storage+12], %f94;
	mov.b32 	%r129, %f94;
	add.s64 	%rd23, %rd12, 256;
	mov.b32 	%r128, 100;
	// begin inline asm
	st.relaxed.gpu.v2.u32 [%rd23], {%r128, %r129};
	// end inline asm
$L__BB25_74:
	not.b32 	%r134, %r41;
	add.s32 	%r499, %r1, %r134;
	mov.b32 	%r130, 550;
	// begin inline asm
	nanosleep.u32 %r130;
	// end inline asm
	mul.wide.s32 	%rd25, %r499, 8;
	add.s64 	%rd26, %rd1, %rd25;
	add.s64 	%rd24, %rd26, 256;
	// begin inline asm
	ld.relaxed.gpu.v2.u32 {%r500, %r495}, [%rd24];
	// end inline asm
	mov.b32 	%r496, 478;
$L__BB25_75:
	setp.eq.s32 	%p39, %r500, 99;
	mov.b32 	%r135, -1;
	vote.sync.any.pred 	%p40, %p39, %r135;
	not.pred 	%p41, %p40;
	@%p41 bra 	$L__BB25_77;
	// begin inline asm
	nanosleep.u32 %r496;
	// end inline asm
	shr.u32 	%r496, %r496, 1;
	// begin inline asm
	ld.relaxed.gpu.v2.u32 {%r500, %r495}, [%rd24];
	// end inline asm
	bra.uni 	$L__BB25_75;
$L__BB25_77:
	mov.b32 	%f191, %r495;
	setp.eq.s32 	%p42, %r500, 101;
	mov.b32 	%r162, -1;
	vote.sync.ballot.b32 	%r164, %p42, %r162;
	// begin inline asm
	mov.u32 %r137, %lanemask_ge;
	// end inline asm
	and.b32  	%r165, %r164, %r137;
	or.b32  	%r166, %r165, -2147483648;
	add.s32 	%r167, %r166, -1;
	not.b32 	%r168, %r166;
	and.b32  	%r169, %r168, %r167;
	popc.b32 	%r141, %r169;
	mov.b32 	%r140, 1;
	// begin inline asm
	shfl.sync.down.b32 %r138, %r495, %r140, %r141, %r162;
	// end inline asm
	setp.lt.s32 	%p44, %r101, %r141;
	mov.b32 	%f192, %r138;
	add.f32 	%f193, %f191, %f192;
	selp.f32 	%f194, %f193, %f191, %p44;
	mov.b32 	%r144, %f194;
	mov.b32 	%r145, 2;
	// begin inline asm
	shfl.sync.down.b32 %r143, %r144, %r145, %r141, %r162;
	// end inline asm
	add.s32 	%r170, %r101, 2;
	setp.gt.s32 	%p45, %r170, %r141;
	mov.b32 	%f195, %r143;
	add.f32 	%f196, %f194, %f195;
	selp.f32 	%f197, %f194, %f196, %p45;
	mov.b32 	%r149, %f197;
	mov.b32 	%r150, 4;
	// begin inline asm
	shfl.sync.down.b32 %r148, %r149, %r150, %r141, %r162;
	// end inline asm
	add.s32 	%r171, %r101, 4;
	setp.gt.s32 	%p46, %r171, %r141;
	mov.b32 	%f198, %r148;
	add.f32 	%f199, %f197, %f198;
	selp.f32 	%f200, %f197, %f199, %p46;
	mov.b32 	%r154, %f200;
	mov.b32 	%r155, 8;
	// begin inline asm
	shfl.sync.down.b32 %r153, %r154, %r155, %r141, %r162;
	// end inline asm
	add.s32 	%r172, %r101, 8;
	setp.gt.s32 	%p47, %r172, %r141;
	mov.b32 	%f201, %r153;
	add.f32 	%f202, %f200, %f201;
	selp.f32 	%f203, %f200, %f202, %p47;
	mov.b32 	%r159, %f203;
	mov.b32 	%r160, 16;
	// begin inline asm
	shfl.sync.down.b32 %r158, %r159, %r160, %r141, %r162;
	// end inline asm
	add.s32 	%r173, %r101, 16;
	setp.gt.s32 	%p48, %r173, %r141;
	mov.b32 	%f204, %r158;
	add.f32 	%f205, %f203, %f204;
	selp.f32 	%f568, %f203, %f205, %p48;
	add.s64 	%rd13, %rd1, 256;
	mov.b32 	%r497, 478;
$L__BB25_78:
	setp.ne.s32 	%p49, %r500, 101;
	mov.b32 	%r174, -1;
	vote.sync.all.pred 	%p50, %p49, %r174;
	not.pred 	%p51, %p50;
	@%p51 bra 	$L__BB25_83;
	shr.u32 	%r497, %r497, 1;
	mul.wide.s32 	%rd29, %r499, 8;
	add.s64 	%rd30, %rd13, %rd29;
	add.s64 	%rd28, %rd30, -256;
	// begin inline asm
	ld.relaxed.gpu.v2.u32 {%r500, %r501}, [%rd28];
	// end inline asm
	mov.u32 	%r502, %r497;
$L__BB25_80:
	setp.eq.s32 	%p55, %r500, 99;
	mov.b32 	%r180, -1;
	vote.sync.any.pred 	%p56, %p55, %r180;
	not.pred 	%p57, %p56;
	@%p57 bra 	$L__BB25_82;
	// begin inline asm
	nanosleep.u32 %r502;
	// end inline asm
	shr.u32 	%r502, %r502, 1;
	// begin inline asm
	ld.relaxed.gpu.v2.u32 {%r500, %r501}, [%rd28];
	// end inline asm
	bra.uni 	$L__BB25_80;
$L__BB25_82:
	mov.b32 	%f210, %r501;
	setp.eq.s32 	%p58, %r500, 101;
	mov.b32 	%r206, -1;
	vote.sync.ballot.b32 	%r207, %p58, %r206;
	and.b32  	%r208, %r207, %r137;
	or.b32  	%r209, %r208, -2147483648;
	add.s32 	%r210, %r209, -1;
	not.b32 	%r211, %r209;
	and.b32  	%r212, %r211, %r210;
	popc.b32 	%r185, %r212;
	mov.b32 	%r184, 1;
	// begin inline asm
	shfl.sync.down.b32 %r182, %r501, %r184, %r185, %r206;
	// end inline asm
	setp.lt.s32 	%p60, %r101, %r185;
	mov.b32 	%f211, %r182;
	add.f32 	%f212, %f210, %f211;
	selp.f32 	%f213, %f212, %f210, %p60;
	mov.b32 	%r188, %f213;
	mov.b32 	%r189, 2;
	// begin inline asm
	shfl.sync.down.b32 %r187, %r188, %r189, %r185, %r206;
	// end inline asm
	add.s32 	%r213, %r101, 2;
	setp.gt.s32 	%p61, %r213, %r185;
	mov.b32 	%f214, %r187;
	add.f32 	%f215, %f213, %f214;
	selp.f32 	%f216, %f213, %f215, %p61;
	mov.b32 	%r193, %f216;
	mov.b32 	%r194, 4;
	// begin inline asm
	shfl.sync.down.b32 %r192, %r193, %r194, %r185, %r206;
	// end inline asm
	add.s32 	%r214, %r101, 4;
	setp.gt.s32 	%p62, %r214, %r185;
	mov.b32 	%f217, %r192;
	add.f32 	%f218, %f216, %f217;
	selp.f32 	%f219, %f216, %f218, %p62;
	mov.b32 	%r198, %f219;
	mov.b32 	%r199, 8;
	// begin inline asm
	shfl.sync.down.b32 %r197, %r198, %r199, %r185, %r206;
	// end inline asm
	add.s32 	%r215, %r101, 8;
	setp.gt.s32 	%p63, %r215, %r185;
	mov.b32 	%f220, %r197;
	add.f32 	%f221, %f219, %f220;
	selp.f32 	%f222, %f219, %f221, %p63;
	mov.b32 	%r203, %f222;
	mov.b32 	%r204, 16;
	// begin inline asm
	shfl.sync.down.b32 %r202, %r203, %r204, %r185, %r206;
	// end inline asm
	add.s32 	%r216, %r101, 16;
	setp.gt.s32 	%p64, %r216, %r185;
	mov.b32 	%f223, %r202;
	add.f32 	%f224, %f222, %f223;
	selp.f32 	%f225, %f222, %f224, %p64;
	add.f32 	%f568, %f568, %f225;
	add.s32 	%r499, %r499, -32;
	bra.uni 	$L__BB25_78;
$L__BB25_83:
	@%p38 bra 	$L__BB25_85;
	add.f32 	%f206, %f94, %f568;
	mov.b32 	%r177, %f206;
	add.s64 	%rd27, %rd12, 256;
	mov.b32 	%r176, 101;
	// begin inline asm
	st.relaxed.gpu.v2.u32 [%rd27], {%r176, %r177};
	// end inline asm
	st.shared.f32 	[_ZZN3cub18CUB_300001_SM_10006detail4scan16DeviceScanKernelINS2_10policy_hubIfffmN4cuda3std3__44plusIvEEE10Policy1000EN6thrust24THRUST_300001_SM_1000_NS6detail15normal_iteratorINSD_10device_ptrIfEEEESI_NS0_13ScanTileStateIfLb1EEES9_NS0_8NullTypeEmfLb0ESL_EEvT0_T1_T2_iT3_T4_T5_E12temp_storage+4], %f568;
	st.shared.f32 	[_ZZN3cub18CUB_300001_SM_10006detail4scan16DeviceScanKernelINS2_10policy_hubIfffmN4cuda3std3__44plusIvEEE10Policy1000EN6thrust24THRUST_300001_SM_1000_NS6detail15normal_iteratorINSD_10device_ptrIfEEEESI_NS0_13ScanTileStateIfLb1EEES9_NS0_8NullTypeEmfLb0ESL_EEvT0_T1_T2_iT3_T4_T5_E12temp_storage+8], %f206;
$L__BB25_85:
	setp.ne.s32 	%p53, %r101, 0;
	mov.f32 	%f569, %f96;
	@%p53 bra 	$L__BB25_87;
	st.shared.f32 	[_ZZN3cub18CUB_300001_SM_10006detail4scan16DeviceScanKernelINS2_10policy_hubIfffmN4cuda3std3__44plusIvEEE10Policy1000EN6thrust24THRUST_300001_SM_1000_NS6detail15normal_iteratorINSD_10device_ptrIfEEEESI_NS0_13ScanTileStateIfLb1EEES9_NS0_8NullTypeEmfLb0ESL_EEvT0_T1_T2_iT3_T4_T5_E12temp_storage+84], %f568;
	mov.f32 	%f569, %f568;
$L__BB25_87:
	bar.sync 	0;
	setp.eq.s32 	%p54, %r41, 0;
	ld.shared.f32 	%f207, [_ZZN3cub18CUB_300001_SM_10006detail4scan16DeviceScanKernelINS2_10policy_hubIfffmN4cuda3std3__44plusIvEEE10Policy1000EN6thrust24THRUST_300001_SM_1000_NS6detail15normal_iteratorINSD_10device_ptrIfEEEESI_NS0_13ScanTileStateIfLb1EEES9_NS0_8NullTypeEmfLb0ESL_EEvT0_T1_T2_iT3_T4_T5_E12temp_storage+84];
	add.f32 	%f208, %f569, %f207;
	selp.f32 	%f209, %f569, %f208, %p54;
	add.f32 	%f570, %f72, %f209;
$L__BB25_88:
	add.f32 	%f297, %f570, %f73;
	add.f32 	%f298, %f297, %f74;
	add.f32 	%f299, %f298, %f75;
	add.f32 	%f300, %f299, %f76;
	add.f32 	%f301, %f300, %f77;
	add.f32 	%f302, %f301, %f78;
	add.f32 	%f303, %f302, %f79;
	add.f32 	%f304, %f303, %f80;
	add.f32 	%f305, %f304, %f81;
	add.f32 	%f306, %f305, %f82;
	add.f32 	%f307, %f306, %f83;
	add.f32 	%f308, %f307, %f84;
	add.f32 	%f309, %f308, %f85;
	add.f32 	%f310, %f309, %f86;
	add.f32 	%f311, %f310, %f87;
	add.f32 	%f312, %f311, %f88;
	add.f32 	%f313, %f312, %f89;
	add.f32 	%f314, %f313, %f90;
	bar.sync 	0;
	st.shared.f32 	[%r48], %f570;
	st.shared.f32 	[%r48+4], %f297;
	st.shared.f32 	[%r48+8], %f298;
	st.shared.f32 	[%r48+12], %f299;
	st.shared.f32 	[%r48+16], %f300;
	st.shared.f32 	[%r48+20], %f301;
	st.shared.f32 	[%r48+24], %f302;
	st.shared.f32 	[%r48+28], %f303;
	st.shared.f32 	[%r48+32], %f304;
	st.shared.f32 	[%r48+36], %f305;
	st.shared.f32 	[%r48+40], %f306;
	st.shared.f32 	[%r48+44], %f307;
	st.shared.f32 	[%r48+48], %f308;
	st.shared.f32 	[%r48+52], %f309;
	st.shared.f32 	[%r48+56], %f310;
	st.shared.f32 	[%r48+60], %f311;
	st.shared.f32 	[%r48+64], %f312;
	st.shared.f32 	[%r48+68], %f313;
	st.shared.f32 	[%r48+72], %f314;
	bar.warp.sync 	-1;
	ld.shared.f32 	%f103, [%r47];
	ld.shared.f32 	%f104, [%r47+128];
	ld.shared.f32 	%f105, [%r47+256];
	ld.shared.f32 	%f106, [%r47+384];
	ld.shared.f32 	%f107, [%r47+512];
	ld.shared.f32 	%f108, [%r47+640];
	ld.shared.f32 	%f109, [%r47+768];
	ld.shared.f32 	%f110, [%r47+896];
	ld.shared.f32 	%f111, [%r47+1024];
	ld.shared.f32 	%f112, [%r47+1152];
	ld.shared.f32 	%f113, [%r47+1280];
	ld.shared.f32 	%f114, [%r47+1408];
	ld.shared.f32 	%f115, [%r47+1536];
	ld.shared.f32 	%f116, [%r47+1664];
	ld.shared.f32 	%f117, [%r47+1792];
	ld.shared.f32 	%f118, [%r47+1920];
	ld.shared.f32 	%f119, [%r47+2048];
	ld.shared.f32 	%f120, [%r47+2176];
	ld.shared.f32 	%f121, [%r47+2304];
	setp.ne.s32 	%p80, %r41, 0;
	@%p80 bra 	$L__BB25_90;
	st.volatile.shared.u32 	[_ZZN3cub18CUB_300001_SM_10006detail4scan16DeviceScanKernelINS2_10policy_hubIfffmN4cuda3std3__44plusIvEEE10Policy1000EN6thrust24THRUST_300001_SM_1000_NS6detail15normal_iteratorINSD_10device_ptrIfEEEESI_NS0_13ScanTileStateIfLb1EEES9_NS0_8NullTypeEmfLb0ESL_EEvT0_T1_T2_iT3_T4_T5_E12temp_storage+31616], %r40;
$L__BB25_90:
	bar.sync 	0;
	ld.volatile.shared.u32 	%r78, [_ZZN3cub18CUB_300001_SM_10006detail4scan16DeviceScanKernelINS2_10policy_hubIfffmN4cuda3std3__44plusIvEEE10Policy1000EN6thrust24THRUST_300001_SM_1000_NS6detail15normal_iteratorINSD_10device_ptrIfEEEESI_NS0_13ScanTileStateIfLb1EEES9_NS0_8NullTypeEmfLb0ESL_EEvT0_T1_T2_iT3_T4_T5_E12temp_storage+31616];
	cvt.u64.u32 	%rd35, %r42;
	add.s64 	%rd36, %rd4, %rd35;
	setp.ge.s32 	%p81, %r42, %r78;
	shl.b64 	%rd37, %rd36, 2;
	add.s64 	%rd15, %rd3, %rd37;
	@%p81 bra 	$L__BB25_92;
	st.global.f32 	[%rd15], %f103;
$L__BB25_92:
	setp.ge.s32 	%p82, %r43, %r78;
	@%p82 bra 	$L__BB25_94;
	st.global.f32 	[%rd15+128], %f104;
$L__BB25_94:
	mov.u32 	%r246, %tid.x;
	and.b32  	%r247, %r246, 992;
	mul.lo.s32 	%r248, %r247, 19;
	and.b32  	%r249, %r246, 31;
	or.b32  	%r250, %r248, %r249;
	add.s32 	%r251, %r250, 64;
	setp.ge.s32 	%p83, %r251, %r78;
	@%p83 bra 	$L__BB25_96;
	st.global.f32 	[%rd15+256], %f105;
$L__BB25_96:
	add.s32 	%r257, %r250, 96;
	setp.ge.s32 	%p84, %r257, %r78;
	@%p84 bra 	$L__BB25_98;
	st.global.f32 	[%rd15+384], %f106;
$L__BB25_98:
	add.s32 	%r263, %r250, 128;
	setp.ge.s32 	%p85, %r263, %r78;
	@%p85 bra 	$L__BB25_100;
	st.global.f32 	[%rd15+512], %f107;
$L__BB25_100:
	add.s32 	%r269, %r250, 160;
	setp.ge.s32 	%p86, %r269, %r78;
	@%p86 bra 	$L__BB25_102;
	st.global.f32 	[%rd15+640], %f108;
$L__BB25_102:
	add.s32 	%r275, %r250, 192;
	setp.ge.s32 	%p87, %r275, %r78;
	@%p87 bra 	$L__BB25_104;
	st.global.f32 	[%rd15+768], %f109;
$L__BB25_104:
	add.s32 	%r281, %r250, 224;
	setp.ge.s32 	%p88, %r281, %r78;
	@%p88 bra 	$L__BB25_106;
	st.global.f32 	[%rd15+896], %f110;
$L__BB25_106:
	add.s32 	%r287, %r250, 256;
	setp.ge.s32 	%p89, %r287, %r78;
	@%p89 bra 	$L__BB25_108;
	st.global.f32 	[%rd15+1024], %f111;
$L__BB25_108:
	add.s32 	%r293, %r250, 288;
	setp.ge.s32 	%p90, %r293, %r78;
	@%p90 bra 	$L__BB25_110;
	st.global.f32 	[%rd15+1152], %f112;
$L__BB25_110:
	add.s32 	%r299, %r250, 320;
	setp.ge.s32 	%p91, %r299, %r78;
	@%p91 bra 	$L__BB25_112;
	st.global.f32 	[%rd15+1280], %f113;
$L__BB25_112:
	add.s32 	%r305, %r250, 352;
	setp.ge.s32 	%p92, %r305, %r78;
	@%p92 bra 	$L__BB25_114;
	st.global.f32 	[%rd15+1408], %f114;
$L__BB25_114:
	add.s32 	%r311, %r250, 384;
	setp.ge.s32 	%p93, %r311, %r78;
	@%p93 bra 	$L__BB25_116;
	st.global.f32 	[%rd15+1536], %f115;
$L__BB25_116:
	add.s32 	%r317, %r250, 416;
	setp.ge.s32 	%p94, %r317, %r78;
	@%p94 bra 	$L__BB25_118;
	st.global.f32 	[%rd15+1664], %f116;
$L__BB25_118:
	add.s32 	%r323, %r250, 448;
	setp.ge.s32 	%p95, %r323, %r78;
	@%p95 bra 	$L__BB25_120;
	st.global.f32 	[%rd15+1792], %f117;
$L__BB25_120:
	add.s32 	%r329, %r250, 480;
	setp.ge.s32 	%p96, %r329, %r78;
	@%p96 bra 	$L__BB25_122;
	st.global.f32 	[%rd15+1920], %f118;
$L__BB25_122:
	add.s32 	%r335, %r250, 512;
	setp.ge.s32 	%p97, %r335, %r78;
	@%p97 bra 	$L__BB25_124;
	st.global.f32 	[%rd15+2048], %f119;
$L__BB25_124:
	add.s32 	%r341, %r250, 544;
	setp.ge.s32 	%p98, %r341, %r78;
	@%p98 bra 	$L__BB25_126;
	st.global.f32 	[%rd15+2176], %f120;
$L__BB25_126:
	setp.ge.s32 	%p99, %r44, %r78;
	@%p99 bra 	$L__BB25_128;
	st.global.f32 	[%rd15+2304], %f121;
$L__BB25_128:
	ret;

}
.func  (.param .b64 func_retval0) __internal_accurate_pow(
	.param .b64 __internal_accurate_pow_param_0
)
{
	.reg .pred 	%p<8>;
	.reg .b32 	%r<49>;
	.reg .b32 	%f<3>;
	.reg .b64 	%fd<109>;

	ld.param.f64 	%fd10, [__internal_accurate_pow_param_0];
	{
	.reg .b32 %temp; 
	mov.b64 	{%temp, %r46}, %fd10;
	}
	{
	.reg .b32 %temp; 
	mov.b64 	{%r45, %temp}, %fd10;
	}
	shr.u32 	%r47, %r46, 20;
	setp.gt.u32 	%p1, %r46, 1048575;
	@%p1 bra 	$L__BB26_2;
	mul.f64 	%fd11, %fd10, 0d4350000000000000;
	{
	.reg .b32 %temp; 
	mov.b64 	{%temp, %r46}, %fd11;
	}
	{
	.reg .b32 %temp; 
	mov.b64 	{%r45, %temp}, %fd11;
	}
	shr.u32 	%r16, %r46, 20;
	add.s32 	%r47, %r16, -54;
$L__BB26_2:
	add.s32 	%r48, %r47, -1023;
	and.b32  	%r17, %r46, -2146435073;
	or.b32  	%r18, %r17, 1072693248;
	mov.b64 	%fd107, {%r45, %r18};
	setp.lt.u32 	%p2, %r18, 1073127583;
	@%p2 bra 	$L__BB26_4;
	{
	.reg .b32 %temp; 
	mov.b64 	{%r19, %temp}, %fd107;
	}
	{
	.reg .b32 %temp; 
	mov.b64 	{%temp, %r20}, %fd107;
	}
	add.s32 	%r21, %r20, -1048576;
	mov.b64 	%fd107, {%r19, %r21};
	add.s32 	%r48, %r47, -1022;
$L__BB26_4:
	add.f64 	%fd12, %fd107, 0dBFF0000000000000;
	add.f64 	%fd13, %fd107, 0d3FF0000000000000;
	rcp.approx.ftz.f64 	%fd14, %fd13;
	neg.f64 	%fd15, %fd13;
	fma.rn.f64 	%fd16, %fd15, %fd14, 0d3FF0000000000000;
	fma.rn.f64 	%fd17, %fd16, %fd16, %fd16;
	fma.rn.f64 	%fd18, %fd17, %fd14, %fd14;
	mul.f64 	%fd19, %fd12, %fd18;
	fma.rn.f64 	%fd20, %fd12, %fd18, %fd19;
	mul.f64 	%fd21, %fd20, %fd20;
	fma.rn.f64 	%fd22, %fd21, 0d3EB0F5FF7D2CAFE2, 0d3ED0F5D241AD3B5A;
	fma.rn.f64 	%fd23, %fd22, %fd21, 0d3EF3B20A75488A3F;
	fma.rn.f64 	%fd24, %fd23, %fd21, 0d3F1745CDE4FAECD5;
	fma.rn.f64 	%fd25, %fd24, %fd21, 0d3F3C71C7258A578B;
	fma.rn.f64 	%fd26, %fd25, %fd21, 0d3F6249249242B910;
	fma.rn.f64 	%fd27, %fd26, %fd21, 0d3F89999999999DFB;
	sub.f64 	%fd28, %fd12, %fd20;
	add.f64 	%fd29, %fd28, %fd28;
	neg.f64 	%fd30, %fd20;
	fma.rn.f64 	%fd31, %fd30, %fd12, %fd29;
	mul.f64 	%fd32, %fd18, %fd31;
	fma.rn.f64 	%fd33, %fd21, %fd27, 0d3FB5555555555555;
	mov.f64 	%fd34, 0d3FB5555555555555;
	sub.f64 	%fd35, %fd34, %fd33;
	fma.rn.f64 	%fd36, %fd21, %fd27, %fd35;
	add.f64 	%fd37, %fd36, 0dBC46A4CB00B9E7B0;
	add.f64 	%fd38, %fd33, %fd37;
	sub.f64 	%fd39, %fd33, %fd38;
	add.f64 	%fd40, %fd37, %fd39;
	mul.rn.f64 	%fd41, %fd20, %fd20;
	neg.f64 	%fd42, %fd41;
	fma.rn.f64 	%fd43, %fd20, %fd20, %fd42;
	{
	.reg .b32 %temp; 
	mov.b64 	{%r22, %temp}, %fd32;
	}
	{
	.reg .b32 %temp; 
	mov.b64 	{%temp, %r23}, %fd32;
	}
	add.s32 	%r24, %r23, 1048576;
	mov.b64 	%fd44, {%r22, %r24};
	fma.rn.f64 	%fd45, %fd20, %fd44, %fd43;
	mul.rn.f64 	%fd46, %fd41, %fd20;
	neg.f64 	%fd47, %fd46;
	fma.rn.f64 	%fd48, %fd41, %fd20, %fd47;
	fma.rn.f64 	%fd49, %fd41, %fd32, %fd48;
	fma.rn.f64 	%fd50, %fd45, %fd20, %fd49;
	mul.rn.f64 	%fd51, %fd38, %fd46;
	neg.f64 	%fd52, %fd51;
	fma.rn.f64 	%fd53, %fd38, %fd46, %fd52;
	fma.rn.f64 	%fd54, %fd38, %fd50, %fd53;
	fma.rn.f64 	%fd55, %fd40, %fd46, %fd54;
	add.f64 	%fd56, %fd51, %fd55;
	sub.f64 	%fd57, %fd51, %fd56;
	add.f64 	%fd58, %fd55, %fd57;
	add.f64 	%fd59, %fd20, %fd56;
	sub.f64 	%fd60, %fd20, %fd59;
	add.f64 	%fd61, %fd56, %fd60;
	add.f64 	%fd62, %fd58, %fd61;
	add.f64 	%fd63, %fd32, %fd62;
	add.f64 	%fd64, %fd59, %fd63;
	sub.f64 	%fd65, %fd59, %fd64;
	add.f64 	%fd66, %fd63, %fd65;
	xor.b32  	%r25, %r48, -2147483648;
	mov.b32 	%r26, 1127219200;
	mov.b64 	%fd67, {%r25, %r26};
	mov.b32 	%r27, -2147483648;
	mov.b64 	%fd68, {%r27, %r26};
	sub.f64 	%fd69, %fd67, %fd68;
	fma.rn.f64 	%fd70, %fd69, 0d3FE62E42FEFA39EF, %fd64;
	fma.rn.f64 	%fd71, %fd69, 0dBFE62E42FEFA39EF, %fd70;
	sub.f64 	%fd72, %fd71, %fd64;
	sub.f64 	%fd73, %fd66, %fd72;
	fma.rn.f64 	%fd74, %fd69, 0d3C7ABC9E3B39803F, %fd73;
	add.f64 	%fd75, %fd70, %fd74;
	sub.f64 	%fd76, %fd70, %fd75;
	add.f64 	%fd77, %fd74, %fd76;
	mov.f64 	%fd78, 0d4000000000000000;
	{
	.reg .b32 %temp; 
	mov.b64 	{%temp, %r28}, %fd78;
	}
	{
	.reg .b32 %temp; 
	mov.b64 	{%r29, %temp}, %fd78;
	}
	shl.b32 	%r30, %r28, 1;
	setp.gt.u32 	%p3, %r30, -33554433;
	and.b32  	%r31, %r28, -15728641;
	selp.b32 	%r32, %r31, %r28, %p3;
	mov.b64 	%fd79, {%r29, %r32};
	mul.rn.f64 	%fd80, %fd75, %fd79;
	neg.f64 	%fd81, %fd80;
	fma.rn.f64 	%fd82, %fd75, %fd79, %fd81;
	fma.rn.f64 	%fd83, %fd77, %fd79, %fd82;
	add.f64 	%fd4, %fd80, %fd83;
	sub.f64 	%fd84, %fd80, %fd4;
	add.f64 	%fd5, %fd83, %fd84;
	fma.rn.f64 	%fd85, %fd4, 0d3FF71547652B82FE, 0d4338000000000000;
	{
	.reg .b32 %temp; 
	mov.b64 	{%r13, %temp}, %fd85;
	}
	mov.f64 	%fd86, 0dC338000000000000;
	add.rn.f64 	%fd87, %fd85, %fd86;
	fma.rn.f64 	%fd88, %fd87, 0dBFE62E42FEFA39EF, %fd4;
	fma.rn.f64 	%fd89, %fd87, 0dBC7ABC9E3B39803F, %fd88;
	fma.rn.f64 	%fd90, %fd89, 0d3E5ADE1569CE2BDF, 0d3E928AF3FCA213EA;
	fma.rn.f64 	%fd91, %fd90, %fd89, 0d3EC71DEE62401315;
	fma.rn.f64 	%fd92, %fd91, %fd89, 0d3EFA01997C89EB71;
	fma.rn.f64 	%fd93, %fd92, %fd89, 0d3F2A01A014761F65;
	fma.rn.f64 	%fd94, %fd93, %fd89, 0d3F56C16C1852B7AF;
	fma.rn.f64 	%fd95, %fd94, %fd89, 0d3F81111111122322;
	fma.rn.f64 	%fd96, %fd95, %fd89, 0d3FA55555555502A1;
	fma.rn.f64 	%fd97, %fd96, %fd89, 0d3FC5555555555511;
	fma.rn.f64 	%fd98, %fd97, %fd89, 0d3FE000000000000B;
	fma.rn.f64 	%fd99, %fd98, %fd89, 0d3FF0000000000000;
	fma.rn.f64 	%fd100, %fd99, %fd89, 0d3FF0000000000000;
	{
	.reg .b32 %temp; 
	mov.b64 	{%r14, %temp}, %fd100;
	}
	{
	.reg .b32 %temp; 
	mov.b64 	{%temp, %r15}, %fd100;
	}
	shl.b32 	%r33, %r13, 20;
	add.s32 	%r34, %r33, %r15;
	mov.b64 	%fd108, {%r14, %r34};
	{
	.reg .b32 %temp; 
	mov.b64 	{%temp, %r35}, %fd4;
	}
	mov.b32 	%f2, %r35;
	abs.f32 	%f1, %f2;
	setp.lt.f32 	%p4, %f1, 0f4086232B;
	@%p4 bra 	$L__BB26_7;
	setp.lt.f64 	%p5, %fd4, 0d0000000000000000;
	add.f64 	%fd101, %fd4, 0d7FF0000000000000;
	selp.f64 	%fd108, 0d0000000000000000, %fd101, %p5;
	setp.geu.f32 	%p6, %f1, 0f40874800;
	@%p6 bra 	$L__BB26_7;
	shr.u32 	%r36, %r13, 31;
	add.s32 	%r37, %r13, %r36;
	shr.s32 	%r38, %r37, 1;
	shl.b32 	%r39, %r38, 20;
	add.s32 	%r40, %r15, %r39;
	mov.b64 	%fd102, {%r14, %r40};
	sub.s32 	%r41, %r13, %r38;
	shl.b32 	%r42, %r41, 20;
	add.s32 	%r43, %r42, 1072693248;
	mov.b32 	%r44, 0;
	mov.b64 	%fd103, {%r44, %r43};
	mul.f64 	%fd108, %fd103, %fd102;
$L__BB26_7:
	abs.f64 	%fd104, %fd108;
	setp.eq.f64 	%p7, %fd104, 0d7FF0000000000000;
	fma.rn.f64 	%fd105, %fd108, %fd5, %fd108;
	selp.f64 	%fd106, %fd108, %fd105, %p7;
	st.param.f64 	[func_retval0], %fd106;
	ret;

}


// ===== COMPILED SASS (sm_100) =====

	.target	sm_100

	.elftype	@"ET_EXEC"


//--------------------- .note.nv.tkinfo           --------------------------
	.section	.note.nv.tkinfo,"",@"SHT_NOTE"
	.sectionflags	@"SHF_NOTE_NV_TKINFO"
	.tkinfo
        /*0018*/ 	.word	0x00000002
        /*0030*/ 	.string	""
        /*0030*/ 	.string	"ptxas"
        /*0030*/ 	.string	"Cuda compilation tools, release 13.0, V13.0.88"
        /*0030*/ 	.string	"Build cuda_13.0.r13.0/compiler.36424714_0"
        /*0030*/ 	.string	"-arch sm_100 -m 64 "



//--------------------- .note.nv.cuinfo           --------------------------
	.section	.note.nv.cuinfo,"",@"SHT_NOTE"
	.sectionflags	@"SHF_NOTE_NV_CUINFO"
        /*0018*/ 	.short	0x0002
        /*001a*/ 	.short	0x0064
        /*001c*/ 	.short	0x0082
	.zero		2


//--------------------- .nv.info                  --------------------------
	.section	.nv.info,"",@"SHT_CUDA_INFO"
	.align	4


	//----- nvinfo : EIATTR_REGCOUNT
	.align		4
        /*0000*/ 	.byte	0x04, 0x2f
        /*0002*/ 	.short	(.L_48 - .L_47)
	.align		4
.L_47:
        /*0004*/ 	.word	index@(_Z5saxpyifPfS_)
        /*0008*/ 	.word	0x00000018


	//----- nvinfo : EIATTR_FRAME_SIZE
	.align		4
.L_48:
        /*000c*/ 	.byte	0x04, 0x11
        /*000e*/ 	.short	(.L_50 - .L_49)
	.align		4
.L_49:
        /*0010*/ 	.word	index@(_Z5saxpyifPfS_)
        /*0014*/ 	.word	0x00000000


	//----- nvinfo : EIATTR_REGCOUNT
	.align		4
.L_50:
        /*0018*/ 	.byte	0x04, 0x2f
        /*001a*/ 	.short	(.L_52 - .L_51)
	.align		4
.L_51:
        /*001c*/ 	.word	index@(_Z19segmentation_kernelPfS_PiS0_S_iiS0_S_)
        /*0020*/ 	.word	0x00000031


	//----- nvinfo : EIATTR_FRAME_SIZE
	.align		4
.L_52:
        /*0024*/ 	.byte	0x04, 0x11
        /*0026*/ 	.short	(.L_54 - .L_53)
	.align		4
.L_53:
        /*0028*/ 	.word	index@($_Z19segmentation_kernelPfS_PiS0_S_iiS0_S_$__internal_accurate_pow)
        /*002c*/ 	.word	0x00000000


	//----- nvinfo : EIATTR_FRAME_SIZE
	.align		4
.L_54:
        /*0030*/ 	.byte	0x04, 0x11
        /*0032*/ 	.short	(.L_56 - .L_55)
	.align		4
.L_55:
        /*0034*/ 	.word	index@(_Z19segmentation_kernelPfS_PiS0_S_iiS0_S_)
        /*0038*/ 	.word	0x00000000


	//----- nvinfo : EIATTR_REGCOUNT
	.align		4
.L_56:
        /*003c*/ 	.byte	0x04, 0x2f
        /*003e*/ 	.short	(.L_58 - .L_57)
	.align		4
.L_57:
        /*0040*/ 	.word	index@(_Z8samplingPfS_PiS0_iiS_S_)
        /*0044*/ 	.word	0x00000044


	//----- nvinfo : EIATTR_FRAME_SIZE
	.align		4
.L_58:
        /*0048*/ 	.byte	0x04, 0x11
        /*004a*/ 	.short	(.L_60 - .L_59)
	.align		4
.L_59:
        /*004c*/ 	.word	index@($_Z8samplingPfS_PiS0_iiS_S_$__internal_accurate_pow)
        /*0050*/ 	.word	0x00000020


	//----- nvinfo : EIATTR_FRAME_SIZE
	.align		4
.L_60:
        /*0054*/ 	.byte	0x04, 0x11
        /*0056*/ 	.short	(.L_62 - .L_61)
	.align		4
.L_61:
        /*0058*/ 	.word	index@($__internal_2_$__cuda_sm3x_div_rn_noftz_f32_slowpath)
        /*005c*/ 	.word	0x00000020


	//----- nvinfo : EIATTR_FRAME_SIZE
	.align		4
.L_62:
        /*0060*/ 	.byte	0x04, 0x11
        /*0062*/ 	.short	(.L_64 - .L_63)
	.align		4
.L_63:
        /*0064*/ 	.word	index@(_Z8samplingPfS_PiS0_iiS_S_)
        /*0068*/ 	.word	0x00000020


	//----- nvinfo : EIATTR_REGCOUNT
	.align		4
.L_64:
        /*006c*/ 	.byte	0x04, 0x2f
        /*006e*/ 	.short	(.L_66 - .L_65)
	.align		4
.L_65:
        /*0070*/ 	.word	index@(_ZN3cub18CUB_300001_SM_10006detail11EmptyKernelIvEEvv)
        /*0074*/ 	.word	0x00000004


	//----- nvinfo : EIATTR_FRAME_SIZE
	.align		4
.L_66:
        /*0078*/ 	.byte	0x04, 0x11
        /*007a*/ 	.short	(.L_68 - .L_67)
	.align		4
.L_67:
        /*007c*/ 	.word	index@(_ZN3cub18CUB_300001_SM_10006detail11EmptyKernelIvEEvv)
        /*0080*/ 	.word	0x00000000


	//----- nvinfo : EIATTR_REGCOUNT
	.align		4
.L_68:
        /*0084*/ 	.byte	0x04, 0x2f
        /*0086*/ 	.short	(.L_70 - .L_69)
	.align		4
.L_69:
        /*0088*/ 	.word	index@(_ZN3cub18CUB_300001_SM_10006detail8for_each13static_kernelINS2_12policy_hub_t12policy_500_tEmN6thrust24THRUST_300001_SM_1000_NS8cuda_cub20__uninitialized_fill7functorINS7_10device_ptrIfEEfEEEEvT0_T1_)
        /*008c*/ 	.word	0x00000008


	//----- nvinfo : EIATTR_FRAME_SIZE
	.align		4
.L_70:
        /*0090*/ 	.byte	0x04, 0x11
        /*0092*/ 	.short	(.L_72 - .L_71)
	.align		4
.L_71:
        /*0094*/ 	.word	index@(_ZN3cub18CUB_300001_SM_10006detail8for_each13static_kernelINS2_12policy_hub_t12policy_500_tEmN6thrust24THRUST_300001_SM_1000_NS8cuda_cub20__uninitialized_fill7functorINS7_10device_ptrIfEEfEEEEvT0_T1_)
        /*0098*/ 	.word	0x00000000


	//----- nvinfo : EIATTR_REGCOUNT
	.align		4
.L_72:
        /*009c*/ 	.byte	0x04, 0x2f
        /*009e*/ 	.short	(.L_74 - .L_73)
	.align		4
.L_73:
        /*00a0*/ 	.word	index@(_ZN3cub18CUB_300001_SM_10006detail8for_each13static_kernelINS2_12policy_hub_t12policy_500_tElN6thrust24THRUST_300001_SM_1000_NS8cuda_cub6__fill7functorINS7_6detail15normal_iteratorINS7_10device_ptrIfEEEEfEEEEvT0_T1_)
        /*00a4*/ 	.word	0x00000008


	//----- nvinfo : EIATTR_FRAME_SIZE
	.align		4
.L_74:
        /*00a8*/ 	.byte	0x04, 0x11
        /*00aa*/ 	.short	(.L_76 - .L_75)
	.align		4
.L_75:
        /*00ac*/ 	.word	index@(_ZN3cub18CUB_300001_SM_10006detail8for_each13static_kernelINS2_12policy_hub_t12policy_500_tElN6thrust24THRUST_300001_SM_1000_NS8cuda_cub6__fill7functorINS7_6detail15normal_iteratorINS7_10device_ptrIfEEEEfEEEEvT0_T1_)
        /*00b0*/ 	.word	0x00000000


	//----- nvinfo : EIATTR_REGCOUNT
	.align		4
.L_76:
        /*00b4*/ 	.byte	0x04, 0x2f
        /*00b6*/ 	.short	(.L_78 - .L_77)
	.align		4
.L_77:
        /*00b8*/ 	.word	index@(_ZN3cub18CUB_300001_SM_10006detail8for_each13static_kernelINS2_12policy_hub_t12policy_500_tEmN6thrust24THRUST_300001_SM_1000_NS8cuda_cub20__uninitialized_fill7functorINS7_10device_ptrIjEEjEEEEvT0_T1_)
        /*00bc*/ 	.word	0x00000008


	//----- nvinfo : EIATTR_FRAME_SIZE
	.align		4
.L_78:
        /*00c0*/ 	.byte	0x04, 0x11
        /*00c2*/ 	.short	(.L_80 - .L_79)
	.align		4
.L_79:
        /*00c4*/ 	.word	index@(_ZN3cub18CUB_300001_SM_10006detail8for_each13static_kernelINS2_12policy_hub_t12policy_500_tEmN6thrust24THRUST_300001_SM_1000_NS8cuda_cub20__uninitialized_fill7functorINS7_10device_ptrIjEEjEEEEvT0_T1_)
        /*00c8*/ 	.word	0x00000000


	//----- nvinfo : EIATTR_REGCOUNT
	.align		4
.L_80:
        /*00cc*/ 	.byte	0x04, 0x2f
        /*00ce*/ 	.short	(.L_82 - .L_81)
	.align		4
.L_81:
        /*00d0*/ 	.word	index@(_ZN3cub18CUB_300001_SM_10006detail8for_each13static_kernelINS2_12policy_hub_t12policy_500_tElNS2_12op_wrapper_tIlN6thrust24THRUST_300001_SM_1000_NS6system6detail7generic6detail21binary_search_functorINS8_6detail15normal_iteratorINS8_10device_ptrIfEEEENSC_18binary_search_lessENSC_3lbfEEENS8_12zip_iteratorIN4cuda3std3__45tupleIJSI_NSF_INSG_IjEEEEEEEEEEEEEvT0_T1_)
        /*00d4*/ 	.word	0x00000014


	//----- nvinfo : EIATTR_FRAME_SIZE
	.align		4
.L_82:
        /*00d8*/ 	.byte	0x04, 0x11
        /*00da*/ 	.short	(.L_84 - .L_83)
	.align		4
.L_83:
        /*00dc*/ 	.word	index@(_ZN3cub18CUB_300001_SM_10006detail8for_each13static_kernelINS2_12policy_hub_t12policy_500_tElNS2_12op_wrapper_tIlN6thrust24THRUST_300001_SM_1000_NS6system6detail7generic6detail21binary_search_functorINS8_6detail15normal_iteratorINS8_10device_ptrIfEEEENSC_18binary_search_lessENSC_3lbfEEENS8_12zip_iteratorIN4cuda3std3__45tupleIJSI_NSF_INSG_IjEEEEEEEEEEEEEvT0_T1_)
        /*00e0*/ 	.word	0x00000000


	//----- nvinfo : EIATTR_REGCOUNT
	.align		4
.L_84:
        /*00e4*/ 	.byte	0x04, 0x2f
        /*00e6*/ 	.short	(.L_86 - .L_85)
	.align		4
.L_85:
        /*00e8*/ 	.word	index@(_ZN3cub18CUB_300001_SM_10006detail8for_each13static_kernelINS2_12policy_hub_t12policy_500_tEmN6thrust24THRUST_300001_SM_1000_NS8cuda_cub20__uninitialized_fill7functorINS7_10device_ptrIiEEiEEEEvT0_T1_)
        /*00ec*/ 	.word	0x00000008


	//----- nvinfo : EIATTR_FRAME_SIZE
	.align		4
.L_86:
        /*00f0*/ 	.byte	0x04, 0x11
        /*00f2*/ 	.short	(.L_88 - .L_87)
	.align		4
.L_87:
        /*00f4*/ 	.word	index@(_ZN3cub18CUB_300001_SM_10006detail8for_each13static_kernelINS2_12policy_hub_t12policy_500_tEmN6thrust24THRUST_300001_SM_1000_NS8cuda_cub20__uninitialized_fill7functorINS7_10device_ptrIiEEiEEEEvT0_T1_)
        /*00f8*/ 	.word	0x00000000


	//----- nvinfo : EIATTR_REGCOUNT
	.align		4
.L_88:
        /*00fc*/ 	.byte	0x04, 0x2f
        /*00fe*/ 	.short	(.L_90 - .L_89)
	.align		4
.L_89:
        /*0100*/ 	.word	index@(_ZN3cub18CUB_300001_SM_10006detail9transform16transform_kernelINS2_10policy_hubILb0EN4cuda3std3__45tupleIJN6thrust24THRUST_300001_SM_1000_NS6detail15normal_iteratorINSA_10device_ptrIfEEEESF_EEEE10policy1000EiNS7_10multipliesIfEESF_JPfSL_EEEvT0_iT1_T2_DpNS2_10kernel_argIT3_EE)
        /*0104*/ 	.word	0x00000020


	//----- nvinfo : EIATTR_FRAME_SIZE
	.align		4
.L_90:
        /*0108*/ 	.byte	0x04, 0x11
        /*010a*/ 	.short	(.L_92 - .L_91)
	.align		4
.L_91:
        /*010c*/ 	.word	index@($__internal_1_$__cuda_sm20_div_u64)
        /*0110*/ 	.word	0x00000000


	//----- nvinfo : EIATTR_FRAME_SIZE
	.align		4
.L_92:
        /*0114*/ 	.byte	0x04, 0x11
        /*0116*/ 	.short	(.L_94 - .L_93)
	.align		4
.L_93:
        /*0118*/ 	.word	index@(_ZN3cub18CUB_300001_SM_10006detail9transform16transform_kernelINS2_10policy_hubILb0EN4cuda3std3__45tupleIJN6thrust24THRUST_300001_SM_1000_NS6detail15normal_iteratorINSA_10device_ptrIfEEEESF_EEEE10policy1000EiNS7_10multipliesIfEESF_JPfSL_EEEvT0_iT1_T2_DpNS2_10kernel_argIT3_EE)
        /*011c*/ 	.word	0x00000000


	//----- nvinfo : EIATTR_REGCOUNT
	.align		4
.L_94:
        /*0120*/ 	.byte	0x04, 0x2f
        /*0122*/ 	.short	(.L_96 - .L_95)
	.align		4
.L_95:
        /*0124*/ 	.word	index@(_ZN3cub18CUB_300001_SM_10006detail9transform16transform_kernelINS2_10policy_hubILb0EN4cuda3std3__45tupleIJN6thrust24THRUST_300001_SM_1000_NS6detail15normal_iteratorINSA_10device_ptrIfEEEESF_EEEE10policy1000ElNS7_10multipliesIfEESF_JPfSL_EEEvT0_iT1_T2_DpNS2_10kernel_argIT3_EE)
        /*0128*/ 	.word	0x00000020


	//----- nvinfo : EIATTR_FRAME_SIZE
	.align		4
.L_96:
        /*012c*/ 	.byte	0x04, 0x11
        /*012e*/ 	.short	(.L_98 - .L_97)
	.align		4
.L_97:
        /*0130*/ 	.word	index@($__internal_0_$__cuda_sm20_div_u64)
        /*0134*/ 	.word	0x00000000


	//----- nvinfo : EIATTR_FRAME_SIZE
	.align		4
.L_98:
        /*0138*/ 	.byte	0x04, 0x11
        /*013a*/ 	.short	(.L_100 - .L_99)
	.align		4
.L_99:
        /*013c*/ 	.word	index@(_ZN3cub18CUB_300001_SM_10006detail9transform16transform_kernelINS2_10policy_hubILb0EN4cuda3std3__45tupleIJN6thrust24THRUST_300001_SM_1000_NS6detail15normal_iteratorINSA_10device_ptrIfEEEESF_EEEE10policy1000ElNS7_10multipliesIfEESF_JPfSL_EEEvT0_iT1_T2_DpNS2_10kernel_argIT3_EE)
        /*0140*/ 	.word	0x00000000


	//----- nvinfo : EIATTR_REGCOUNT
	.align		4
.L_100:
        /*0144*/ 	.byte	0x04, 0x2f
        /*0146*/ 	.short	(.L_102 - .L_101)
	.align		4
.L_101:
        /*0148*/ 	.word	index@(_ZN3cub18CUB_300001_SM_10006detail9transform16transform_kernelINS2_10policy_hubILb1EN4cuda3std3__45tupleIJN6thrust24THRUST_300001_SM_1000_NS17counting_iteratorIiNSA_11use_defaultESC_SC_EEEEEE10policy1000Ei12GenUnifRandsNSA_6detail15normal_iteratorINSA_10device_ptrIfEEEEJSD_EEEvT0_iT1_T2_DpNS2_10kernel_argIT3_EE)
        /*014c*/ 	.word	0x00000019


	//----- nvinfo : EIATTR_FRAME_SIZE
	.align		4
.L_102:
        /*0150*/ 	.byte	0x04, 0x11
        /*0152*/ 	.short	(.L_104 - .L_103)
	.align		4
.L_103:
        /*0154*/ 	.word	index@(_ZN3cub18CUB_300001_SM_10006detail9transform16transform_kernelINS2_10policy_hubILb1EN4cuda3std3__45tupleIJN6thrust24THRUST_300001_SM_1000_NS17counting_iteratorIiNSA_11use_defaultESC_SC_EEEEEE10policy1000Ei12GenUnifRandsNSA_6detail15normal_iteratorINSA_10device_ptrIfEEEEJSD_EEEvT0_iT1_T2_DpNS2_10kernel_argIT3_EE)
        /*0158*/ 	.word	0x00000000


	//----- nvinfo : EIATTR_REGCOUNT
	.align		4
.L_104:
        /*015c*/ 	.byte	0x04, 0x2f
        /*015e*/ 	.short	(.L_106 - .L_105)
	.align		4
.L_105:
        /*0160*/ 	.word	index@(_ZN3cub18CUB_300001_SM_10006detail9transform16transform_kernelINS2_10policy_hubILb1EN4cuda3std3__45tupleIJN6thrust24THRUST_300001_SM_1000_NS17counting_iteratorIiNSA_11use_defaultESC_SC_EEEEEE10policy1000El12GenUnifRandsNSA_6detail15normal_iteratorINSA_10device_ptrIfEEEEJSD_EEEvT0_iT1_T2_DpNS2_10kernel_argIT3_EE)
        /*0164*/ 	.word	0x00000019


	//----- nvinfo : EIATTR_FRAME_SIZE
	.align		4
.L_106:
        /*0168*/ 	.byte	0x04, 0x11
        /*016a*/ 	.short	(.L_108 - .L_107)
	.align		4
.L_107:
        /*016c*/ 	.word	index@(_ZN3cub18CUB_300001_SM_10006detail9transform16transform_kernelINS2_10policy_hubILb1EN4cuda3std3__45tupleIJN6thrust24THRUST_300001_SM_1000_NS17counting_iteratorIiNSA_11use_defaultESC_SC_EEEEEE10policy1000El12GenUnifRandsNSA_6detail15normal_iteratorINSA_10device_ptrIfEEEEJSD_EEEvT0_iT1_T2_DpNS2_10kernel_argIT3_EE)
        /*0170*/ 	.word	0x00000000


	//----- nvinfo : EIATTR_REGCOUNT
	.align		4
.L_108:
        /*0174*/ 	.byte	0x04, 0x2f
        /*0176*/ 	.short	(.L_110 - .L_109)
	.align		4
.L_109:
        /*0178*/ 	.word	index@(_ZN3cub18CUB_300001_SM_10006detail9transform16transform_kernelINS2_10policy_hubILb1EN4cuda3std3__45tupleIJN6thrust24THRUST_300001_SM_1000_NS20permutation_iteratorINSA_6detail15normal_iteratorINSA_10device_ptrIfEEEENSD_INSE_IjEEEEEEEEEE10policy1000EiNS7_10__identityESG_JSJ_EEEvT0_iT1_T2_DpNS2_10kernel_argIT3_EE)
        /*017c*/ 	.word	0x00000020


	//----- nvinfo : EIATTR_FRAME_SIZE
	.align		4
.L_110:
        /*0180*/ 	.byte	0x04, 0x11
        /*0182*/ 	.short	(.L_112 - .L_111)
	.align		4
.L_111:
        /*0184*/ 	.word	index@(_ZN3cub18CUB_300001_SM_10006detail9transform16transform_kernelINS2_10policy_hubILb1EN4cuda3std3__45tupleIJN6thrust24THRUST_300001_SM_1000_NS20permutation_iteratorINSA_6detail15normal_iteratorINSA_10device_ptrIfEEEENSD_INSE_IjEEEEEEEEEE10policy1000EiNS7_10__identityESG_JSJ_EEEvT0_iT1_T2_DpNS2_10kernel_argIT3_EE)
        /*0188*/ 	.word	0x00000000


	//----- nvinfo : EIATTR_REGCOUNT
	.align		4
.L_112:
        /*018c*/ 	.byte	0x04, 0x2f
        /*018e*/ 	.short	(.L_114 - .L_113)
	.align		4
.L_113:
        /*0190*/ 	.word	index@(_ZN3cub18CUB_300001_SM_10006detail9transform16transform_kernelINS2_10policy_hubILb1EN4cuda3std3__45tupleIJN6thrust24THRUST_300001_SM_1000_NS20permutation_iteratorINSA_6detail15normal_iteratorINSA_10device_ptrIfEEEENSD_INSE_IjEEEEEEEEEE10policy1000ElNS7_10__identityESG_JSJ_EEEvT0_iT1_T2_DpNS2_10kernel_argIT3_EE)
        /*0194*/ 	.word	0x00000020


	//----- nvinfo : EIATTR_FRAME_SIZE
	.align		4
.L_114:
        /*0198*/ 	.byte	0x04, 0x11
        /*019a*/ 	.short	(.L_116 - .L_115)
	.align		4
.L_115:
        /*019c*/ 	.word	index@(_ZN3cub18CUB_300001_SM_10006detail9transform16transform_kernelINS2_10policy_hubILb1EN4cuda3std3__45tupleIJN6thrust24THRUST_300001_SM_1000_NS20permutation_iteratorINSA_6detail15normal_iteratorINSA_10device_ptrIfEEEENSD_INSE_IjEEEEEEEEEE10policy1000ElNS7_10__identityESG_JSJ_EEEvT0_iT1_T2_DpNS2_10kernel_argIT3_EE)
        /*01a0*/ 	.word	0x00000000


	//----- nvinfo : EIATTR_REGCOUNT
	.align		4
.L_116:
        /*01a4*/ 	.byte	0x04, 0x2f
        /*01a6*/ 	.short	(.L_118 - .L_117)
	.align		4
.L_117:
        /*01a8*/ 	.word	index@(_ZN3cub18CUB_300001_SM_10006detail9transform16transform_kernelINS2_10policy_hubILb1EN4cuda3std3__45tupleIJN6thrust24THRUST_300001_SM_1000_NS20permutation_iteratorINSA_6detail15normal_iteratorINSA_10device_ptrIiEEEESG_EEEEEE10policy1000EiNS7_10__identityESG_JSH_EEEvT0_iT1_T2_DpNS2_10kernel_argIT3_EE)
        /*01ac*/ 	.word	0x00000020


	//----- nvinfo : EIATTR_FRAME_SIZE
	.align		4
.L_118:
        /*01b0*/ 	.byte	0x04, 0x11
        /*01b2*/ 	.short	(.L_120 - .L_119)
	.align		4
.L_119:
        /*01b4*/ 	.word	index@(_ZN3cub18CUB_300001_SM_10006detail9transform16transform_kernelINS2_10policy_hubILb1EN4cuda3std3__45tupleIJN6thrust24THRUST_300001_SM_1000_NS20permutation_iteratorINSA_6detail15normal_iteratorINSA_10device_ptrIiEEEESG_EEEEEE10policy1000EiNS7_10__identityESG_JSH_EEEvT0_iT1_T2_DpNS2_10kernel_argIT3_EE)
        /*01b8*/ 	.word	0x00000000


	//----- nvinfo : EIATTR_REGCOUNT
	.align		4
.L_120:
        /*01bc*/ 	.byte	0x04, 0x2f
        /*01be*/ 	.short	(.L_122 - .L_121)
	.align		4
.L_121:
        /*01c0*/ 	.word	index@(_ZN3cub18CUB_300001_SM_10006detail9transform16transform_kernelINS2_10policy_hubILb1EN4cuda3std3__45tupleIJN6thrust24THRUST_300001_SM_1000_NS20permutation_iteratorINSA_6detail15normal_iteratorINSA_10device_ptrIiEEEESG_EEEEEE10policy1000ElNS7_10__identityESG_JSH_EEEvT0_iT1_T2_DpNS2_10kernel_argIT3_EE)
        /*01c4*/ 	.word	0x00000020


	//----- nvinfo : EIATTR_FRAME_SIZE
	.align		4
.L_122:
        /*01c8*/ 	.byte	0x04, 0x11
        /*01ca*/ 	.short	(.L_124 - .L_123)
	.align		4
.L_123:
        /*01cc*/ 	.word	index@(_ZN3cub18CUB_300001_SM_10006detail9transform16transform_kernelINS2_10policy_hubILb1EN4cuda3std3__45tupleIJN6thrust24THRUST_300001_SM_1000_NS20permutation_iteratorINSA_6detail15normal_iteratorINSA_10device_ptrIiEEEESG_EEEEEE10policy1000ElNS7_10__identityESG_JSH_EEEvT0_iT1_T2_DpNS2_10kernel_argIT3_EE)
        /*01d0*/ 	.word	0x00000000


	//----- nvinfo : EIATTR_REGCOUNT
	.align		4
.L_124:
        /*01d4*/ 	.byte	0x04, 0x2f
        /*01d6*/ 	.short	(.L_126 - .L_125)
	.align		4
.L_125:
        /*01d8*/ 	.word	index@(_ZN3cub18CUB_300001_SM_10006detail6reduce28DeviceReduceSingleTileKernelINS2_10policy_hubIfjN4cuda3std3__44plusIfEEE10Policy1000EN6thrust24THRUST_300001_SM_1000_NS6detail15normal_iteratorINSD_10device_ptrIfEEEEPfjS9_ffNS7_10__identityEEEvT0_T1_T2_T3_T4_T6_)
        /*01dc*/ 	.word	0x00000020


	//----- nvinfo : EIATTR_FRAME_SIZE
	.align		4
.L_126:
        /*01e0*/ 	.byte	0x04, 0x11
        /*01e2*/ 	.short	(.L_128 - .L_127)
	.align		4
.L_127:
        /*01e4*/ 	.word	index@(_ZN3cub18CUB_300001_SM_10006detail6reduce28DeviceReduceSingleTileKernelINS2_10policy_hubIfjN4cuda3std3__44plusIfEEE10Policy1000EN6thrust24THRUST_300001_SM_1000_NS6detail15normal_iteratorINSD_10device_ptrIfEEEEPfjS9_ffNS7_10__identityEEEvT0_T1_T2_T3_T4_T6_)
        /*01e8*/ 	.word	0x00000000


	//----- nvinfo : EIATTR_REGCOUNT
	.align		4
.L_128:
        /*01ec*/ 	.byte	0x04, 0x2f
        /*01ee*/ 	.short	(.L_130 - .L_129)
	.align		4
.L_129:
        /*01f0*/ 	.word	index@(_ZN3cub18CUB_300001_SM_10006detail6reduce18DeviceReduceKernelINS2_10policy_hubIfjN4cuda3std3__44plusIfEEE10Policy1000EN6thrust24THRUST_300001_SM_1000_NS6detail15normal_iteratorINSD_10device_ptrIfEEEEjS9_fNS7_10__identityEEEvT0_PT3_T1_NS0_13GridEvenShareISN_EET2_T4_)
        /*01f4*/ 	.word	0x00000020


	//----- nvinfo : EIATTR_FRAME_SIZE
	.align		4
.L_130:
        /*01f8*/ 	.byte	0x04, 0x11
        /*01fa*/ 	.short	(.L_132 - .L_131)
	.align		4
.L_131:
        /*01fc*/ 	.word	index@(_ZN3cub18CUB_300001_SM_10006detail6reduce18DeviceReduceKernelINS2_10policy_hubIfjN4cuda3std3__44plusIfEEE10Policy1000EN6thrust24THRUST_300001_SM_1000_NS6detail15normal_iteratorINSD_10device_ptrIfEEEEjS9_fNS7_10__identityEEEvT0_PT3_T1_NS0_13GridEvenShareISN_EET2_T4_)
        /*0200*/ 	.word	0x00000000


	//----- nvinfo : EIATTR_REGCOUNT
	.align		4
.L_132:
        /*0204*/ 	.byte	0x04, 0x2f
        /*0206*/ 	.short	(.L_134 - .L_133)
	.align		4
.L_133:
        /*0208*/ 	.word	index@(_ZN3cub18CUB_300001_SM_10006detail6reduce28DeviceReduceSingleTileKernelINS2_10policy_hubIfjN4cuda3std3__44plusIfEEE10Policy1000EPfSC_iS9_ffNS7_10__identityEEEvT0_T1_T2_T3_T4_T6_)
        /*020c*/ 	.word	0x0000001e


	//----- nvinfo : EIATTR_FRAME_SIZE
	.align		4
.L_134:
        /*0210*/ 	.byte	0x04, 0x11
        /*0212*/ 	.short	(.L_136 - .L_135)
	.align		4
.L_135:
        /*0214*/ 	.word	index@(_ZN3cub18CUB_300001_SM_10006detail6reduce28DeviceReduceSingleTileKernelINS2_10policy_hubIfjN4cuda3std3__44plusIfEEE10Policy1000EPfSC_iS9_ffNS7_10__identityEEEvT0_T1_T2_T3_T4_T6_)
        /*0218*/ 	.word	0x00000000


	//----- nvinfo : EIATTR_REGCOUNT
	.align		4
.L_136:
        /*021c*/ 	.byte	0x04, 0x2f
        /*021e*/ 	.short	(.L_138 - .L_137)
	.align		4
.L_137:
        /*0220*/ 	.word	index@(_ZN3cub18CUB_300001_SM_10006detail6reduce28DeviceReduceSingleTileKernelINS2_10policy_hubIfyN4cuda3std3__44plusIfEEE10Policy1000EN6thrust24THRUST_300001_SM_1000_NS6detail15normal_iteratorINSD_10device_ptrIfEEEEPfyS9_ffNS7_10__identityEEEvT0_T1_T2_T3_T4_T6_)
        /*0224*/ 	.word	0x00000020


	//----- nvinfo : EIATTR_FRAME_SIZE
	.align		4
.L_138:
        /*0228*/ 	.byte	0x04, 0x11
        /*022a*/ 	.short	(.L_140 - .L_139)
	.align		4
.L_139:
        /*022c*/ 	.word	index@(_ZN3cub18CUB_300001_SM_10006detail6reduce28DeviceReduceSingleTileKernelINS2_10policy_hubIfyN4cuda3std3__44plusIfEEE10Policy1000EN6thrust24THRUST_300001_SM_1000_NS6detail15normal_iteratorINSD_10device_ptrIfEEEEPfyS9_ffNS7_10__identityEEEvT0_T1_T2_T3_T4_T6_)
        /*0230*/ 	.word	0x00000000


	//----- nvinfo : EIATTR_REGCOUNT
	.align		4
.L_140:
        /*0234*/ 	.byte	0x04, 0x2f
        /*0236*/ 	.short	(.L_142 - .L_141)
	.align		4
.L_141:
        /*0238*/ 	.word	index@(_ZN3cub18CUB_300001_SM_10006detail6reduce18DeviceReduceKernelINS2_10policy_hubIfyN4cuda3std3__44plusIfEEE10Policy1000EN6thrust24THRUST_300001_SM_1000_NS6detail15normal_iteratorINSD_10device_ptrIfEEEEyS9_fNS7_10__identityEEEvT0_PT3_T1_NS0_13GridEvenShareISN_EET2_T4_)
        /*023c*/ 	.word	0x0000001e


	//----- nvinfo : EIATTR_FRAME_SIZE
	.align		4
.L_142:
        /*0240*/ 	.byte	0x04, 0x11
        /*0242*/ 	.short	(.L_144 - .L_143)
	.align		4
.L_143:
        /*0244*/ 	.word	index@(_ZN3cub18CUB_300001_SM_10006detail6reduce18DeviceReduceKernelINS2_10policy_hubIfyN4cuda3std3__44plusIfEEE10Policy1000EN6thrust24THRUST_300001_SM_1000_NS6detail15normal_iteratorINSD_10device_ptrIfEEEEyS9_fNS7_10__identityEEEvT0_PT3_T1_NS0_13GridEvenShareISN_EET2_T4_)
        /*0248*/ 	.word	0x00000000


	//----- nvinfo : EIATTR_REGCOUNT
	.align		4
.L_144:
        /*024c*/ 	.byte	0x04, 0x2f
        /*024e*/ 	.short	(.L_146 - .L_145)
	.align		4
.L_145:
        /*0250*/ 	.word	index@(_ZN3cub18CUB_300001_SM_10006detail6reduce28DeviceReduceSingleTileKernelINS2_10policy_hubIfyN4cuda3std3__44plusIfEEE10Policy1000EPfSC_iS9_ffNS7_10__identityEEEvT0_T1_T2_T3_T4_T6_)
        /*0254*/ 	.word	0x0000001e


	//----- nvinfo : EIATTR_FRAME_SIZE
	.align		4
.L_146:
        /*0258*/ 	.byte	0x04, 0x11
        /*025a*/ 	.short	(.L_148 - .L_147)
	.align		4
.L_147:
        /*025c*/ 	.word	index@(_ZN3cub18CUB_300001_SM_10006detail6reduce28DeviceReduceSingleTileKernelINS2_10policy_hubIfyN4cuda3std3__44plusIfEEE10Policy1000EPfSC_iS9_ffNS7_10__identityEEEvT0_T1_T2_T3_T4_T6_)
        /*0260*/ 	.word	0x00000000


	//----- nvinfo : EIATTR_REGCOUNT
	.align		4
.L_148:
        /*0264*/ 	.byte	0x04, 0x2f
        /*0266*/ 	.short	(.L_150 - .L_149)
	.align		4
.L_149:
        /*0268*/ 	.word	index@(_ZN3cub18CUB_300001_SM_10006detail4scan20DeviceScanInitKernelINS0_13ScanTileStateIfLb1EEEEEvT_i)
        /*026c*/ 	.word	0x00000008


	//----- nvinfo : EIATTR_FRAME_SIZE
	.align		4
.L_150:
        /*0270*/ 	.byte	0x04, 0x11
        /*0272*/ 	.short	(.L_152 - .L_151)
	.align		4
.L_151:
        /*0274*/ 	.word	index@(_ZN3cub18CUB_300001_SM_10006detail4scan20DeviceScanInitKernelINS0_13ScanTileStateIfLb1EEEEEvT_i)
        /*0278*/ 	.word	0x00000000


	//----- nvinfo : EIATTR_REGCOUNT
	.align		4
.L_152:
        /*027c*/ 	.byte	0x04, 0x2f
        /*027e*/ 	.short	(.L_154 - .L_153)
	.align		4
.L_153:
        /*0280*/ 	.word	index@(_ZN3cub18CUB_300001_SM_10006detail4scan16DeviceScanKernelINS2_10policy_hubIfffjN4cuda3std3__44plusIvEEE10Policy1000EN6thrust24THRUST_300001_SM_1000_NS6detail15normal_iteratorINSD_10device_ptrIfEEEESI_NS0_13ScanTileStateIfLb1EEES9_NS0_8NullTypeEjfLb0ESL_EEvT0_T1_T2_iT3_T4_T5_)
        /*0284*/ 	.word	0x00000038


	//----- nvinfo : EIATTR_FRAME_SIZE
	.align		4
.L_154:
        /*0288*/ 	.byte	0x04, 0x11
        /*028a*/ 	.short	(.L_156 - .L_155)
	.align		4
.L_155:
        /*028c*/ 	.word	index@(_ZN3cub18CUB_300001_SM_10006detail4scan16DeviceScanKernelINS2_10policy_hubIfffjN4cuda3std3__44plusIvEEE10Policy1000EN6thrust24THRUST_300001_SM_1000_NS6detail15normal_iteratorINSD_10device_ptrIfEEEESI_NS0_13ScanTileStateIfLb1EEES9_NS0_8NullTypeEjfLb0ESL_EEvT0_T1_T2_iT3_T4_T5_)
        /*0290*/ 	.word	0x00000000


	//----- nvinfo : EIATTR_REGCOUNT
	.align		4
.L_156:
        /*0294*/ 	.byte	0x04, 0x2f
        /*0296*/ 	.short	(.L_158 - .L_157)
	.align		4
.L_157:
        /*0298*/ 	.word	index@(_ZN3cub18CUB_300001_SM_10006detail4scan16DeviceScanKernelINS2_10policy_hubIfffmN4cuda3std3__44plusIvEEE10Policy1000EN6thrust24THRUST_300001_SM_1000_NS6detail15normal_iteratorINSD_10device_ptrIfEEEESI_NS0_13ScanTileStateIfLb1EEES9_NS0_8NullTypeEmfLb0ESL_EEvT0_T1_T2_iT3_T4_T5_)
        /*029c*/ 	.word	0x00000030


	//----- nvinfo : EIATTR_FRAME_SIZE
	.align		4
.L_158:
        /*02a0*/ 	.byte	0x04, 0x11
        /*02a2*/ 	.short	(.L_160 - .L_159)
	.align		4
.L_159:
        /*02a4*/ 	.word	index@(_ZN3cub18CUB_300001_SM_10006detail4scan16DeviceScanKernelINS2_10policy_hubIfffmN4cuda3std3__44plusIvEEE10Policy1000EN6thrust24THRUST_300001_SM_1000_NS6detail15normal_iteratorINSD_10device_ptrIfEEEESI_NS0_13ScanTileStateIfLb1EEES9_NS0_8NullTypeEmfLb0ESL_EEvT0_T1_T2_iT3_T4_T5_)
        /*02a8*/ 	.word	0x00000000


	//----- nvinfo : EIATTR_MIN_STACK_SIZE
	.align		4
.L_160:
        /*02ac*/ 	.byte	0x04, 0x12
        /*02ae*/ 	.short	(.L_162 - .L_161)
	.align		4
.L_161:
        /*02b0*/ 	.word	index@(_ZN3cub18CUB_300001_SM_10006detail4scan16DeviceScanKernelINS2_10policy_hubIfffmN4cuda3std3__44plusIvEEE10Policy1000EN6thrust24THRUST_300001_SM_1000_NS6detail15normal_iteratorINSD_10device_ptrIfEEEESI_NS0_13ScanTileStateIfLb1EEES9_NS0_8NullTypeEmfLb0ESL_EEvT0_T1_T2_iT3_T4_T5_)
        /*02b4*/ 	.word	0x00000000


	//----- nvinfo : EIATTR_MIN_STACK_SIZE
	.align		4
.L_162:
        /*02b8*/ 	.byte	0x04, 0x12
        /*02ba*/ 	.short	(.L_164 - .L_163)
	.align		4
.L_163:
        /*02bc*/ 	.word	index@(_ZN3cub18CUB_300001_SM_10006detail4scan16DeviceScanKernelINS2_10policy_hubIfffjN4cuda3std3__44plusIvEEE10Policy1000EN6thrust24THRUST_300001_SM_1000_NS6detail15normal_iteratorINSD_10device_ptrIfEEEESI_NS0_13ScanTileStateIfLb1EEES9_NS0_8NullTypeEjfLb0ESL_EEvT0_T1_T2_iT3_T4_T5_)
        /*02c0*/ 	.word	0x00000000


	//----- nvinfo : EIATTR_MIN_STACK_SIZE
	.align		4
.L_164:
        /*02c4*/ 	.byte	0x04, 0x12
        /*02c6*/ 	.short	(.L_166 - .L_165)
	.align		4
.L_165:
        /*02c8*/ 	.word	index@(_ZN3cub18CUB_300001_SM_10006detail4scan20DeviceScanInitKernelINS0_13ScanTileStateIfLb1EEEEEvT_i)
        /*02cc*/ 	.word	0x00000000


	//----- nvinfo : EIATTR_MIN_STACK_SIZE
	.align		4
.L_166:
        /*02d0*/ 	.byte	0x04, 0x12
        /*02d2*/ 	.short	(.L_168 - .L_167)
	.align		4
.L_167:
        /*02d4*/ 	.word	index@(_ZN3cub18CUB_300001_SM_10006detail6reduce28DeviceReduceSingleTileKernelINS2_10policy_hubIfyN4cuda3std3__44plusIfEEE10Policy1000EPfSC_iS9_ffNS7_10__identityEEEvT0_T1_T2_T3_T4_T6_)
        /*02d8*/ 	.word	0x00000000


	//----- nvinfo : EIATTR_MIN_STACK_SIZE
	.align		4
.L_168:
        /*02dc*/ 	.byte	0x04, 0x12
        /*02de*/ 	.short	(.L_170 - .L_169)
	.align		4
.L_169:
        /*02e0*/ 	.word	index@(_ZN3cub18CUB_300001_SM_10006detail6reduce18DeviceReduceKernelINS2_10policy_hubIfyN4cuda3std3__44plusIfEEE10Policy1000EN6thrust24THRUST_300001_SM_1000_NS6detail15normal_iteratorINSD_10device_ptrIfEEEEyS9_fNS7_10__identityEEEvT0_PT3_T1_NS0_13GridEvenShareISN_EET2_T4_)
        /*02e4*/ 	.word	0x00000000


	//----- nvinfo : EIATTR_MIN_STACK_SIZE
	.align		4
.L_170:
        /*02e8*/ 	.byte	0x04, 0x12
        /*02ea*/ 	.short	(.L_172 - .L_171)
	.align		4
.L_171:
        /*02ec*/ 	.word	index@(_ZN3cub18CUB_300001_SM_10006detail6reduce28DeviceReduceSingleTileKernelINS2_10policy_hubIfyN4cuda3std3__44plusIfEEE10Policy1000EN6thrust24THRUST_300001_SM_1000_NS6detail15normal_iteratorINSD_10device_ptrIfEEEEPfyS9_ffNS7_10__identityEEEvT0_T1_T2_T3_T4_T6_)
        /*02f0*/ 	.word	0x00000000


	//----- nvinfo : EIATTR_MIN_STACK_SIZE
	.align		4
.L_172:
        /*02f4*/ 	.byte	0x04, 0x12
        /*02f6*/ 	.short	(.L_174 - .L_173)
	.align		4
.L_173:
        /*02f8*/ 	.word	index@(_ZN3cub18CUB_300001_SM_10006detail6reduce28DeviceReduceSingleTileKernelINS2_10policy_hubIfjN4cuda3std3__44plusIfEEE10Policy1000EPfSC_iS9_ffNS7_10__identityEEEvT0_T1_T2_T3_T4_T6_)
        /*02fc*/ 	.word	0x00000000


	//----- nvinfo : EIATTR_MIN_STACK_SIZE
	.align		4
.L_174:
        /*0300*/ 	.byte	0x04, 0x12
        /*0302*/ 	.short	(.L_176 - .L_175)
	.align		4
.L_175:
        /*0304*/ 	.word	index@(_ZN3cub18CUB_300001_SM_10006detail6reduce18DeviceReduceKernelINS2_10policy_hubIfjN4cuda3std3__44plusIfEEE10Policy1000EN6thrust24THRUST_300001_SM_1000_NS6detail15normal_iteratorINSD_10device_ptrIfEEEEjS9_fNS7_10__identityEEEvT0_PT3_T1_NS0_13GridEvenShareISN_EET2_T4_)
        /*0308*/ 	.word	0x00000000


	//----- nvinfo : EIATTR_MIN_STACK_SIZE
	.align		4
.L_176:
        /*030c*/ 	.byte	0x04, 0x12
        /*030e*/ 	.short	(.L_178 - .L_177)
	.align		4
.L_177:
        /*0310*/ 	.word	index@(_ZN3cub18CUB_300001_SM_10006detail6reduce28DeviceReduceSingleTileKernelINS2_10policy_hubIfjN4cuda3std3__44plusIfEEE10Policy1000EN6thrust24THRUST_300001_SM_1000_NS6detail15normal_iteratorINSD_10device_ptrIfEEEEPfjS9_ffNS7_10__identityEEEvT0_T1_T2_T3_T4_T6_)
        /*0314*/ 	.word	0x00000000


	//----- nvinfo : EIATTR_MIN_STACK_SIZE
	.align		4
.L_178:
        /*0318*/ 	.byte	0x04, 0x12
        /*031a*/ 	.short	(.L_180 - .L_179)
	.align		4
.L_179:
        /*031c*/ 	.word	index@(_ZN3cub18CUB_300001_SM_10006detail9transform16transform_kernelINS2_10policy_hubILb1EN4cuda3std3__45tupleIJN6thrust24THRUST_300001_SM_1000_NS20permutation_iteratorINSA_6detail15normal_iteratorINSA_10device_ptrIiEEEESG_EEEEEE10policy1000ElNS7_10__identityESG_JSH_EEEvT0_iT1_T2_DpNS2_10kernel_argIT3_EE)
        /*0320*/ 	.word	0x00000000


	//----- nvinfo : EIATTR_MIN_STACK_SIZE
	.align		4
.L_180:
        /*0324*/ 	.byte	0x04, 0x12
        /*0326*/ 	.short	(.L_182 - .L_181)
	.align		4
.L_181:
        /*0328*/ 	.word	index@(_ZN3cub18CUB_300001_SM_10006detail9transform16transform_kernelINS2_10policy_hubILb1EN4cuda3std3__45tupleIJN6thrust24THRUST_300001_SM_1000_NS20permutation_iteratorINSA_6detail15normal_iteratorINSA_10device_ptrIiEEEESG_EEEEEE10policy1000EiNS7_10__identityESG_JSH_EEEvT0_iT1_T2_DpNS2_10kernel_argIT3_EE)
        /*032c*/ 	.word	0x00000000


	//----- nvinfo : EIATTR_MIN_STACK_SIZE
	.align		4
.L_182:
        /*0330*/ 	.byte	0x04, 0x12
        /*0332*/ 	.short	(.L_184 - .L_183)
	.align		4
.L_183:
        /*0334*/ 	.word	index@(_ZN3cub18CUB_300001_SM_10006detail9transform16transform_kernelINS2_10policy_hubILb1EN4cuda3std3__45tupleIJN6thrust24THRUST_300001_SM_1000_NS20permutation_iteratorINSA_6detail15normal_iteratorINSA_10device_ptrIfEEEENSD_INSE_IjEEEEEEEEEE10policy1000ElNS7_10__identityESG_JSJ_EEEvT0_iT1_T2_DpNS2_10kernel_argIT3_EE)
        /*0338*/ 	.word	0x00000000


	//----- nvinfo : EIATTR_MIN_STACK_SIZE
	.align		4
.L_184:
        /*033c*/ 	.byte	0x04, 0x12
        /*033e*/ 	.short	(.L_186 - .L_185)
	.align		4
.L_185:
        /*0340*/ 	.word	index@(_ZN3cub18CUB_300001_SM_10006detail9transform16transform_kernelINS2_10policy_hubILb1EN4cuda3std3__45tupleIJN6thrust24THRUST_300001_SM_1000_NS20permutation_iteratorINSA_6detail15normal_iteratorINSA_10device_ptrIfEEEENSD_INSE_IjEEEEEEEEEE10policy1000EiNS7_10__identityESG_JSJ_EEEvT0_iT1_T2_DpNS2_10kernel_argIT3_EE)
        /*0344*/ 	.word	0x00000000


	//----- nvinfo : EIATTR_MIN_STACK_SIZE
	.align		4
.L_186:
        /*0348*/ 	.byte	0x04, 0x12
        /*034a*/ 	.short	(.L_188 - .L_187)
	.align		4
.L_187:
        /*034c*/ 	.word	index@(_ZN3cub18CUB_300001_SM_10006detail9transform16transform_kernelINS2_10policy_hubILb1EN4cuda3std3__45tupleIJN6thrust24THRUST_300001_SM_1000_NS17counting_iteratorIiNSA_11use_defaultESC_SC_EEEEEE10policy1000El12GenUnifRandsNSA_6detail15normal_iteratorINSA_10device_ptrIfEEEEJSD_EEEvT0_iT1_T2_DpNS2_10kernel_argIT3_EE)
        /*0350*/ 	.word	0x00000000


	//----- nvinfo : EIATTR_MIN_STACK_SIZE
	.align		4
.L_188:
        /*0354*/ 	.byte	0x04, 0x12
        /*0356*/ 	.short	(.L_190 - .L_189)
	.align		4
.L_189:
        /*0358*/ 	.word	index@(_ZN3cub18CUB_300001_SM_10006detail9transform16transform_kernelINS2_10policy_hubILb1EN4cuda3std3__45tupleIJN6thrust24THRUST_300001_SM_1000_NS17counting_iteratorIiNSA_11use_defaultESC_SC_EEEEEE10policy1000Ei12GenUnifRandsNSA_6detail15normal_iteratorINSA_10device_ptrIfEEEEJSD_EEEvT0_iT1_T2_DpNS2_10kernel_argIT3_EE)
        /*035c*/ 	.word	0x00000000


	//----- nvinfo : EIATTR_MIN_STACK_SIZE
	.align		4
.L_190:
        /*0360*/ 	.byte	0x04, 0x12
        /*0362*/ 	.short	(.L_192 - .L_191)
	.align		4
.L_191:
        /*0364*/ 	.word	index@(_ZN3cub18CUB_300001_SM_10006detail9transform16transform_kernelINS2_10policy_hubILb0EN4cuda3std3__45tupleIJN6thrust24THRUST_300001_SM_1000_NS6detail15normal_iteratorINSA_10device_ptrIfEEEESF_EEEE10policy1000ElNS7_10multipliesIfEESF_JPfSL_EEEvT0_iT1_T2_DpNS2_10kernel_argIT3_EE)
        /*0368*/ 	.word	0x00000000


	//----- nvinfo : EIATTR_MIN_STACK_SIZE
	.align		4
.L_192:
        /*036c*/ 	.byte	0x04, 0x12
        /*036e*/ 	.short	(.L_194 - .L_193)
	.align		4
.L_193:
        /*0370*/ 	.word	index@(_ZN3cub18CUB_300001_SM_10006detail9transform16transform_kernelINS2_10policy_hubILb0EN4cuda3std3__45tupleIJN6thrust24THRUST_300001_SM_1000_NS6detail15normal_iteratorINSA_10device_ptrIfEEEESF_EEEE10policy1000EiNS7_10multipliesIfEESF_JPfSL_EEEvT0_iT1_T2_DpNS2_10kernel_argIT3_EE)
        /*0374*/ 	.word	0x00000000


	//----- nvinfo : EIATTR_MIN_STACK_SIZE
	.align		4
.L_194:
        /*0378*/ 	.byte	0x04, 0x12
        /*037a*/ 	.short	(.L_196 - .L_195)
	.align		4
.L_195:
        /*037c*/ 	.word	index@(_ZN3cub18CUB_300001_SM_10006detail8for_each13static_kernelINS2_12policy_hub_t12policy_500_tEmN6thrust24THRUST_300001_SM_1000_NS8cuda_cub20__uninitialized_fill7functorINS7_10device_ptrIiEEiEEEEvT0_T1_)
        /*0380*/ 	.word	0x00000000


	//----- nvinfo : EIATTR_MIN_STACK_SIZE
	.align		4
.L_196:
        /*0384*/ 	.byte	0x04, 0x12
        /*0386*/ 	.short	(.L_198 - .L_197)
	.align		4
.L_197:
        /*0388*/ 	.word	index@(_ZN3cub18CUB_300001_SM_10006detail8for_each13static_kernelINS2_12policy_hub_t12policy_500_tElNS2_12op_wrapper_tIlN6thrust24THRUST_300001_SM_1000_NS6system6detail7generic6detail21binary_search_functorINS8_6detail15normal_iteratorINS8_10device_ptrIfEEEENSC_18binary_search_lessENSC_3lbfEEENS8_12zip_iteratorIN4cuda3std3__45tupleIJSI_NSF_INSG_IjEEEEEEEEEEEEEvT0_T1_)
        /*038c*/ 	.word	0x00000000


	//----- nvinfo : EIATTR_MIN_STACK_SIZE
	.align		4
.L_198:
        /*0390*/ 	.byte	0x04, 0x12
        /*0392*/ 	.short	(.L_200 - .L_199)
	.align		4
.L_199:
        /*0394*/ 	.word	index@(_ZN3cub18CUB_300001_SM_10006detail8for_each13static_kernelINS2_12policy_hub_t12policy_500_tEmN6thrust24THRUST_300001_SM_1000_NS8cuda_cub20__uninitialized_fill7functorINS7_10device_ptrIjEEjEEEEvT0_T1_)
        /*0398*/ 	.word	0x00000000


	//----- nvinfo : EIATTR_MIN_STACK_SIZE
	.align		4
.L_200:
        /*039c*/ 	.byte	0x04, 0x12
        /*039e*/ 	.short	(.L_202 - .L_201)
	.align		4
.L_201:
        /*03a0*/ 	.word	index@(_ZN3cub18CUB_300001_SM_10006detail8for_each13static_kernelINS2_12policy_hub_t12policy_500_tElN6thrust24THRUST_300001_SM_1000_NS8cuda_cub6__fill7functorINS7_6detail15normal_iteratorINS7_10device_ptrIfEEEEfEEEEvT0_T1_)
        /*03a4*/ 	.word	0x00000000


	//----- nvinfo : EIATTR_MIN_STACK_SIZE
	.align		4
.L_202:
        /*03a8*/ 	.byte	0x04, 0x12
        /*03aa*/ 	.short	(.L_204 - .L_203)
	.align		4
.L_203:
        /*03ac*/ 	.word	index@(_ZN3cub18CUB_300001_SM_10006detail8for_each13static_kernelINS2_12policy_hub_t12policy_500_tEmN6thrust24THRUST_300001_SM_1000_NS8cuda_cub20__uninitialized_fill7functorINS7_10device_ptrIfEEfEEEEvT0_T1_)
        /*03b0*/ 	.word	0x00000000


	//----- nvinfo : EIATTR_MIN_STACK_SIZE
	.align		4
.L_204:
        /*03b4*/ 	.byte	0x04, 0x12
        /*03b6*/ 	.short	(.L_206 - .L_205)
	.align		4
.L_205:
        /*03b8*/ 	.word	index@(_ZN3cub18CUB_300001_SM_10006detail11EmptyKernelIvEEvv)
        /*03bc*/ 	.word	0x00000000


	//----- nvinfo : EIATTR_MIN_STACK_SIZE
	.align		4
.L_206:
        /*03c0*/ 	.byte	0x04, 0x12
        /*03c2*/ 	.short	(.L_208 - .L_207)
	.align		4
.L_207:
        /*03c4*/ 	.word	index@(_Z8samplingPfS_PiS0_iiS_S_)
        /*03c8*/ 	.word	0x00000020


	//----- nvinfo : EIATTR_MIN_STACK_SIZE
	.align		4
.L_208:
        /*03cc*/ 	.byte	0x04, 0x12
        /*03ce*/ 	.short	(.L_210 - .L_209)
	.align		4
.L_209:
        /*03d0*/ 	.word	index@(_Z19segmentation_kernelPfS_PiS0_S_iiS0_S_)
        /*03d4*/ 	.word	0x00000000


	//----- nvinfo : EIATTR_MIN_STACK_SIZE
	.align		4
.L_210:
        /*03d8*/ 	.byte	0x04, 0x12
        /*03da*/ 	.short	(.L_212 - .L_211)
	.align		4
.L_211:
        /*03dc*/ 	.word	index@(_Z5saxpyifPfS_)
        /*03e0*/ 	.word	0x00000000
.L_212:


//--------------------- .nv.compat                --------------------------
	.section	.nv.compat,"",@"SHT_CUDA_COMPAT_INFO"
	.align	4
        /*0000*/ 	.byte	0x02, 0x09, 0x00, 0x00, 0x02, 0x02, 0x02, 0x00, 0x02, 0x05, 0x05, 0x00, 0x03, 0x07, 0x01, 0x01
        /*0010*/ 	.byte	0x02, 0x03, 0x00, 0x00, 0x02, 0x06, 0x01, 0x00, 0x04, 0x0b, 0x08, 0x00, 0x01, 0x00, 0x00, 0x00
        /*0020*/ 	.byte	0x00, 0x00, 0x00, 0x00


//--------------------- .nv.info._ZN3cub18CUB_300001_SM_10006detail4scan16DeviceScanKernelINS2_10policy_hubIfffmN4cuda3std3__44plusIvEEE10Policy1000EN6thrust24THRUST_300001_SM_1000_NS6detail15normal_iteratorINSD_10device_ptrIfEEEESI_NS0_13ScanTileStateIfLb1EEES9_NS0_8NullTypeEmfLb0ESL_EEvT0_T1_T2_iT3_T4_T5_ --------------------------
	.section	.nv.info._ZN3cub18CUB_300001_SM_10006detail4scan16DeviceScanKernelINS2_10policy_hubIfffmN4cuda3std3__44plusIvEEE10Policy1000EN6thrust24THRUST_300001_SM_1000_NS6detail15normal_iteratorINSD_10device_ptrIfEEEESI_NS0_13ScanTileStateIfLb1EEES9_NS0_8NullTypeEmfLb0ESL_EEvT0_T1_T2_iT3_T4_T5_,"",@"SHT_CUDA_INFO"
	.sectionflags	@""
	.align	4


	//----- nvinfo : EIATTR_CUDA_API_VERSION
	.align		4
        /*0000*/ 	.byte	0x04, 0x37
        /*0002*/ 	.short	(.L_214 - .L_213)
.L_213:
        /*0004*/ 	.word	0x00000082


	//----- nvinfo : EIATTR_KPARAM_INFO
	.align		4
.L_214:
        /*0008*/ 	.byte	0x04, 0x17
        /*000a*/ 	.short	(.L_216 - .L_215)
.L_215:
        /*000c*/ 	.word	0x00000000
        /*0010*/ 	.short	0x0006
        /*0012*/ 	.short	0x0020
        /*0014*/ 	.byte	0x00, 0xf0, 0x21, 0x00


	//----- nvinfo : EIATTR_KPARAM_INFO
	.align		4
.L_216:
        /*0018*/ 	.byte	0x04, 0x17
        /*001a*/ 	.short	(.L_218 - .L_217)
.L_217:
        /*001c*/ 	.word	0x00000000
        /*0020*/ 	.short	0x0005
        /*0022*/ 	.short	0x001d
        /*0024*/ 	.byte	0x00, 0xf0, 0x05, 0x00


	//----- nvinfo : EIATTR_KPARAM_INFO
	.align		4
.L_218:
        /*0028*/ 	.byte	0x04, 0x17
        /*002a*/ 	.short	(.L_220 - .L_219)
.L_219:
        /*002c*/ 	.word	0x00000000
        /*0030*/ 	.short	0x0004
        /*0032*/ 	.short	0x001c
        /*0034*/ 	.byte	0x00, 0xf0, 0x05, 0x00


	//----- nvinfo : EIATTR_KPARAM_INFO
	.align		4
.L_220:
        /*0038*/ 	.byte	0x04, 0x17
        /*003a*/ 	.short	(.L_222 - .L_221)
.L_221:
        /*003c*/ 	.word	0x00000000
        /*0040*/ 	.short	0x0003
        /*0042*/ 	.short	0x0018
        /*0044*/ 	.byte	0x00, 0xf0, 0x11, 0x00


	//----- nvinfo : EIATTR_KPARAM_INFO
	.align		4
.L_222:
        /*0048*/ 	.byte	0x04, 0x17
        /*004a*/ 	.short	(.L_224 - .L_223)
.L_223:
        /*004c*/ 	.word	0x00000000
        /*0050*/ 	.short	0x0002
        /*0052*/ 	.short	0x0010
        /*0054*/ 	.byte	0x00, 0xf0, 0x21, 0x00


	//----- nvinfo : EIATTR_KPARAM_INFO
	.align		4
.L_224:
        /*0058*/ 	.byte	0x04, 0x17
        /*005a*/ 	.short	(.L_226 - .L_225)
.L_225:
        /*005c*/ 	.word	0x00000000
        /*0060*/ 	.short	0x0001
        /*0062*/ 	.short	0x0008
        /*0064*/ 	.byte	0x00, 0xf0, 0x21, 0x00


	//----- nvinfo : EIATTR_KPARAM_INFO
	.align		4
.L_226:
        /*0068*/ 	.byte	0x04, 0x17
        /*006a*/ 	.short	(.L_228 - .L_227)
.L_227:
        /*006c*/ 	.word	0x00000000
        /*0070*/ 	.short	0x0000
        /*0072*/ 	.short	0x0000
        /*0074*/ 	.byte	0x00, 0xf0, 0x21, 0x00


	//----- nvinfo : EIATTR_SPARSE_MMA_MASK
	.align		4
.L_228:
        /*0078*/ 	.byte	0x03, 0x50
        /*007a*/ 	.short	0x0000


	//----- nvinfo : EIATTR_MAXREG_COUNT
	.align		4
        /*007c*/ 	.byte	0x03, 0x1b
        /*007e*/ 	.short	0x0080


	//----- nvinfo : EIATTR_NUM_BARRIERS
	.align		4
        /*0080*/ 	.byte	0x02, 0x4c
        /*0082*/ 	.byte	0x01
	.zero		1


	//----- nvinfo : EIATTR_MERCURY_ISA_VERSION
	.align		4
        /*0084*/ 	.byte	0x03, 0x5f
        /*0086*/ 	.short	0x0101


	//----- nvinfo : EIATTR_COOP_GROUP_MASK_REGIDS
	.align		4
        /*0088*/ 	.byte	0x04, 0x29
        /*008a*/ 	.short	(.L_230 - .L_229)


	//   ....[0]....
.L_229:
        /*008c*/ 	.word	0xffffffff


	//   ....[1]....
        /*0090*/ 	.word	0xffffffff


	//   ....[2]....
        /*0094*/ 	.word	0xffffffff


	//   ....[3]....
        /*0098*/ 	.word	0xffffffff


	//   ....[4]....
        /*009c*/ 	.word	0xffffffff


	//   ....[5]....
        /*00a0*/ 	.word	0xffffffff


	//   ....[6]....
        /*00a4*/ 	.word	0xffffffff


	//   ....[7]....
        /*00a8*/ 	.word	0xffffffff


	//   ....[8]....
        /*00ac*/ 	.word	0xffffffff


	//   ....[9]....
        /*00b0*/ 	.word	0xffffffff


	//   ....[10]....
        /*00b4*/ 	.word	0xffffffff


	//   ....[11]....
        /*00b8*/ 	.word	0xffffffff


	//   ....[12]....
        /*00bc*/ 	.word	0xffffffff


	//   ....[13]....
        /*00c0*/ 	.word	0xffffffff


	//   ....[14]....
        /*00c4*/ 	.word	0xffffffff


	//   ....[15]....
        /*00c8*/ 	.word	0xffffffff


	//   ....[16]....
        /*00cc*/ 	.word	0xffffffff


	//   ....[17]....
        /*00d0*/ 	.word	0xffffffff


	//   ....[18]....
        /*00d4*/ 	.word	0xffffffff


	//   ....[19]....
        /*00d8*/ 	.word	0xffffffff


	//   ....[20]....
        /*00dc*/ 	.word	0xffffffff


	//   ....[21]....
        /*00e0*/ 	.word	0xffffffff


	//   ....[22]....
        /*00e4*/ 	.word	0xffffffff


	//   ....[23]....
        /*00e8*/ 	.word	0xffffffff


	//   ....[24]....
        /*00ec*/ 	.word	0xffffffff


	//   ....[25]....
        /*00f0*/ 	.word	0xffffffff


	//   ....[26]....
        /*00f4*/ 	.word	0xffffffff


	//   ....[27]....
        /*00f8*/ 	.word	0xffffffff


	//   ....[28]....
        /*00fc*/ 	.word	0xffffffff


	//   ....[29]....
        /*0100*/ 	.word	0xffffffff


	//   ....[30]....
        /*0104*/ 	.word	0xffffffff


	//   ....[31]....
        /*0108*/ 	.word	0xffffffff


	//   ....[32]....
        /*010c*/ 	.word	0xffffffff


	//   ....[33]....
        /*0110*/ 	.word	0xffffffff


	//   ....[34]....
        /*0114*/ 	.word	0xffffffff


	//   ....[35]....
        /*0118*/ 	.word	0xffffffff


	//   ....[36]....
        /*011c*/ 	.word	0xffffffff


	//   ....[37]....
        /*0120*/ 	.word	0xffffffff


	//   ....[38]....
        /*0124*/ 	.word	0xffffffff


	//   ....[39]....
        /*0128*/ 	.word	0xffffffff


	//   ....[40]....
        /*012c*/ 	.word	0xffffffff


	//   ....[41]....
        /*0130*/ 	.word	0xffffffff


	//   ....[42]....
        /*0134*/ 	.word	0xffffffff


	//   ....[43]....
        /*0138*/ 	.word	0xffffffff


	//   ....[44]....
        /*013c*/ 	.word	0xffffffff


	//   ....[45]....
        /*0140*/ 	.word	0xffffffff


	//   ....[46]....
        /*0144*/ 	.word	0xffffffff


	//   ....[47]....
        /*0148*/ 	.word	0xffffffff


	//   ....[48]....
        /*014c*/ 	.word	0xffffffff


	//   ....[49]....
        /*0150*/ 	.word	0xffffffff


	//   ....[50]....
        /*0154*/ 	.word	0xffffffff


	//   ....[51]....
        /*0158*/ 	.word	0xffffffff


	//   ....[52]....
        /*015c*/ 	.word	0xffffffff


	//   ....[53]....
        /*0160*/ 	.word	0xffffffff


	//   ....[54]....
        /*0164*/ 	.word	0xffffffff


	//   ....[55]....
        /*0168*/ 	.word	0xffffffff


	//   ....[56]....
        /*016c*/ 	.word	0xffffffff


	//   ....[57]....
        /*0170*/ 	.word	0xffffffff


	//   ....[58]....
        /*0174*/ 	.word	0xffffffff


	//   ....[59]....
        /*0178*/ 	.word	0xffffffff


	//   ....[60]....
        /*017c*/ 	.word	0xffffffff


	//   ....[61]....
        /*0180*/ 	.word	0xffffffff


	//   ....[62]....
        /*0184*/ 	.word	0xffffffff


	//   ....[63]....
        /*0188*/ 	.word	0xffffffff


	//   ....[64]....
        /*018c*/ 	.word	0x05000008


	//   ....[65]....
        /*0190*/ 	.word	0x05000008


	//   ....[66]....
        /*0194*/ 	.word	0x05000008


	//   ....[67]....
        /*0198*/ 	.word	0x05000008


	//   ....[68]....
        /*019c*/ 	.word	0x05000008


	//   ....[69]....
        /*01a0*/ 	.word	0x05000008


	//   ....[70]....
        /*01a4*/ 	.word	0x05000008


	//   ....[71]....
        /*01a8*/ 	.word	0x05000008


	//   ....[72]....
        /*01ac*/ 	.word	0x05000008


	//   ....[73]....
        /*01b0*/ 	.word	0x05000008


	//   ....[74]....
        /*01b4*/ 	.word	0x05000008


	//   ....[75]....
        /*01b8*/ 	.word	0x05000008


	//   ....[76]....
        /*01bc*/ 	.word	0x05000008


	//   ....[77]....
        /*01c0*/ 	.word	0x05000008


	//   ....[78]....
        /*01c4*/ 	.word	0x05000008


	//   ....[79]....
        /*01c8*/ 	.word	0x05000008


	//   ....[80]....
        /*01cc*/ 	.word	0x05000008


	//   ....[81]....
        /*01d0*/ 	.word	0x05000008


	//   ....[82]....
        /*01d4*/ 	.word	0x05000008


	//   ....[83]....
        /*01d8*/ 	.word	0x05000008


	//   ....[84]....
        /*01dc*/ 	.word	0x05000008


	//   ....[85]....
        /*01e0*/ 	.word	0x05000008


	//   ....[86]....
        /*01e4*/ 	.word	0x05000008


	//   ....[87]....
        /*01e8*/ 	.word	0x05000008


	//   ....[88]....
        /*01ec*/ 	.word	0x05000008


	//   ....[89]....
        /*01f0*/ 	.word	0x05000008


	//   ....[90]....
        /*01f4*/ 	.word	0x05000008


	//   ....[91]....
        /*01f8*/ 	.word	0x05000008


	//   ....[92]....
        /*01fc*/ 	.word	0x05000008


	//   ....[93]....
        /*0200*/ 	.word	0x05000008


	//   ....[94]....
        /*0204*/ 	.word	0x05000008


	//   ....[95]....
        /*0208*/ 	.word	0x05000008


	//   ....[96]....
        /*020c*/ 	.word	0x05000008


	//   ....[97]....
        /*0210*/ 	.word	0x05000008


	//   ....[98]....
        /*0214*/ 	.word	0x05000008


	//   ....[99]....
        /*0218*/ 	.word	0x05000008


	//----- nvinfo : EIATTR_COOP_GROUP_INSTR_OFFSETS
	.align		4
.L_230:
        /*021c*/ 	.byte	0x04, 0x28
        /*021e*/ 	.short	(.L_232 - .L_231)


	//   ....[0]....
.L_231:
        /*0220*/ 	.word	0x00000470


	//   ....[1]....
        /*0224*/ 	.word	0x00000720


	//   ....[2]....
        /*0228*/ 	.word	0x00000740


	//   ....[3]....
        /*022c*/ 	.word	0x00000760


	//   ....[4]....
        /*0230*/ 	.word	0x00000780


	//   ....[5]....
        /*0234*/ 	.word	0x000007a0


	//   ....[6]....
        /*0238*/ 	.word	0x00000800


	//   ....[7]....
        /*023c*/ 	.word	0x00000c50


	//   ....[8]....
        /*0240*/ 	.word	0x00000c70


	//   ....[9]....
        /*0244*/ 	.word	0x00000c90


	//   ....[10]....
        /*0248*/ 	.word	0x00000cb0


	//   ....[11]....
        /*024c*/ 	.word	0x00000cd0


	//   ....[12]....
        /*0250*/ 	.word	0x00000d30


	//   ....[13]....
        /*0254*/ 	.word	0x000010c0


	//   ....[14]....
        /*0258*/ 	.word	0x00001150


	//   ....[15]....
        /*025c*/ 	.word	0x000011c0


	//   ....[16]....
        /*0260*/ 	.word	0x00001260


	//   ....[17]....
        /*0264*/ 	.word	0x000012d0


	//   ....[18]....
        /*0268*/ 	.word	0x00001300


	//   ....[19]....
        /*026c*/ 	.word	0x00001330


	//   ....[20]....
        /*0270*/ 	.word	0x00001360


	//   ....[21]....
        /*0274*/ 	.word	0x00001370


	//   ....[22]....
        /*0278*/ 	.word	0x00001440


	//   ....[23]....
        /*027c*/ 	.word	0x000014d0


	//   ....[24]....
        /*0280*/ 	.word	0x00001530


	//   ....[25]....
        /*0284*/ 	.word	0x00001590


	//   ....[26]....
        /*0288*/ 	.word	0x000015e0


	//   ....[27]....
        /*028c*/ 	.word	0x00001610


	//   ....[28]....
        /*0290*/ 	.word	0x00001640


	//   ....[29]....
        /*0294*/ 	.word	0x00001670


	//   ....[30]....
        /*0298*/ 	.word	0x00001680


	//   ....[31]....
        /*029c*/ 	.word	0x00001af0


	//   ....[32]....
        /*02a0*/ 	.word	0x000024b0


	//   ....[33]....
        /*02a4*/ 	.word	0x00002770


	//   ....[34]....
        /*02a8*/ 	.word	0x00002790


	//   ....[35]....
        /*02ac*/ 	.word	0x000027b0


	//   ....[36]....
        /*02b0*/ 	.word	0x000027d0


	//   ....[37]....
        /*02b4*/ 	.word	0x000027f0


	//   ....[38]....
        /*02b8*/ 	.word	0x00002850


	//   ....[39]....
        /*02bc*/ 	.word	0x00002c20


	//   ....[40]....
        /*02c0*/ 	.word	0x00002c40


	//   ....[41]....
        /*02c4*/ 	.word	0x00002c60


	//   ....[42]....
        /*02c8*/ 	.word	0x00002c80


	//   ....[43]....
        /*02cc*/ 	.word	0x00002ca0


	//   ....[44]....
        /*02d0*/ 	.word	0x00002d00


	//   ....[45]....
        /*02d4*/ 	.word	0x00003090


	//   ....[46]....
        /*02d8*/ 	.word	0x00003120


	//   ....[47]....
        /*02dc*/ 	.word	0x00003180


	//   ....[48]....
        /*02e0*/ 	.word	0x000031f0


	//   ....[49]....
        /*02e4*/ 	.word	0x00003250


	//   ....[50]....
        /*02e8*/ 	.word	0x00003290


	//   ....[51]....
        /*02ec*/ 	.word	0x000032d0


	//   ....[52]....
        /*02f0*/ 	.word	0x00003320


	//   ....[53]....
        /*02f4*/ 	.word	0x00003330


	//   ....[54]....
        /*02f8*/ 	.word	0x00003410


	//   ....[55]....
        /*02fc*/ 	.word	0x000034a0


	//   ....[56]....
        /*0300*/ 	.word	0x00003500


	//   ....[57]....
        /*0304*/ 	.word	0x00003570


	//   ....[58]....
        /*0308*/ 	.word	0x000035c0


	//   ....[59]....
        /*030c*/ 	.word	0x00003600


	//   ....[60]....
        /*0310*/ 	.word	0x00003640


	//   ....[61]....
        /*0314*/ 	.word	0x00003680


	//   ....[62]....
        /*0318*/ 	.word	0x00003690


	//   ....[63]....
        /*031c*/ 	.word	0x00003b00


	//   ....[64]....
        /*0320*/ 	.word	0x000040a0


	//   ....[65]....
        /*0324*/ 	.word	0x00004120


	//   ....[66]....
        /*0328*/ 	.word	0x000041c0


	//   ....[67]....
        /*032c*/ 	.word	0x000042b0


	//   ....[68]....
        /*0330*/ 	.word	0x00004330


	//   ....[69]....
        /*0334*/ 	.word	0x000043b0


	//   ....[70]....
        /*0338*/ 	.word	0x00004430


	//   ....[71]....
        /*033c*/ 	.word	0x000044b0


	//   ....[72]....
        /*0340*/ 	.word	0x00004550


	//   ....[73]....
        /*0344*/ 	.word	0x000045c0


	//   ....[74]....
        /*0348*/ 	.word	0x00004640


	//   ....[75]....
        /*034c*/ 	.word	0x000046c0


	//   ....[76]....
        /*0350*/ 	.word	0x00004770


	//   ....[77]....
        /*0354*/ 	.word	0x000047e0


	//   ....[78]....
        /*0358*/ 	.word	0x00004840


	//   ....[79]....
        /*035c*/ 	.word	0x000048a0


	//   ....[80]....
        /*0360*/ 	.word	0x00004900


	//   ....[81]....
        /*0364*/ 	.word	0x00004960


	//   ....[82]....
        /*0368*/ 	.word	0x000049d0


	//   ....[83]....
        /*036c*/ 	.word	0x00004a50


	//   ....[84]....
        /*0370*/ 	.word	0x00004af0


	//   ....[85]....
        /*0374*/ 	.word	0x00004ba0


	//   ....[86]....
        /*0378*/ 	.word	0x00004c40


	//   ....[87]....
        /*037c*/ 	.word	0x00004cd0


	//   ....[88]....
        /*0380*/ 	.word	0x00004d60


	//   ....[89]....
        /*0384*/ 	.word	0x00004dd0


	//   ....[90]....
        /*0388*/ 	.word	0x00004e90


	//   ....[91]....
        /*038c*/ 	.word	0x00004f00


	//   ....[92]....
        /*0390*/ 	.word	0x00004f80


	//   ....[93]....
        /*0394*/ 	.word	0x00005000


	//   ....[94]....
        /*0398*/ 	.word	0x000050d0


	//   ....[95]....
        /*039c*/ 	.word	0x00005160


	//   ....[96]....
        /*03a0*/ 	.word	0x000051e0


	//   ....[97]....
        /*03a4*/ 	.word	0x00005260


	//   ....[98]....
        /*03a8*/ 	.word	0x000052d0


	//   ....[99]....
        /*03ac*/ 	.word	0x00005330


	//----- nvinfo : EIATTR_VRC_CTA_INIT_COUNT
	.align		4
.L_232:
        /*03b0*/ 	.byte	0x02, 0x4a
	.zero		1
	.zero		1


	//----- nvinfo : EIATTR_EXIT_INSTR_OFFSETS
	.align		4
        /*03b4*/ 	.byte	0x04, 0x1c
        /*03b6*/ 	.short	(.L_234 - .L_233)


	//   ....[0]....
.L_233:
        /*03b8*/ 	.word	0x00001d60


	//   ....[1]....
        /*03bc*/ 	.word	0x00001d90


	//   ....[2]....
        /*03c0*/ 	.word	0x00004030


	//   ....[3]....
        /*03c4*/ 	.word	0x00004050


	//----- nvinfo : EIATTR_MAX_THREADS
	.align		4
.L_234:
        /*03c8*/ 	.byte	0x04, 0x05
        /*03ca*/ 	.short	(.L_236 - .L_235)
.L_235:
        /*03cc*/ 	.word	0x000001a0
        /*03d0*/ 	.word	0x00000001
        /*03d4*/ 	.word	0x00000001


	//----- nvinfo : EIATTR_CRS_STACK_SIZE
	.align		4
.L_236:
        /*03d8*/ 	.byte	0x04, 0x1e
        /*03da*/ 	.short	(.L_238 - .L_237)
.L_237:
        /*03dc*/ 	.word	0x00000000


	//----- nvinfo : EIATTR_CBANK_PARAM_SIZE
	.align		4
.L_238:
        /*03e0*/ 	.byte	0x03, 0x19
        /*03e2*/ 	.short	0x0028


	//----- nvinfo : EIATTR_PARAM_CBANK
	.align		4
        /*03e4*/ 	.byte	0x04, 0x0a
        /*03e6*/ 	.short	(.L_240 - .L_239)
	.align		4
.L_239:
        /*03e8*/ 	.word	index@(.nv.constant0._ZN3cub18CUB_300001_SM_10006detail4scan16DeviceScanKernelINS2_10policy_hubIfffmN4cuda3std3__44plusIvEEE10Policy1000EN6thrust24THRUST_300001_SM_1000_NS6detail15normal_iteratorINSD_10device_ptrIfEEEESI_NS0_13ScanTileStateIfLb1EEES9_NS0_8NullTypeEmfLb0ESL_EEvT0_T1_T2_iT3_T4_T5_)
        /*03ec*/ 	.short	0x0380
        /*03ee*/ 	.short	0x0028


	//----- nvinfo : EIATTR_SW_WAR
	.align		4
.L_240:
        /*03f0*/ 	.byte	0x04, 0x36
        /*03f2*/ 	.short	(.L_242 - .L_241)
.L_241:
        /*03f4*/ 	.word	0x00000008
.L_242:


//--------------------- .nv.info._ZN3cub18CUB_300001_SM_10006detail4scan16DeviceScanKernelINS2_10policy_hubIfffjN4cuda3std3__44plusIvEEE10Policy1000EN6thrust24THRUST_300001_SM_1000_NS6detail15normal_iteratorINSD_10device_ptrIfEEEESI_NS0_13ScanTileStateIfLb1EEES9_NS0_8NullTypeEjfLb0ESL_EEvT0_T1_T2_iT3_T4_T5_ --------------------------
	.section	.nv.info._ZN3cub18CUB_300001_SM_10006detail4scan16DeviceScanKernelINS2_10policy_hubIfffjN4cuda3std3__44plusIvEEE10Policy1000EN6thrust24THRUST_300001_SM_1000_NS6detail15normal_iteratorINSD_10device_ptrIfEEEESI_NS0_13ScanTileStateIfLb1EEES9_NS0_8NullTypeEjfLb0ESL_EEvT0_T1_T2_iT3_T4_T5_,"",@"SHT_CUDA_INFO"
	.sectionflags	@""
	.align	4


	//----- nvinfo : EIATTR_CUDA_API_VERSION
	.align		4
        /*0000*/ 	.byte	0x04, 0x37
        /*0002*/ 	.short	(.L_244 - .L_243)
.L_243:
        /*0004*/ 	.word	0x00000082


	//----- nvinfo : EIATTR_KPARAM_INFO
	.align		4
.L_244:
        /*0008*/ 	.byte	0x04, 0x17
        /*000a*/ 	.short	(.L_246 - .L_245)
.L_245:
        /*000c*/ 	.word	0x00000000
        /*0010*/ 	.short	0x0006
        /*0012*/ 	.short	0x0020
        /*0014*/ 	.byte	0x00, 0xf0, 0x11, 0x00


	//----- nvinfo : EIATTR_KPARAM_INFO
	.align		4
.L_246:
        /*0018*/ 	.byte	0x04, 0x17
        /*001a*/ 	.short	(.L_248 - .L_247)
.L_247:
        /*001c*/ 	.word	0x00000000
        /*0020*/ 	.short	0x0005
        /*0022*/ 	.short	0x001d
        /*0024*/ 	.byte	0x00, 0xf0, 0x05, 0x00


	//----- nvinfo : EIATTR_KPARAM_INFO
	.align		4
.L_248:
        /*0028*/ 	.byte	0x04, 0x17
        /*002a*/ 	.short	(.L_250 - .L_249)
.L_249:
        /*002c*/ 	.word	0x00000000
        /*0030*/ 	.short	0x0004
        /*0032*/ 	.short	0x001c
        /*0034*/ 	.byte	0x00, 0xf0, 0x05, 0x00


	//----- nvinfo : EIATTR_KPARAM_INFO
	.align		4
.L_250:
        /*0038*/ 	.byte	0x04, 0x17
        /*003a*/ 	.short	(.L_252 - .L_251)
.L_251:
        /*003c*/ 	.word	0x00000000
        /*0040*/ 	.short	0x0003
        /*0042*/ 	.short	0x0018
        /*0044*/ 	.byte	0x00, 0xf0, 0x11, 0x00


	//----- nvinfo : EIATTR_KPARAM_INFO
	.align		4
.L_252:
        /*0048*/ 	.byte	0x04, 0x17
        /*004a*/ 	.short	(.L_254 - .L_253)
.L_253:
        /*004c*/ 	.word	0x00000000
        /*0050*/ 	.short	0x0002
        /*0052*/ 	.short	0x0010
        /*0054*/ 	.byte	0x00, 0xf0, 0x21, 0x00


	//----- nvinfo : EIATTR_KPARAM_INFO
	.align		4
.L_254:
        /*0058*/ 	.byte	0x04, 0x17
        /*005a*/ 	.short	(.L_256 - .L_255)
.L_255:
        /*005c*/ 	.word	0x00000000
        /*0060*/ 	.short	0x0001
        /*0062*/ 	.short	0x0008
        /*0064*/ 	.byte	0x00, 0xf0, 0x21, 0x00


	//----- nvinfo : EIATTR_KPARAM_INFO
	.align		4
.L_256:
        /*0068*/ 	.byte	0x04, 0x17
        /*006a*/ 	.short	(.L_258 - .L_257)
.L_257:
        /*006c*/ 	.word	0x00000000
        /*0070*/ 	.short	0x0000
        /*0072*/ 	.short	0x0000
        /*0074*/ 	.byte	0x00, 0xf0, 0x21, 0x00


	//----- nvinfo : EIATTR_SPARSE_MMA_MASK
	.align		4
.L_258:
        /*0078*/ 	.byte	0x03, 0x50
        /*007a*/ 	.short	0x0000


	//----- nvinfo : EIATTR_MAXREG_COUNT
	.align		4
        /*007c*/ 	.byte	0x03, 0x1b
        /*007e*/ 	.short	0x00a8


	//----- nvinfo : EIATTR_NUM_BARRIERS
	.align		4
        /*0080*/ 	.byte	0x02, 0x4c
        /*0082*/ 	.byte	0x01
	.zero		1


	//----- nvinfo : EIATTR_MERCURY_ISA_VERSION
	.align		4
        /*0084*/ 	.byte	0x03, 0x5f
        /*0086*/ 	.short	0x0101


	//----- nvinfo : EIATTR_UNUSED_LOAD_BYTE_OFFSET
	.align		4
        /*0088*/ 	.byte	0x04, 0x44
        /*008a*/ 	.short	(.L_260 - .L_259)


	//   ....[0]....
.L_259:
        /*008c*/ 	.word	0x00002b70
        /*0090*/ 	.word	0x00000fff


	//----- nvinfo : EIATTR_COOP_GROUP_MASK_REGIDS
	.align		4
.L_260:
        /*0094*/ 	.byte	0x04, 0x29
        /*0096*/ 	.short	(.L_262 - .L_261)


	//   ....[0]....
.L_261:
        /*0098*/ 	.word	0xffffffff


	//   ....[1]....
        /*009c*/ 	.word	0xffffffff


	//   ....[2]....
        /*00a0*/ 	.word	0xffffffff


	//   ....[3]....
        /*00a4*/ 	.word	0xffffffff


	//   ....[4]....
        /*00a8*/ 	.word	0xffffffff


	//   ....[5]....
        /*00ac*/ 	.word	0xffffffff


	//   ....[6]....
        /*00b0*/ 	.word	0xffffffff


	//   ....[7]....
        /*00b4*/ 	.word	0xffffffff


	//   ....[8]....
        /*00b8*/ 	.word	0xffffffff


	//   ....[9]....
        /*00bc*/ 	.word	0xffffffff


	//   ....[10]....
        /*00c0*/ 	.word	0xffffffff


	//   ....[11]....
        /*00c4*/ 	.word	0xffffffff


	//   ....[12]....
        /*00c8*/ 	.word	0xffffffff


	//   ....[13]....
        /*00cc*/ 	.word	0xffffffff


	//   ....[14]....
        /*00d0*/ 	.word	0xffffffff


	//   ....[15]....
        /*00d4*/ 	.word	0xffffffff


	//   ....[16]....
        /*00d8*/ 	.word	0xffffffff


	//   ....[17]....
        /*00dc*/ 	.word	0xffffffff


	//   ....[18]....
        /*00e0*/ 	.word	0xffffffff


	//   ....[19]....
        /*00e4*/ 	.word	0xffffffff


	//   ....[20]....
        /*00e8*/ 	.word	0xffffffff


	//   ....[21]....
        /*00ec*/ 	.word	0xffffffff


	//   ....[22]....
        /*00f0*/ 	.word	0xffffffff


	//   ....[23]....
        /*00f4*/ 	.word	0xffffffff


	//   ....[24]....
        /*00f8*/ 	.word	0xffffffff


	//   ....[25]....
        /*00fc*/ 	.word	0xffffffff


	//   ....[26]....
        /*0100*/ 	.word	0xffffffff


	//   ....[27]....
        /*0104*/ 	.word	0xffffffff


	//   ....[28]....
        /*0108*/ 	.word	0xffffffff


	//   ....[29]....
        /*010c*/ 	.word	0xffffffff


	//   ....[30]....
        /*0110*/ 	.word	0xffffffff


	//   ....[31]....
        /*0114*/ 	.word	0xffffffff


	//   ....[32]....
        /*0118*/ 	.word	0xffffffff


	//   ....[33]....
        /*011c*/ 	.word	0xffffffff


	//   ....[34]....
        /*0120*/ 	.word	0xffffffff


	//   ....[35]....
        /*0124*/ 	.word	0xffffffff


	//   ....[36]....
        /*0128*/ 	.word	0xffffffff


	//   ....[37]....
        /*012c*/ 	.word	0xffffffff


	//   ....[38]....
        /*0130*/ 	.word	0xffffffff


	//   ....[39]....
        /*0134*/ 	.word	0xffffffff


	//   ....[40]....
        /*0138*/ 	.word	0xffffffff


	//   ....[41]....
        /*013c*/ 	.word	0xffffffff


	//   ....[42]....
        /*0140*/ 	.word	0xffffffff


	//   ....[43]....
        /*0144*/ 	.word	0xffffffff


	//   ....[44]....
        /*0148*/ 	.word	0xffffffff


	//   ....[45]....
        /*014c*/ 	.word	0xffffffff


	//   ....[46]....
        /*0150*/ 	.word	0xffffffff


	//   ....[47]....
        /*0154*/ 	.word	0xffffffff


	//   ....[48]....
        /*0158*/ 	.word	0xffffffff


	//   ....[49]....
        /*015c*/ 	.word	0xffffffff


	//   ....[50]....
        /*0160*/ 	.word	0xffffffff


	//   ....[51]....
        /*0164*/ 	.word	0xffffffff


	//   ....[52]....
        /*0168*/ 	.word	0xffffffff


	//   ....[53]....
        /*016c*/ 	.word	0xffffffff


	//   ....[54]....
        /*0170*/ 	.word	0xffffffff


	//   ....[55]....
        /*0174*/ 	.word	0xffffffff


	//   ....[56]....
        /*0178*/ 	.word	0xffffffff


	//   ....[57]....
        /*017c*/ 	.word	0xffffffff


	//   ....[58]....
        /*0180*/ 	.word	0xffffffff


	//   ....[59]....
        /*0184*/ 	.word	0xffffffff


	//   ....[60]....
        /*0188*/ 	.word	0xffffffff


	//   ....[61]....
        /*018c*/ 	.word	0xffffffff


	//   ....[62]....
        /*0190*/ 	.word	0xffffffff


	//   ....[63]....
        /*0194*/ 	.word	0xffffffff


	//   ....[64]....
        /*0198*/ 	.word	0x05000015


	//   ....[65]....
        /*019c*/ 	.word	0x05000015


	//   ....[66]....
        /*01a0*/ 	.word	0x05000015


	//   ....[67]....
        /*01a4*/ 	.word	0x05000015


	//   ....[68]....
        /*01a8*/ 	.word	0x05000015


	//   ....[69]....
        /*01ac*/ 	.word	0x05000015


	//   ....[70]....
        /*01b0*/ 	.word	0x05000015


	//   ....[71]....
        /*01b4*/ 	.word	0x05000015


	//   ....[72]....
        /*01b8*/ 	.word	0x05000015


	//   ....[73]....
        /*01bc*/ 	.word	0x05000015


	//   ....[74]....
        /*01c0*/ 	.word	0x05000015


	//   ....[75]....
        /*01c4*/ 	.word	0x05000015


	//   ....[76]....
        /*01c8*/ 	.word	0x05000015


	//   ....[77]....
        /*01cc*/ 	.word	0x05000015


	//   ....[78]....
        /*01d0*/ 	.word	0x05000015


	//   ....[79]....
        /*01d4*/ 	.word	0x05000015


	//   ....[80]....
        /*01d8*/ 	.word	0x05000015


	//   ....[81]....
        /*01dc*/ 	.word	0x05000015


	//   ....[82]....
        /*01e0*/ 	.word	0x05000015


	//   ....[83]....
        /*01e4*/ 	.word	0x05000015


	//   ....[84]....
        /*01e8*/ 	.word	0x05000015


	//   ....[85]....
        /*01ec*/ 	.word	0x05000015


	//   ....[86]....
        /*01f0*/ 	.word	0x05000015


	//   ....[87]....
        /*01f4*/ 	.word	0x05000015


	//   ....[88]....
        /*01f8*/ 	.word	0x05000015


	//   ....[89]....
        /*01fc*/ 	.word	0x05000015


	//   ....[90]....
        /*0200*/ 	.word	0x05000015


	//   ....[91]....
        /*0204*/ 	.word	0x05000015


	//   ....[92]....
        /*0208*/ 	.word	0x05000015


	//   ....[93]....
        /*020c*/ 	.word	0x05000015


	//   ....[94]....
        /*0210*/ 	.word	0x05000015


	//   ....[95]....
        /*0214*/ 	.word	0x05000015


	//   ....[96]....
        /*0218*/ 	.word	0x05000015


	//   ....[97]....
        /*021c*/ 	.word	0x05000015


	//   ....[98]....
        /*0220*/ 	.word	0x05000015


	//   ....[99]....
        /*0224*/ 	.word	0x05000015


	//----- nvinfo : EIATTR_COOP_GROUP_INSTR_OFFSETS
	.align		4
.L_262:
        /*0228*/ 	.byte	0x04, 0x28
        /*022a*/ 	.short	(.L_264 - .L_263)


	//   ....[0]....
.L_263:
        /*022c*/ 	.word	0x000004b0


	//   ....[1]....
        /*0230*/ 	.word	0x00000700


	//   ....[2]....
        /*0234*/ 	.word	0x00000730


	//   ....[3]....
        /*0238*/ 	.word	0x00000750


	//   ....[4]....
        /*023c*/ 	.word	0x00000770


	//   ....[5]....
        /*0240*/ 	.word	0x00000790


	//   ....[6]....
        /*0244*/ 	.word	0x000007f0


	//   ....[7]....
        /*0248*/ 	.word	0x00000c20


	//   ....[8]....
        /*024c*/ 	.word	0x00000c50


	//   ....[9]....
        /*0250*/ 	.word	0x00000c70


	//   ....[10]....
        /*0254*/ 	.word	0x00000c90


	//   ....[11]....
        /*0258*/ 	.word	0x00000cb0


	//   ....[12]....
        /*025c*/ 	.word	0x00000d10


	//   ....[13]....
        /*0260*/ 	.word	0x00001050


	//   ....[14]....
        /*0264*/ 	.word	0x00001220


	//   ....[15]....
        /*0268*/ 	.word	0x00001290


	//   ....[16]....
        /*026c*/ 	.word	0x00001330


	//   ....[17]....
        /*0270*/ 	.word	0x000013a0


	//   ....[18]....
        /*0274*/ 	.word	0x000013d0


	//   ....[19]....
        /*0278*/ 	.word	0x00001400


	//   ....[20]....
        /*027c*/ 	.word	0x00001430


	//   ....[21]....
        /*0280*/ 	.word	0x00001440


	//   ....[22]....
        /*0284*/ 	.word	0x000014f0


	//   ....[23]....
        /*0288*/ 	.word	0x000016c0


	//   ....[24]....
        /*028c*/ 	.word	0x00001710


	//   ....[25]....
        /*0290*/ 	.word	0x00001770


	//   ....[26]....
        /*0294*/ 	.word	0x000017c0


	//   ....[27]....
        /*0298*/ 	.word	0x000017f0


	//   ....[28]....
        /*029c*/ 	.word	0x00001820


	//   ....[29]....
        /*02a0*/ 	.word	0x00001850


	//   ....[30]....
        /*02a4*/ 	.word	0x00001860


	//   ....[31]....
        /*02a8*/ 	.word	0x00001d10


	//   ....[32]....
        /*02ac*/ 	.word	0x000027f0


	//   ....[33]....
        /*02b0*/ 	.word	0x00002a50


	//   ....[34]....
        /*02b4*/ 	.word	0x00002a80


	//   ....[35]....
        /*02b8*/ 	.word	0x00002aa0


	//   ....[36]....
        /*02bc*/ 	.word	0x00002ac0


	//   ....[37]....
        /*02c0*/ 	.word	0x00002ae0


	//   ....[38]....
        /*02c4*/ 	.word	0x00002b40


	//   ....[39]....
        /*02c8*/ 	.word	0x00002f00


	//   ....[40]....
        /*02cc*/ 	.word	0x00002f30


	//   ....[41]....
        /*02d0*/ 	.word	0x00002f50


	//   ....[42]....
        /*02d4*/ 	.word	0x00002f70


	//   ....[43]....
        /*02d8*/ 	.word	0x00002f90


	//   ....[44]....
        /*02dc*/ 	.word	0x00003110


	//   ....[45]....
        /*02e0*/ 	.word	0x00003330


	//   ....[46]....
        /*02e4*/ 	.word	0x00003500


	//   ....[47]....
        /*02e8*/ 	.word	0x00003570


	//   ....[48]....
        /*02ec*/ 	.word	0x000035e0


	//   ....[49]....
        /*02f0*/ 	.word	0x00003630


	//   ....[50]....
        /*02f4*/ 	.word	0x00003670


	//   ....[51]....
        /*02f8*/ 	.word	0x000036c0


	//   ....[52]....
        /*02fc*/ 	.word	0x00003710


	//   ....[53]....
        /*0300*/ 	.word	0x00003720


	//   ....[54]....
        /*0304*/ 	.word	0x000037d0


	//   ....[55]....
        /*0308*/ 	.word	0x000039a0


	//   ....[56]....
        /*030c*/ 	.word	0x000039f0


	//   ....[57]....
        /*0310*/ 	.word	0x00003a70


	//   ....[58]....
        /*0314*/ 	.word	0x00003ac0


	//   ....[59]....
        /*0318*/ 	.word	0x00003af0


	//   ....[60]....
        /*031c*/ 	.word	0x00003b30


	//   ....[61]....
        /*0320*/ 	.word	0x00003b70


	//   ....[62]....
        /*0324*/ 	.word	0x00003b80


	//   ....[63]....
        /*0328*/ 	.word	0x00004000


	//   ....[64]....
        /*032c*/ 	.word	0x00004680


	//   ....[65]....
        /*0330*/ 	.word	0x00004700


	//   ....[66]....
        /*0334*/ 	.word	0x00004790


	//   ....[67]....
        /*0338*/ 	.word	0x000048b0


	//   ....[68]....
        /*033c*/ 	.word	0x00004920


	//   ....[69]....
        /*0340*/ 	.word	0x00004990


	//   ....[70]....
        /*0344*/ 	.word	0x00004a00


	//   ....[71]....
        /*0348*/ 	.word	0x00004a80


	//   ....[72]....
        /*034c*/ 	.word	0x00004ab0


	//   ....[73]....
        /*0350*/ 	.word	0x00004b50


	//   ....[74]....
        /*0354*/ 	.word	0x00004bd0


	//   ....[75]....
        /*0358*/ 	.word	0x00004c50


	//   ....[76]....
        /*035c*/ 	.word	0x00004d10


	//   ....[77]....
        /*0360*/ 	.word	0x00004d90


	//   ....[78]....
        /*0364*/ 	.word	0x00004e00


	//   ....[79]....
        /*0368*/ 	.word	0x00004e70


	//   ....[80]....
        /*036c*/ 	.word	0x00004ee0


	//   ....[81]....
        /*0370*/ 	.word	0x00004f40


	//   ....[82]....
        /*0374*/ 	.word	0x00004fb0


	//   ....[83]....
        /*0378*/ 	.word	0x00005030


	//   ....[84]....
        /*037c*/ 	.word	0x000050c0


	//   ....[85]....
        /*0380*/ 	.word	0x00005190


	//   ....[86]....
        /*0384*/ 	.word	0x00005210


	//   ....[87]....
        /*0388*/ 	.word	0x00005290


	//   ....[88]....
        /*038c*/ 	.word	0x00005330


	//   ....[89]....
        /*0390*/ 	.word	0x000053b0


	//   ....[90]....
        /*0394*/ 	.word	0x000053e0


	//   ....[91]....
        /*0398*/ 	.word	0x00005480


	//   ....[92]....
        /*039c*/ 	.word	0x00005500


	//   ....[93]....
        /*03a0*/ 	.word	0x00005580


	//   ....[94]....
        /*03a4*/ 	.word	0x00005650


	//   ....[95]....
        /*03a8*/ 	.word	0x000056e0


	//   ....[96]....
        /*03ac*/ 	.word	0x00005760


	//   ....[97]....
        /*03b0*/ 	.word	0x000057e0


	//   ....[98]....
        /*03b4*/ 	.word	0x00005850


	//   ....[99]....
        /*03b8*/ 	.word	0x000058b0


	//----- nvinfo : EIATTR_VRC_CTA_INIT_COUNT
	.align		4
.L_264:
        /*03bc*/ 	.byte	0x02, 0x4a
	.zero		1
	.zero		1


	//----- nvinfo : EIATTR_EXIT_INSTR_OFFSETS
	.align		4
        /*03c0*/ 	.byte	0x04, 0x1c
        /*03c2*/ 	.short	(.L_266 - .L_265)


	//   ....[0]....
.L_265:
        /*03c4*/ 	.word	0x00001fe0


	//   ....[1]....
        /*03c8*/ 	.word	0x00002000


	//   ....[2]....
        /*03cc*/ 	.word	0x00004610


	//   ....[3]....
        /*03d0*/ 	.word	0x00004630


	//----- nvinfo : EIATTR_MAX_THREADS
	.align		4
.L_266:
        /*03d4*/ 	.byte	0x04, 0x05
        /*03d6*/ 	.short	(.L_268 - .L_267)
.L_267:
        /*03d8*/ 	.word	0x00000180
        /*03dc*/ 	.word	0x00000001
        /*03e0*/ 	.word	0x00000001


	//----- nvinfo : EIATTR_CRS_STACK_SIZE
	.align		4
.L_268:
        /*03e4*/ 	.byte	0x04, 0x1e
        /*03e6*/ 	.short	(.L_270 - .L_269)
.L_269:
        /*03e8*/ 	.word	0x00000000


	//----- nvinfo : EIATTR_CBANK_PARAM_SIZE
	.align		4
.L_270:
        /*03ec*/ 	.byte	0x03, 0x19
        /*03ee*/ 	.short	0x0024


	//----- nvinfo : EIATTR_PARAM_CBANK
	.align		4
        /*03f0*/ 	.byte	0x04, 0x0a
        /*03f2*/ 	.short	(.L_272 - .L_271)
	.align		4
.L_271:
        /*03f4*/ 	.word	index@(.nv.constant0._ZN3cub18CUB_300001_SM_10006detail4scan16DeviceScanKernelINS2_10policy_hubIfffjN4cuda3std3__44plusIvEEE10Policy1000EN6thrust24THRUST_300001_SM_1000_NS6detail15normal_iteratorINSD_10device_ptrIfEEEESI_NS0_13ScanTileStateIfLb1EEES9_NS0_8NullTypeEjfLb0ESL_EEvT0_T1_T2_iT3_T4_T5_)
        /*03f8*/ 	.short	0x0380
        /*03fa*/ 	.short	0x0024


	//----- nvinfo : EIATTR_SW_WAR
	.align		4
.L_272:
        /*03fc*/ 	.byte	0x04, 0x36
        /*03fe*/ 	.short	(.L_274 - .L_273)
.L_273:
        /*0400*/ 	.word	0x00000008
.L_274:


//--------------------- .nv.info._ZN3cub18CUB_300001_SM_10006detail4scan20DeviceScanInitKernelINS0_13ScanTileStateIfLb1EEEEEvT_i --------------------------
	.section	.nv.info._ZN3cub18CUB_300001_SM_10006detail4scan20DeviceScanInitKernelINS0_13ScanTileStateIfLb1EEEEEvT_i,"",@"SHT_CUDA_INFO"
	.sectionflags	@""
	.align	4


	//----- nvinfo : EIATTR_CUDA_API_VERSION
	.align		4
        /*0000*/ 	.byte	0x04, 0x37
        /*0002*/ 	.short	(.L_276 - .L_275)
.L_275:
        /*0004*/ 	.word	0x00000082


	//----- nvinfo : EIATTR_KPARAM_INFO
	.align		4
.L_276:
        /*0008*/ 	.byte	0x04, 0x17
        /*000a*/ 	.short	(.L_278 - .L_277)
.L_277:
        /*000c*/ 	.word	0x00000000
        /*0010*/ 	.short	0x0001
        /*0012*/ 	.short	0x0008
        /*0014*/ 	.byte	0x00, 0xf0, 0x11, 0x00


	//----- nvinfo : EIATTR_KPARAM_INFO
	.align		4
.L_278:
        /*0018*/ 	.byte	0x04, 0x17
        /*001a*/ 	.short	(.L_280 - .L_279)
.L_279:
        /*001c*/ 	.word	0x00000000
        /*0020*/ 	.short	0x0000
        /*0022*/ 	.short	0x0000
        /*0024*/ 	.byte	0x00, 0xf0, 0x21, 0x00


	//----- nvinfo : EIATTR_SPARSE_MMA_MASK
	.align		4
.L_280:
        /*0028*/ 	.byte	0x03, 0x50
        /*002a*/ 	.short	0x0000


	//----- nvinfo : EIATTR_MAXREG_COUNT
	.align		4
        /*002c*/ 	.byte	0x03, 0x1b
        /*002e*/ 	.short	0x00ff


	//----- nvinfo : EIATTR_MERCURY_ISA_VERSION
	.align		4
        /*0030*/ 	.byte	0x03, 0x5f
        /*0032*/ 	.short	0x0101


	//----- nvinfo : EIATTR_VRC_CTA_INIT_COUNT
	.align		4
        /*0034*/ 	.byte	0x02, 0x4a
	.zero		1
	.zero		1


	//----- nvinfo : EIATTR_EXIT_INSTR_OFFSETS
	.align		4
        /*0038*/ 	.byte	0x04, 0x1c
        /*003a*/ 	.short	(.L_282 - .L_281)


	//   ....[0]....
.L_281:
        /*003c*/ 	.word	0x000000f0


	//   ....[1]....
        /*0040*/ 	.word	0x00000130


	//----- nvinfo : EIATTR_CBANK_PARAM_SIZE
	.align		4
.L_282:
        /*0044*/ 	.byte	0x03, 0x19
        /*0046*/ 	.short	0x000c


	//----- nvinfo : EIATTR_PARAM_CBANK
	.align		4
        /*0048*/ 	.byte	0x04, 0x0a
        /*004a*/ 	.short	(.L_284 - .L_283)
	.align		4
.L_283:
        /*004c*/ 	.word	index@(.nv.constant0._ZN3cub18CUB_300001_SM_10006detail4scan20DeviceScanInitKernelINS0_13ScanTileStateIfLb1EEEEEvT_i)
        /*0050*/ 	.short	0x0380
        /*0052*/ 	.short	0x000c


	//----- nvinfo : EIATTR_SW_WAR
	.align		4
.L_284:
        /*0054*/ 	.byte	0x04, 0x36
        /*0056*/ 	.short	(.L_286 - .L_285)
.L_285:
        /*0058*/ 	.word	0x00000008
.L_286:


//--------------------- .nv.info._ZN3cub18CUB_300001_SM_10006detail6reduce28DeviceReduceSingleTileKernelINS2_10policy_hubIfyN4cuda3std3__44plusIfEEE10Policy1000EPfSC_iS9_ffNS7_10__identityEEEvT0_T1_T2_T3_T4_T6_ --------------------------
	.section	.nv.info._ZN3cub18CUB_300001_SM_10006detail6reduce28DeviceReduceSingleTileKernelINS2_10policy_hubIfyN4cuda3std3__44plusIfEEE10Policy1000EPfSC_iS9_ffNS7_10__identityEEEvT0_T1_T2_T3_T4_T6_,"",@"SHT_CUDA_INFO"
	.sectionflags	@""
	.align	4


	//----- nvinfo : EIATTR_CUDA_API_VERSION
	.align		4
        /*0000*/ 	.byte	0x04, 0x37
        /*0002*/ 	.short	(.L_288 - .L_287)
.L_287:
        /*0004*/ 	.word	0x00000082


	//----- nvinfo : EIATTR_KPARAM_INFO
	.align		4
.L_288:
        /*0008*/ 	.byte	0x04, 0x17
        /*000a*/ 	.short	(.L_290 - .L_289)
.L_289:
        /*000c*/ 	.word	0x00000000
        /*0010*/ 	.short	0x0005
        /*0012*/ 	.short	0x001c
        /*0014*/ 	.byte	0x00, 0xf0, 0x05, 0x00


	//----- nvinfo : EIATTR_KPARAM_INFO
	.align		4
.L_290:
        /*0018*/ 	.byte	0x04, 0x17
        /*001a*/ 	.short	(.L_292 - .L_291)
.L_291:
        /*001c*/ 	.word	0x00000000
        /*0020*/ 	.short	0x0004
        /*0022*/ 	.short	0x0018
        /*0024*/ 	.byte	0x00, 0xf0, 0x11, 0x00


	//----- nvinfo : EIATTR_KPARAM_INFO
	.align		4
.L_292:
        /*0028*/ 	.byte	0x04, 0x17
        /*002a*/ 	.short	(.L_294 - .L_293)
.L_293:
        /*002c*/ 	.word	0x00000000
        /*0030*/ 	.short	0x0003
        /*0032*/ 	.short	0x0014
        /*0034*/ 	.byte	0x00, 0xf0, 0x05, 0x00


	//----- nvinfo : EIATTR_KPARAM_INFO
	.align		4
.L_294:
        /*0038*/ 	.byte	0x04, 0x17
        /*003a*/ 	.short	(.L_296 - .L_295)
.L_295:
        /*003c*/ 	.word	0x00000000
        /*0040*/ 	.short	0x0002
        /*0042*/ 	.short	0x0010
        /*0044*/ 	.byte	0x00, 0xf0, 0x11, 0x00


	//----- nvinfo : EIATTR_KPARAM_INFO
	.align		4
.L_296:
        /*0048*/ 	.byte	0x04, 0x17
        /*004a*/ 	.short	(.L_298 - .L_297)
.L_297:
        /*004c*/ 	.word	0x00000000
        /*0050*/ 	.short	0x0001
        /*0052*/ 	.short	0x0008
        /*0054*/ 	.byte	0x00, 0xf5, 0x21, 0x00


	//----- nvinfo : EIATTR_KPARAM_INFO
	.align		4
.L_298:
        /*0058*/ 	.byte	0x04, 0x17
        /*005a*/ 	.short	(.L_300 - .L_299)
.L_299:
        /*005c*/ 	.word	0x00000000
        /*0060*/ 	.short	0x0000
        /*0062*/ 	.short	0x0000
        /*0064*/ 	.byte	0x00, 0xf5, 0x21, 0x00


	//----- nvinfo : EIATTR_SPARSE_MMA_MASK
	.align		4
.L_300:
        /*0068*/ 	.byte	0x03, 0x50
        /*006a*/ 	.short	0x0000


	//----- nvinfo : EIATTR_MAXREG_COUNT
	.align		4
        /*006c*/ 	.byte	0x03, 0x1b
        /*006e*/ 	.short	0x00ff


	//----- nvinfo : EIATTR_NUM_BARRIERS
	.align		4
        /*0070*/ 	.byte	0x02, 0x4c
        /*0072*/ 	.byte	0x01
	.zero		1


	//----- nvinfo : EIATTR_MERCURY_ISA_VERSION
	.align		4
        /*0074*/ 	.byte	0x03, 0x5f
        /*0076*/ 	.short	0x0101


	//----- nvinfo : EIATTR_COOP_GROUP_MASK_REGIDS
	.align		4
        /*0078*/ 	.byte	0x04, 0x29
        /*007a*/ 	.short	(.L_302 - .L_301)


	//   ....[0]....
.L_301:
        /*007c*/ 	.word	0xffffffff


	//   ....[1]....
        /*0080*/ 	.word	0xffffffff


	//   ....[2]....
        /*0084*/ 	.word	0xffffffff


	//   ....[3]....
        /*0088*/ 	.word	0xffffffff


	//   ....[4]....
        /*008c*/ 	.word	0xffffffff


	//   ....[5]....
        /*0090*/ 	.word	0xffffffff


	//   ....[6]....
        /*0094*/ 	.word	0xffffffff


	//   ....[7]....
        /*0098*/ 	.word	0xffffffff


	//   ....[8]....
        /*009c*/ 	.word	0xffffffff


	//   ....[9]....
        /*00a0*/ 	.word	0xffffffff


	//   ....[10]....
        /*00a4*/ 	.word	0xffffffff


	//   ....[11]....
        /*00a8*/ 	.word	0xffffffff


	//   ....[12]....
        /*00ac*/ 	.word	0xffffffff


	//   ....[13]....
        /*00b0*/ 	.word	0xffffffff


	//   ....[14]....
        /*00b4*/ 	.word	0xffffffff


	//   ....[15]....
        /*00b8*/ 	.word	0xffffffff


	//   ....[16]....
        /*00bc*/ 	.word	0xffffffff


	//   ....[17]....
        /*00c0*/ 	.word	0xffffffff


	//   ....[18]....
        /*00c4*/ 	.word	0xffffffff


	//   ....[19]....
        /*00c8*/ 	.word	0xffffffff


	//   ....[20]....
        /*00cc*/ 	.word	0xffffffff


	//   ....[21]....
        /*00d0*/ 	.word	0xffffffff


	//   ....[22]....
        /*00d4*/ 	.word	0xffffffff


	//   ....[23]....
        /*00d8*/ 	.word	0xffffffff


	//   ....[24]....
        /*00dc*/ 	.word	0xffffffff


	//   ....[25]....
        /*00e0*/ 	.word	0xffffffff


	//   ....[26]....
        /*00e4*/ 	.word	0xffffffff


	//   ....[27]....
        /*00e8*/ 	.word	0xffffffff


	//   ....[28]....
        /*00ec*/ 	.word	0xffffffff


	//   ....[29]....
        /*00f0*/ 	.word	0xffffffff


	//----- nvinfo : EIATTR_COOP_GROUP_INSTR_OFFSETS
	.align		4
.L_302:
        /*00f4*/ 	.byte	0x04, 0x28
        /*00f6*/ 	.short	(.L_304 - .L_303)


	//   ....[0]....
.L_303:
        /*00f8*/ 	.word	0x00000980


	//   ....[1]....
        /*00fc*/ 	.word	0x000009e0


	//   ....[2]....
        /*0100*/ 	.word	0x00000a50


	//   ....[3]....
        /*0104*/ 	.word	0x00000aa0


	//   ....[4]....
        /*0108*/ 	.word	0x00000ad0


	//   ....[5]....
        /*010c*/ 	.word	0x00000c90


	//   ....[6]....
        /*0110*/ 	.word	0x00000d20


	//   ....[7]....
        /*0114*/ 	.word	0x00000d60


	//   ....[8]....
        /*0118*/ 	.word	0x00000db0


	//   ....[9]....
        /*011c*/ 	.word	0x00000df0


	//   ....[10]....
        /*0120*/ 	.word	0x00001c00


	//   ....[11]....
        /*0124*/ 	.word	0x00001c80


	//   ....[12]....
        /*0128*/ 	.word	0x00001cd0


	//   ....[13]....
        /*012c*/ 	.word	0x00001d10


	//   ....[14]....
        /*0130*/ 	.word	0x00001d40


	//   ....[15]....
        /*0134*/ 	.word	0x00002700


	//   ....[16]....
        /*0138*/ 	.word	0x00002760


	//   ....[17]....
        /*013c*/ 	.word	0x000027d0


	//   ....[18]....
        /*0140*/ 	.word	0x00002820


	//   ....[19]....
        /*0144*/ 	.word	0x00002850


	//   ....[20]....
        /*0148*/ 	.word	0x00002a10


	//   ....[21]....
        /*014c*/ 	.word	0x00002a90


	//   ....[22]....
        /*0150*/ 	.word	0x00002ad0


	//   ....[23]....
        /*0154*/ 	.word	0x00002b10


	//   ....[24]....
        /*0158*/ 	.word	0x00002b70


	//   ....[25]....
        /*015c*/ 	.word	0x00003b00


	//   ....[26]....
        /*0160*/ 	.word	0x00003b80


	//   ....[27]....
        /*0164*/ 	.word	0x00003bd0


	//   ....[28]....
        /*0168*/ 	.word	0x00003c10


	//   ....[29]....
        /*016c*/ 	.word	0x00003c40


	//----- nvinfo : EIATTR_VRC_CTA_INIT_COUNT
	.align		4
.L_304:
        /*0170*/ 	.byte	0x02, 0x4a
	.zero		1
	.zero		1


	//----- nvinfo : EIATTR_EXIT_INSTR_OFFSETS
	.align		4
        /*0174*/ 	.byte	0x04, 0x1c
        /*0176*/ 	.short	(.L_306 - .L_305)


	//   ....[0]....
.L_305:
        /*0178*/ 	.word	0x00000080


	//   ....[1]....
        /*017c*/ 	.word	0x000000c0


	//   ....[2]....
        /*0180*/ 	.word	0x00003d90


	//   ....[3]....
        /*0184*/ 	.word	0x00003de0


	//----- nvinfo : EIATTR_MAX_THREADS
	.align		4
.L_306:
        /*0188*/ 	.byte	0x04, 0x05
        /*018a*/ 	.short	(.L_308 - .L_307)
.L_307:
        /*018c*/ 	.word	0x00000100
        /*0190*/ 	.word	0x00000001
        /*0194*/ 	.word	0x00000001


	//----- nvinfo : EIATTR_CRS_STACK_SIZE
	.align		4
.L_308:
        /*0198*/ 	.byte	0x04, 0x1e
        /*019a*/ 	.short	(.L_310 - .L_309)
.L_309:
        /*019c*/ 	.word	0x00000000


	//----- nvinfo : EIATTR_CBANK_PARAM_SIZE
	.align		4
.L_310:
        /*01a0*/ 	.byte	0x03, 0x19
        /*01a2*/ 	.short	0x001d


	//----- nvinfo : EIATTR_PARAM_CBANK
	.align		4
        /*01a4*/ 	.byte	0x04, 0x0a
        /*01a6*/ 	.short	(.L_312 - .L_311)
	.align		4
.L_311:
        /*01a8*/ 	.word	index@(.nv.constant0._ZN3cub18CUB_300001_SM_10006detail6reduce28DeviceReduceSingleTileKernelINS2_10policy_hubIfyN4cuda3std3__44plusIfEEE10Policy1000EPfSC_iS9_ffNS7_10__identityEEEvT0_T1_T2_T3_T4_T6_)
        /*01ac*/ 	.short	0x0380
        /*01ae*/ 	.short	0x001d


	//----- nvinfo : EIATTR_SW_WAR
	.align		4
.L_312:
        /*01b0*/ 	.byte	0x04, 0x36
        /*01b2*/ 	.short	(.L_314 - .L_313)
.L_313:
        /*01b4*/ 	.word	0x00000008
.L_314:


//--------------------- .nv.info._ZN3cub18CUB_300001_SM_10006detail6reduce18DeviceReduceKernelINS2_10policy_hubIfyN4cuda3std3__44plusIfEEE10Policy1000EN6thrust24THRUST_300001_SM_1000_NS6detail15normal_iteratorINSD_10device_ptrIfEEEEyS9_fNS7_10__identityEEEvT0_PT3_T1_NS0_13GridEvenShareISN_EET2_T4_ --------------------------
	.section	.nv.info._ZN3cub18CUB_300001_SM_10006detail6reduce18DeviceReduceKernelINS2_10policy_hubIfyN4cuda3std3__44plusIfEEE10Policy1000EN6thrust24THRUST_300001_SM_1000_NS6detail15normal_iteratorINSD_10device_ptrIfEEEEyS9_fNS7_10__identityEEEvT0_PT3_T1_NS0_13GridEvenShareISN_EET2_T4_,"",@"SHT_CUDA_INFO"
	.sectionflags	@""
	.align	4


	//----- nvinfo : EIATTR_CUDA_API_VERSION
	.align		4
        /*0000*/ 	.byte	0x04, 0x37
        /*0002*/ 	.short	(.L_316 - .L_315)
.L_315:
        /*0004*/ 	.word	0x00000082


	//----- nvinfo : EIATTR_KPARAM_INFO
	.align		4
.L_316:
        /*0008*/ 	.byte	0x04, 0x17
        /*000a*/ 	.short	(.L_318 - .L_317)
.L_317:
        /*000c*/ 	.word	0x00000000
        /*0010*/ 	.short	0x0005
        /*0012*/ 	.short	0x0061
        /*0014*/ 	.byte	0x00, 0xf0, 0x05, 0x00


	//----- nvinfo : EIATTR_KPARAM_INFO
	.align		4
.L_318:
        /*0018*/ 	.byte	0x04, 0x17
        /*001a*/ 	.short	(.L_320 - .L_319)
.L_319:
        /*001c*/ 	.word	0x00000000
        /*0020*/ 	.short	0x0004
        /*0022*/ 	.short	0x0060
        /*0024*/ 	.byte	0x00, 0xf0, 0x05, 0x00


	//----- nvinfo : EIATTR_KPARAM_INFO
	.align		4
.L_320:
        /*0028*/ 	.byte	0x04, 0x17
        /*002a*/ 	.short	(.L_322 - .L_321)
.L_321:
        /*002c*/ 	.word	0x00000000
        /*0030*/ 	.short	0x0003
        /*0032*/ 	.short	0x0018
        /*0034*/ 	.byte	0x00, 0xf0, 0x21, 0x01


	//----- nvinfo : EIATTR_KPARAM_INFO
	.align		4
.L_322:
        /*0038*/ 	.byte	0x04, 0x17
        /*003a*/ 	.short	(.L_324 - .L_323)
.L_323:
        /*003c*/ 	.word	0x00000000
        /*0040*/ 	.short	0x0002
        /*0042*/ 	.short	0x0010
        /*0044*/ 	.byte	0x00, 0xf0, 0x21, 0x00


	//----- nvinfo : EIATTR_KPARAM_INFO
	.align		4
.L_324:
        /*0048*/ 	.byte	0x04, 0x17
        /*004a*/ 	.short	(.L_326 - .L_325)
.L_325:
        /*004c*/ 	.word	0x00000000
        /*0050*/ 	.short	0x0001
        /*0052*/ 	.short	0x0008
        /*0054*/ 	.byte	0x00, 0xf5, 0x21, 0x00


	//----- nvinfo : EIATTR_KPARAM_INFO
	.align		4
.L_326:
        /*0058*/ 	.byte	0x04, 0x17
        /*005a*/ 	.short	(.L_328 - .L_327)
.L_327:
        /*005c*/ 	.word	0x00000000
        /*0060*/ 	.short	0x0000
        /*0062*/ 	.short	0x0000
        /*0064*/ 	.byte	0x00, 0xf0, 0x21, 0x00


	//----- nvinfo : EIATTR_SPARSE_MMA_MASK
	.align		4
.L_328:
        /*0068*/ 	.byte	0x03, 0x50
        /*006a*/ 	.short	0x0000


	//----- nvinfo : EIATTR_MAXREG_COUNT
	.align		4
        /*006c*/ 	.byte	0x03, 0x1b
        /*006e*/ 	.short	0x00ff


	//----- nvinfo : EIATTR_NUM_BARRIERS
	.align		4
        /*0070*/ 	.byte	0x02, 0x4c
        /*0072*/ 	.byte	0x01
	.zero		1


	//----- nvinfo : EIATTR_MERCURY_ISA_VERSION
	.align		4
        /*0074*/ 	.byte	0x03, 0x5f
        /*0076*/ 	.short	0x0101


	//----- nvinfo : EIATTR_COOP_GROUP_MASK_REGIDS
	.align		4
        /*0078*/ 	.byte	0x04, 0x29
        /*007a*/ 	.short	(.L_330 - .L_329)


	//   ....[0]....
.L_329:
        /*007c*/ 	.word	0xffffffff


	//   ....[1]....
        /*0080*/ 	.word	0xffffffff


	//   ....[2]....
        /*0084*/ 	.word	0xffffffff


	//   ....[3]....
        /*0088*/ 	.word	0xffffffff


	//   ....[4]....
        /*008c*/ 	.word	0xffffffff


	//   ....[5]....
        /*0090*/ 	.word	0xffffffff


	//   ....[6]....
        /*0094*/ 	.word	0xffffffff


	//   ....[7]....
        /*0098*/ 	.word	0xffffffff


	//   ....[8]....
        /*009c*/ 	.word	0xffffffff


	//   ....[9]....
        /*00a0*/ 	.word	0xffffffff


	//   ....[10]....
        /*00a4*/ 	.word	0xffffffff


	//   ....[11]....
        /*00a8*/ 	.word	0xffffffff


	//   ....[12]....
        /*00ac*/ 	.word	0xffffffff


	//   ....[13]....
        /*00b0*/ 	.word	0xffffffff


	//   ....[14]....
        /*00b4*/ 	.word	0xffffffff


	//----- nvinfo : EIATTR_COOP_GROUP_INSTR_OFFSETS
	.align		4
.L_330:
        /*00b8*/ 	.byte	0x04, 0x28
        /*00ba*/ 	.short	(.L_332 - .L_331)


	//   ....[0]....
.L_331:
        /*00bc*/ 	.word	0x000009c0


	//   ....[1]....
        /*00c0*/ 	.word	0x00000a20


	//   ....[2]....
        /*00c4*/ 	.word	0x00000a90


	//   ....[3]....
        /*00c8*/ 	.word	0x00000ae0


	//   ....[4]....
        /*00cc*/ 	.word	0x00000b10


	//   ....[5]....
        /*00d0*/ 	.word	0x00000cd0


	//   ....[6]....
        /*00d4*/ 	.word	0x00000d60


	//   ....[7]....
        /*00d8*/ 	.word	0x00000dd0


	//   ....[8]....
        /*00dc*/ 	.word	0x00000e20


	//   ....[9]....
        /*00e0*/ 	.word	0x00000e50


	//   ....[10]....
        /*00e4*/ 	.word	0x00002030


	//   ....[11]....
        /*00e8*/ 	.word	0x000020c0


	//   ....[12]....
        /*00ec*/ 	.word	0x00002110


	//   ....[13]....
        /*00f0*/ 	.word	0x00002150


	//   ....[14]....
        /*00f4*/ 	.word	0x00002180


	//----- nvinfo : EIATTR_VRC_CTA_INIT_COUNT
	.align		4
.L_332:
        /*00f8*/ 	.byte	0x02, 0x4a
	.zero		1
	.zero		1


	//----- nvinfo : EIATTR_EXIT_INSTR_OFFSETS
	.align		4
        /*00fc*/ 	.byte	0x04, 0x1c
        /*00fe*/ 	.short	(.L_334 - .L_333)


	//   ....[0]....
.L_333:
        /*0100*/ 	.word	0x000022d0


	//   ....[1]....
        /*0104*/ 	.word	0x00002330


	//----- nvinfo : EIATTR_MAX_THREADS
	.align		4
.L_334:
        /*0108*/ 	.byte	0x04, 0x05
        /*010a*/ 	.short	(.L_336 - .L_335)
.L_335:
        /*010c*/ 	.word	0x00000100
        /*0110*/ 	.word	0x00000001
        /*0114*/ 	.word	0x00000001


	//----- nvinfo : EIATTR_CRS_STACK_SIZE
	.align		4
.L_336:
        /*0118*/ 	.byte	0x04, 0x1e
        /*011a*/ 	.short	(.L_338 - .L_337)
.L_337:
        /*011c*/ 	.word	0x00000000


	//----- nvinfo : EIATTR_CBANK_PARAM_SIZE
	.align		4
.L_338:
        /*0120*/ 	.byte	0x03, 0x19
        /*0122*/ 	.short	0x0062


	//----- nvinfo : EIATTR_PARAM_CBANK
	.align		4
        /*0124*/ 	.byte	0x04, 0x0a
        /*0126*/ 	.short	(.L_340 - .L_339)
	.align		4
.L_339:
        /*0128*/ 	.word	index@(.nv.constant0._ZN3cub18CUB_300001_SM_10006detail6reduce18DeviceReduceKernelINS2_10policy_hubIfyN4cuda3std3__44plusIfEEE10Policy1000EN6thrust24THRUST_300001_SM_1000_NS6detail15normal_iteratorINSD_10device_ptrIfEEEEyS9_fNS7_10__identityEEEvT0_PT3_T1_NS0_13GridEvenShareISN_EET2_T4_)
        /*012c*/ 	.short	0x0380
        /*012e*/ 	.short	0x0062


	//----- nvinfo : EIATTR_SW_WAR
	.align		4
.L_340:
        /*0130*/ 	.byte	0x04, 0x36
        /*0132*/ 	.short	(.L_342 - .L_341)
.L_341:
        /*0134*/ 	.word	0x00000008
.L_342:


//--------------------- .nv.info._ZN3cub18CUB_300001_SM_10006detail6reduce28DeviceReduceSingleTileKernelINS2_10policy_hubIfyN4cuda3std3__44plusIfEEE10Policy1000EN6thrust24THRUST_300001_SM_1000_NS6detail15normal_iteratorINSD_10device_ptrIfEEEEPfyS9_ffNS7_10__identityEEEvT0_T1_T2_T3_T4_T6_ --------------------------
	.section	.nv.info._ZN3cub18CUB_300001_SM_10006detail6reduce28DeviceReduceSingleTileKernelINS2_10policy_hubIfyN4cuda3std3__44plusIfEEE10Policy1000EN6thrust24THRUST_300001_SM_1000_NS6detail15normal_iteratorINSD_10device_ptrIfEEEEPfyS9_ffNS7_10__identityEEEvT0_T1_T2_T3_T4_T6_,"",@"SHT_CUDA_INFO"
	.sectionflags	@""
	.align	4


	//----- nvinfo : EIATTR_CUDA_API_VERSION
	.align		4
        /*0000*/ 	.byte	0x04, 0x37
        /*0002*/ 	.short	(.L_344 - .L_343)
.L_343:
        /*0004*/ 	.word	0x00000082


	//----- nvinfo : EIATTR_KPARAM_INFO
	.align		4
.L_344:
        /*0008*/ 	.byte	0x04, 0x17
        /*000a*/ 	.short	(.L_346 - .L_345)
.L_345:
        /*000c*/ 	.word	0x00000000
        /*0010*/ 	.short	0x0005
        /*0012*/ 	.short	0x0020
        /*0014*/ 	.byte	0x00, 0xf0, 0x05, 0x00


	//----- nvinfo : EIATTR_KPARAM_INFO
	.align		4
.L_346:
        /*0018*/ 	.byte	0x04, 0x17
        /*001a*/ 	.short	(.L_348 - .L_347)
.L_347:
        /*001c*/ 	.word	0x00000000
        /*0020*/ 	.short	0x0004
        /*0022*/ 	.short	0x001c
        /*0024*/ 	.byte	0x00, 0xf0, 0x11, 0x00


	//----- nvinfo : EIATTR_KPARAM_INFO
	.align		4
.L_348:
        /*0028*/ 	.byte	0x04, 0x17
        /*002a*/ 	.short	(.L_350 - .L_349)
.L_349:
        /*002c*/ 	.word	0x00000000
        /*0030*/ 	.short	0x0003
        /*0032*/ 	.short	0x0018
        /*0034*/ 	.byte	0x00, 0xf0, 0x05, 0x00


	//----- nvinfo : EIATTR_KPARAM_INFO
	.align		4
.L_350:
        /*0038*/ 	.byte	0x04, 0x17
        /*003a*/ 	.short	(.L_352 - .L_351)
.L_351:
        /*003c*/ 	.word	0x00000000
        /*0040*/ 	.short	0x0002
        /*0042*/ 	.short	0x0010
        /*0044*/ 	.byte	0x00, 0xf0, 0x21, 0x00


	//----- nvinfo : EIATTR_KPARAM_INFO
	.align		4
.L_352:
        /*0048*/ 	.byte	0x04, 0x17
        /*004a*/ 	.short	(.L_354 - .L_353)
.L_353:
        /*004c*/ 	.word	0x00000000
        /*0050*/ 	.short	0x0001
        /*0052*/ 	.short	0x0008
        /*0054*/ 	.byte	0x00, 0xf5, 0x21, 0x00


	//----- nvinfo : EIATTR_KPARAM_INFO
	.align		4
.L_354:
        /*0058*/ 	.byte	0x04, 0x17
        /*005a*/ 	.short	(.L_356 - .L_355)
.L_355:
        /*005c*/ 	.word	0x00000000
        /*0060*/ 	.short	0x0000
        /*0062*/ 	.short	0x0000
        /*0064*/ 	.byte	0x00, 0xf0, 0x21, 0x00


	//----- nvinfo : EIATTR_SPARSE_MMA_MASK
	.align		4
.L_356:
        /*0068*/ 	.byte	0x03, 0x50
        /*006a*/ 	.short	0x0000


	//----- nvinfo : EIATTR_MAXREG_COUNT
	.align		4
        /*006c*/ 	.byte	0x03, 0x1b
        /*006e*/ 	.short	0x00ff


	//----- nvinfo : EIATTR_NUM_BARRIERS
	.align		4
        /*0070*/ 	.byte	0x02, 0x4c
        /*0072*/ 	.byte	0x01
	.zero		1


	//----- nvinfo : EIATTR_MERCURY_ISA_VERSION
	.align		4
        /*0074*/ 	.byte	0x03, 0x5f
        /*0076*/ 	.short	0x0101


	//----- nvinfo : EIATTR_COOP_GROUP_MASK_REGIDS
	.align		4
        /*0078*/ 	.byte	0x04, 0x29
        /*007a*/ 	.short	(.L_358 - .L_357)


	//   ....[0]....
.L_357:
        /*007c*/ 	.word	0xffffffff


	//   ....[1]....
        /*0080*/ 	.word	0xffffffff


	//   ....[2]....
        /*0084*/ 	.word	0xffffffff


	//   ....[3]....
        /*0088*/ 	.word	0xffffffff


	//   ....[4]....
        /*008c*/ 	.word	0xffffffff


	//   ....[5]....
        /*0090*/ 	.word	0xffffffff


	//   ....[6]....
        /*0094*/ 	.word	0xffffffff


	//   ....[7]....
        /*0098*/ 	.word	0xffffffff


	//   ....[8]....
        /*009c*/ 	.word	0xffffffff


	//   ....[9]....
        /*00a0*/ 	.word	0xffffffff


	//   ....[10]....
        /*00a4*/ 	.word	0xffffffff


	//   ....[11]....
        /*00a8*/ 	.word	0xffffffff


	//   ....[12]....
        /*00ac*/ 	.word	0xffffffff


	//   ....[13]....
        /*00b0*/ 	.word	0xffffffff


	//   ....[14]....
        /*00b4*/ 	.word	0xffffffff


	//----- nvinfo : EIATTR_COOP_GROUP_INSTR_OFFSETS
	.align		4
.L_358:
        /*00b8*/ 	.byte	0x04, 0x28
        /*00ba*/ 	.short	(.L_360 - .L_359)


	//   ....[0]....
.L_359:
        /*00bc*/ 	.word	0x00000930


	//   ....[1]....
        /*00c0*/ 	.word	0x00000990


	//   ....[2]....
        /*00c4*/ 	.word	0x00000a00


	//   ....[3]....
        /*00c8*/ 	.word	0x00000a50


	//   ....[4]....
        /*00cc*/ 	.word	0x00000a80


	//   ....[5]....
        /*00d0*/ 	.word	0x00000c40


	//   ....[6]....
        /*00d4*/ 	.word	0x00000cd0


	//   ....[7]....
        /*00d8*/ 	.word	0x00000d20


	//   ....[8]....
        /*00dc*/ 	.word	0x00000d60


	//   ....[9]....
        /*00e0*/ 	.word	0x00000da0


	//   ....[10]....
        /*00e4*/ 	.word	0x00001dc0


	//   ....[11]....
        /*00e8*/ 	.word	0x00001e40


	//   ....[12]....
        /*00ec*/ 	.word	0x00001e90


	//   ....[13]....
        /*00f0*/ 	.word	0x00001ed0


	//   ....[14]....
        /*00f4*/ 	.word	0x00001f00


	//----- nvinfo : EIATTR_VRC_CTA_INIT_COUNT
	.align		4
.L_360:
        /*00f8*/ 	.byte	0x02, 0x4a
	.zero		1
	.zero		1


	//----- nvinfo : EIATTR_EXIT_INSTR_OFFSETS
	.align		4
        /*00fc*/ 	.byte	0x04, 0x1c
        /*00fe*/ 	.short	(.L_362 - .L_361)


	//   ....[0]....
.L_361:
        /*0100*/ 	.word	0x000000a0


	//   ....[1]....
        /*0104*/ 	.word	0x000000e0


	//   ....[2]....
        /*0108*/ 	.word	0x00002040


	//   ....[3]....
        /*010c*/ 	.word	0x00002090


	//----- nvinfo : EIATTR_MAX_THREADS
	.align		4
.L_362:
        /*0110*/ 	.byte	0x04, 0x05
        /*0112*/ 	.short	(.L_364 - .L_363)
.L_363:
        /*0114*/ 	.word	0x00000100
        /*0118*/ 	.word	0x00000001
        /*011c*/ 	.word	0x00000001


	//----- nvinfo : EIATTR_CRS_STACK_SIZE
	.align		4
.L_364:
        /*0120*/ 	.byte	0x04, 0x1e
        /*0122*/ 	.short	(.L_366 - .L_365)
.L_365:
        /*0124*/ 	.word	0x00000000


	//----- nvinfo : EIATTR_CBANK_PARAM_SIZE
	.align		4
.L_366:
        /*0128*/ 	.byte	0x03, 0x19
        /*012a*/ 	.short	0x0021


	//----- nvinfo : EIATTR_PARAM_CBANK
	.align		4
        /*012c*/ 	.byte	0x04, 0x0a
        /*012e*/ 	.short	(.L_368 - .L_367)
	.align		4
.L_367:
        /*0130*/ 	.word	index@(.nv.constant0._ZN3cub18CUB_300001_SM_10006detail6reduce28DeviceReduceSingleTileKernelINS2_10policy_hubIfyN4cuda3std3__44plusIfEEE10Policy1000EN6thrust24THRUST_300001_SM_1000_NS6detail15normal_iteratorINSD_10device_ptrIfEEEEPfyS9_ffNS7_10__identityEEEvT0_T1_T2_T3_T4_T6_)
        /*0134*/ 	.short	0x0380
        /*0136*/ 	.short	0x0021


	//----- nvinfo : EIATTR_SW_WAR
	.align		4
.L_368:
        /*0138*/ 	.byte	0x04, 0x36
        /*013a*/ 	.short	(.L_370 - .L_369)
.L_369:
        /*013c*/ 	.word	0x00000008
.L_370:


//--------------------- .nv.info._ZN3cub18CUB_300001_SM_10006detail6reduce28DeviceReduceSingleTileKernelINS2_10policy_hubIfjN4cuda3std3__44plusIfEEE10Policy1000EPfSC_iS9_ffNS7_10__identityEEEvT0_T1_T2_T3_T4_T6_ --------------------------
	.section	.nv.info._ZN3cub18CUB_300001_SM_10006detail6reduce28DeviceReduceSingleTileKernelINS2_10policy_hubIfjN4cuda3std3__44plusIfEEE10Policy1000EPfSC_iS9_ffNS7_10__identityEEEvT0_T1_T2_T3_T4_T6_,"",@"SHT_CUDA_INFO"
	.sectionflags	@""
	.align	4


	//----- nvinfo : EIATTR_CUDA_API_VERSION
	.align		4
        /*0000*/ 	.byte	0x04, 0x37
        /*0002*/ 	.short	(.L_372 - .L_371)
.L_371:
        /*0004*/ 	.word	0x00000082


	//----- nvinfo : EIATTR_KPARAM_INFO
	.align		4
.L_372:
        /*0008*/ 	.byte	0x04, 0x17
        /*000a*/ 	.short	(.L_374 - .L_373)
.L_373:
        /*000c*/ 	.word	0x00000000
        /*0010*/ 	.short	0x0005
        /*0012*/ 	.short	0x001c
        /*0014*/ 	.byte	0x00, 0xf0, 0x05, 0x00


	//----- nvinfo : EIATTR_KPARAM_INFO
	.align		4
.L_374:
        /*0018*/ 	.byte	0x04, 0x17
        /*001a*/ 	.short	(.L_376 - .L_375)
.L_375:
        /*001c*/ 	.word	0x00000000
        /*0020*/ 	.short	0x0004
        /*0022*/ 	.short	0x0018
        /*0024*/ 	.byte	0x00, 0xf0, 0x11, 0x00


	//----- nvinfo : EIATTR_KPARAM_INFO
	.align		4
.L_376:
        /*0028*/ 	.byte	0x04, 0x17
        /*002a*/ 	.short	(.L_378 - .L_377)
.L_377:
        /*002c*/ 	.word	0x00000000
        /*0030*/ 	.short	0x0003
        /*0032*/ 	.short	0x0014
        /*0034*/ 	.byte	0x00, 0xf0, 0x05, 0x00


	//----- nvinfo : EIATTR_KPARAM_INFO
	.align		4
.L_378:
        /*0038*/ 	.byte	0x04, 0x17
        /*003a*/ 	.short	(.L_380 - .L_379)
.L_379:
        /*003c*/ 	.word	0x00000000
        /*0040*/ 	.short	0x0002
        /*0042*/ 	.short	0x0010
        /*0044*/ 	.byte	0x00, 0xf0, 0x11, 0x00


	//----- nvinfo : EIATTR_KPARAM_INFO
	.align		4
.L_380:
        /*0048*/ 	.byte	0x04, 0x17
        /*004a*/ 	.short	(.L_382 - .L_381)
.L_381:
        /*004c*/ 	.word	0x00000000
        /*0050*/ 	.short	0x0001
        /*0052*/ 	.short	0x0008
        /*0054*/ 	.byte	0x00, 0xf5, 0x21, 0x00


	//----- nvinfo : EIATTR_KPARAM_INFO
	.align		4
.L_382:
        /*0058*/ 	.byte	0x04, 0x17
        /*005a*/ 	.short	(.L_384 - .L_383)
.L_383:
        /*005c*/ 	.word	0x00000000
        /*0060*/ 	.short	0x0000
        /*0062*/ 	.short	0x0000
        /*0064*/ 	.byte	0x00, 0xf5, 0x21, 0x00


	//----- nvinfo : EIATTR_SPARSE_MMA_MASK
	.align		4
.L_384:
        /*0068*/ 	.byte	0x03, 0x50
        /*006a*/ 	.short	0x0000


	//----- nvinfo : EIATTR_MAXREG_COUNT
	.align		4
        /*006c*/ 	.byte	0x03, 0x1b
        /*006e*/ 	.short	0x0080


	//----- nvinfo : EIATTR_NUM_BARRIERS
	.align		4
        /*0070*/ 	.byte	0x02, 0x4c
        /*0072*/ 	.byte	0x01
	.zero		1


	//----- nvinfo : EIATTR_MERCURY_ISA_VERSION
	.align		4
        /*0074*/ 	.byte	0x03, 0x5f
        /*0076*/ 	.short	0x0101


	//----- nvinfo : EIATTR_UNUSED_LOAD_BYTE_OFFSET
	.align		4
        /*0078*/ 	.byte	0x04, 0x44
        /*007a*/ 	.short	(.L_386 - .L_385)


	//   ....[0]....
.L_385:
        /*007c*/ 	.word	0x00000b70
        /*0080*/ 	.word	0x0000fff0


	//   ....[1]....
        /*0084*/ 	.word	0x00000f80
        /*0088*/ 	.word	0x0000fff0


	//   ....[2]....
        /*008c*/ 	.word	0x00002010
        /*0090*/ 	.word	0x0000fff0


	//   ....[3]....
        /*0094*/ 	.word	0x00002bb0
        /*0098*/ 	.word	0x0000fff0


	//   ....[4]....
        /*009c*/ 	.word	0x00002fc0
        /*00a0*/ 	.word	0x0000fff0


	//   ....[5]....
        /*00a4*/ 	.word	0x00004140
        /*00a8*/ 	.word	0x0000fff0


	//----- nvinfo : EIATTR_COOP_GROUP_MASK_REGIDS
	.align		4
.L_386:
        /*00ac*/ 	.byte	0x04, 0x29
        /*00ae*/ 	.short	(.L_388 - .L_387)


	//   ....[0]....
.L_387:
        /*00b0*/ 	.word	0xffffffff


	//   ....[1]....
        /*00b4*/ 	.word	0xffffffff


	//   ....[2]....
        /*00b8*/ 	.word	0xffffffff


	//   ....[3]....
        /*00bc*/ 	.word	0xffffffff


	//   ....[4]....
        /*00c0*/ 	.word	0xffffffff


	//   ....[5]....
        /*00c4*/ 	.word	0xffffffff


	//   ....[6]....
        /*00c8*/ 	.word	0xffffffff


	//   ....[7]....
        /*00cc*/ 	.word	0xffffffff


	//   ....[8]....
        /*00d0*/ 	.word	0xffffffff


	//   ....[9]....
        /*00d4*/ 	.word	0xffffffff


	//   ....[10]....
        /*00d8*/ 	.word	0xffffffff


	//   ....[11]....
        /*00dc*/ 	.word	0xffffffff


	//   ....[12]....
        /*00e0*/ 	.word	0xffffffff


	//   ....[13]....
        /*00e4*/ 	.word	0xffffffff


	//   ....[14]....
        /*00e8*/ 	.word	0xffffffff


	//   ....[15]....
        /*00ec*/ 	.word	0xffffffff


	//   ....[16]....
        /*00f0*/ 	.word	0xffffffff


	//   ....[17]....
        /*00f4*/ 	.word	0xffffffff


	//   ....[18]....
        /*00f8*/ 	.word	0xffffffff


	//   ....[19]....
        /*00fc*/ 	.word	0xffffffff


	//   ....[20]....
        /*0100*/ 	.word	0xffffffff


	//   ....[21]....
        /*0104*/ 	.word	0xffffffff


	//   ....[22]....
        /*0108*/ 	.word	0xffffffff


	//   ....[23]....
        /*010c*/ 	.word	0xffffffff


	//   ....[24]....
        /*0110*/ 	.word	0xffffffff


	//   ....[25]....
        /*0114*/ 	.word	0xffffffff


	//   ....[26]....
        /*0118*/ 	.word	0xffffffff


	//   ....[27]....
        /*011c*/ 	.word	0xffffffff


	//   ....[28]....
        /*0120*/ 	.word	0xffffffff


	//   ....[29]....
        /*0124*/ 	.word	0xffffffff


	//----- nvinfo : EIATTR_COOP_GROUP_INSTR_OFFSETS
	.align		4
.L_388:
        /*0128*/ 	.byte	0x04, 0x28
        /*012a*/ 	.short	(.L_390 - .L_389)


	//   ....[0]....
.L_389:
        /*012c*/ 	.word	0x00000980


	//   ....[1]....
        /*0130*/ 	.word	0x000009e0


	//   ....[2]....
        /*0134*/ 	.word	0x00000a50


	//   ....[3]....
        /*0138*/ 	.word	0x00000aa0


	//   ....[4]....
        /*013c*/ 	.word	0x00000ad0


	//   ....[5]....
        /*0140*/ 	.word	0x00000d20


	//   ....[6]....
        /*0144*/ 	.word	0x00000db0


	//   ....[7]....
        /*0148*/ 	.word	0x00000df0


	//   ....[8]....
        /*014c*/ 	.word	0x00000e40


	//   ....[9]....
        /*0150*/ 	.word	0x00000e80


	//   ....[10]....
        /*0154*/ 	.word	0x00001e30


	//   ....[11]....
        /*0158*/ 	.word	0x00001eb0


	//   ....[12]....
        /*015c*/ 	.word	0x00001f00


	//   ....[13]....
        /*0160*/ 	.word	0x00001f40


	//   ....[14]....
        /*0164*/ 	.word	0x00001f70


	//   ....[15]....
        /*0168*/ 	.word	0x000029c0


	//   ....[16]....
        /*016c*/ 	.word	0x00002a20


	//   ....[17]....
        /*0170*/ 	.word	0x00002a90


	//   ....[18]....
        /*0174*/ 	.word	0x00002ae0


	//   ....[19]....
        /*0178*/ 	.word	0x00002b10


	//   ....[20]....
        /*017c*/ 	.word	0x00002d60


	//   ....[21]....
        /*0180*/ 	.word	0x00002de0


	//   ....[22]....
        /*0184*/ 	.word	0x00002e20


	//   ....[23]....
        /*0188*/ 	.word	0x00002e60


	//   ....[24]....
        /*018c*/ 	.word	0x00002ec0


	//   ....[25]....
        /*0190*/ 	.word	0x00003f60


	//   ....[26]....
        /*0194*/ 	.word	0x00003fe0


	//   ....[27]....
        /*0198*/ 	.word	0x00004030


	//   ....[28]....
        /*019c*/ 	.word	0x00004070


	//   ....[29]....
        /*01a0*/ 	.word	0x000040a0


	//----- nvinfo : EIATTR_VRC_CTA_INIT_COUNT
	.align		4
.L_390:
        /*01a4*/ 	.byte	0x02, 0x4a
	.zero		1
	.zero		1


	//----- nvinfo : EIATTR_EXIT_INSTR_OFFSETS
	.align		4
        /*01a8*/ 	.byte	0x04, 0x1c
        /*01aa*/ 	.short	(.L_392 - .L_391)


	//   ....[0]....
.L_391:
        /*01ac*/ 	.word	0x00000080


	//   ....[1]....
        /*01b0*/ 	.word	0x000000c0


	//   ....[2]....
        /*01b4*/ 	.word	0x00004280


	//   ....[3]....
        /*01b8*/ 	.word	0x000042d0


	//----- nvinfo : EIATTR_MAX_THREADS
	.align		4
.L_392:
        /*01bc*/ 	.byte	0x04, 0x05
        /*01be*/ 	.short	(.L_394 - .L_393)
.L_393:
        /*01c0*/ 	.word	0x00000200
        /*01c4*/ 	.word	0x00000001
        /*01c8*/ 	.word	0x00000001


	//----- nvinfo : EIATTR_CRS_STACK_SIZE
	.align		4
.L_394:
        /*01cc*/ 	.byte	0x04, 0x1e
        /*01ce*/ 	.short	(.L_396 - .L_395)
.L_395:
        /*01d0*/ 	.word	0x00000000


	//----- nvinfo : EIATTR_CBANK_PARAM_SIZE
	.align		4
.L_396:
        /*01d4*/ 	.byte	0x03, 0x19
        /*01d6*/ 	.short	0x001d


	//----- nvinfo : EIATTR_PARAM_CBANK
	.align		4
        /*01d8*/ 	.byte	0x04, 0x0a
        /*01da*/ 	.short	(.L_398 - .L_397)
	.align		4
.L_397:
        /*01dc*/ 	.word	index@(.nv.constant0._ZN3cub18CUB_300001_SM_10006detail6reduce28DeviceReduceSingleTileKernelINS2_10policy_hubIfjN4cuda3std3__44plusIfEEE10Policy1000EPfSC_iS9_ffNS7_10__identityEEEvT0_T1_T2_T3_T4_T6_)
        /*01e0*/ 	.short	0x0380
        /*01e2*/ 	.short	0x001d


	//----- nvinfo : EIATTR_SW_WAR
	.align		4
.L_398:
        /*01e4*/ 	.byte	0x04, 0x36
        /*01e6*/ 	.short	(.L_400 - .L_399)
.L_399:
        /*01e8*/ 	.word	0x00000008
.L_400:


//--------------------- .nv.info._ZN3cub18CUB_300001_SM_10006detail6reduce18DeviceReduceKernelINS2_10policy_hubIfjN4cuda3std3__44plusIfEEE10Policy1000EN6thrust24THRUST_300001_SM_1000_NS6detail15normal_iteratorINSD_10device_ptrIfEEEEjS9_fNS7_10__identityEEEvT0_PT3_T1_NS0_13GridEvenShareISN_EET2_T4_ --------------------------
	.section	.nv.info._ZN3cub18CUB_300001_SM_10006detail6reduce18DeviceReduceKernelINS2_10policy_hubIfjN4cuda3std3__44plusIfEEE10Policy1000EN6thrust24THRUST_300001_SM_1000_NS6detail15normal_iteratorINSD_10device_ptrIfEEEEjS9_fNS7_10__identityEEEvT0_PT3_T1_NS0_13GridEvenShareISN_EET2_T4_,"",@"SHT_CUDA_INFO"
	.sectionflags	@""
	.align	4


	//----- nvinfo : EIATTR_CUDA_API_VERSION
	.align		4
        /*0000*/ 	.byte	0x04, 0x37
        /*0002*/ 	.short	(.L_402 - .L_401)
.L_401:
        /*0004*/ 	.word	0x00000082


	//----- nvinfo : EIATTR_KPARAM_INFO
	.align		4
.L_402:
        /*0008*/ 	.byte	0x04, 0x17
        /*000a*/ 	.short	(.L_404 - .L_403)
.L_403:
        /*000c*/ 	.word	0x00000000
        /*0010*/ 	.short	0x0005
        /*0012*/ 	.short	0x003d
        /*0014*/ 	.byte	0x00, 0xf0, 0x05, 0x00


	//----- nvinfo : EIATTR_KPARAM_INFO
	.align		4
.L_404:
        /*0018*/ 	.byte	0x04, 0x17
        /*001a*/ 	.short	(.L_406 - .L_405)
.L_405:
        /*001c*/ 	.word	0x00000000
        /*0020*/ 	.short	0x0004
        /*0022*/ 	.short	0x003c
        /*0024*/ 	.byte	0x00, 0xf0, 0x05, 0x00


	//----- nvinfo : EIATTR_KPARAM_INFO
	.align		4
.L_406:
        /*0028*/ 	.byte	0x04, 0x17
        /*002a*/ 	.short	(.L_408 - .L_407)
.L_407:
        /*002c*/ 	.word	0x00000000
        /*0030*/ 	.short	0x0003
        /*0032*/ 	.short	0x0014
        /*0034*/ 	.byte	0x00, 0xf0, 0xa1, 0x00


	//----- nvinfo : EIATTR_KPARAM_INFO
	.align		4
.L_408:
        /*0038*/ 	.byte	0x04, 0x17
        /*003a*/ 	.short	(.L_410 - .L_409)
.L_409:
        /*003c*/ 	.word	0x00000000
        /*0040*/ 	.short	0x0002
        /*0042*/ 	.short	0x0010
        /*0044*/ 	.byte	0x00, 0xf0, 0x11, 0x00


	//----- nvinfo : EIATTR_KPARAM_INFO
	.align		4
.L_410:
        /*0048*/ 	.byte	0x04, 0x17
        /*004a*/ 	.short	(.L_412 - .L_411)
.L_411:
        /*004c*/ 	.word	0x00000000
        /*0050*/ 	.short	0x0001
        /*0052*/ 	.short	0x0008
        /*0054*/ 	.byte	0x00, 0xf5, 0x21, 0x00


	//----- nvinfo : EIATTR_KPARAM_INFO
	.align		4
.L_412:
        /*0058*/ 	.byte	0x04, 0x17
        /*005a*/ 	.short	(.L_414 - .L_413)
.L_413:
        /*005c*/ 	.word	0x00000000
        /*0060*/ 	.short	0x0000
        /*0062*/ 	.short	0x0000
        /*0064*/ 	.byte	0x00, 0xf0, 0x21, 0x00


	//----- nvinfo : EIATTR_SPARSE_MMA_MASK
	.align		4
.L_414:
        /*0068*/ 	.byte	0x03, 0x50
        /*006a*/ 	.short	0x0000


	//----- nvinfo : EIATTR_MAXREG_COUNT
	.align		4
        /*006c*/ 	.byte	0x03, 0x1b
        /*006e*/ 	.short	0x0080


	//----- nvinfo : EIATTR_NUM_BARRIERS
	.align		4
        /*0070*/ 	.byte	0x02, 0x4c
        /*0072*/ 	.byte	0x01
	.zero		1


	//----- nvinfo : EIATTR_MERCURY_ISA_VERSION
	.align		4
        /*0074*/ 	.byte	0x03, 0x5f
        /*0076*/ 	.short	0x0101


	//----- nvinfo : EIATTR_UNUSED_LOAD_BYTE_OFFSET
	.align		4
        /*0078*/ 	.byte	0x04, 0x44
        /*007a*/ 	.short	(.L_416 - .L_415)


	//   ....[0]....
.L_415:
        /*007c*/ 	.word	0x00000de0
        /*0080*/ 	.word	0x0000fff0


	//   ....[1]....
        /*0084*/ 	.word	0x000011f0
        /*0088*/ 	.word	0x0000fff0


	//   ....[2]....
        /*008c*/ 	.word	0x000026b0
        /*0090*/ 	.word	0x0000fff0


	//----- nvinfo : EIATTR_COOP_GROUP_MASK_REGIDS
	.align		4
.L_416:
        /*0094*/ 	.byte	0x04, 0x29
        /*0096*/ 	.short	(.L_418 - .L_417)


	//   ....[0]....
.L_417:
        /*0098*/ 	.word	0xffffffff


	//   ....[1]....
        /*009c*/ 	.word	0xffffffff


	//   ....[2]....
        /*00a0*/ 	.word	0xffffffff


	//   ....[3]....
        /*00a4*/ 	.word	0xffffffff


	//   ....[4]....
        /*00a8*/ 	.word	0xffffffff


	//   ....[5]....
        /*00ac*/ 	.word	0xffffffff


	//   ....[6]....
        /*00b0*/ 	.word	0xffffffff


	//   ....[7]....
        /*00b4*/ 	.word	0xffffffff


	//   ....[8]....
        /*00b8*/ 	.word	0xffffffff


	//   ....[9]....
        /*00bc*/ 	.word	0xffffffff


	//   ....[10]....
        /*00c0*/ 	.word	0xffffffff


	//   ....[11]....
        /*00c4*/ 	.word	0xffffffff


	//   ....[12]....
        /*00c8*/ 	.word	0xffffffff


	//   ....[13]....
        /*00cc*/ 	.word	0xffffffff


	//   ....[14]....
        /*00d0*/ 	.word	0xffffffff


	//----- nvinfo : EIATTR_COOP_GROUP_INSTR_OFFSETS
	.align		4
.L_418:
        /*00d4*/ 	.byte	0x04, 0x28
        /*00d6*/ 	.short	(.L_420 - .L_419)


	//   ....[0]....
.L_419:
        /*00d8*/ 	.word	0x00000bf0


	//   ....[1]....
        /*00dc*/ 	.word	0x00000c50


	//   ....[2]....
        /*00e0*/ 	.word	0x00000cc0


	//   ....[3]....
        /*00e4*/ 	.word	0x00000d10


	//   ....[4]....
        /*00e8*/ 	.word	0x00000d40


	//   ....[5]....
        /*00ec*/ 	.word	0x00000f90


	//   ....[6]....
        /*00f0*/ 	.word	0x00001020


	//   ....[7]....
        /*00f4*/ 	.word	0x00001070


	//   ....[8]....
        /*00f8*/ 	.word	0x000010b0


	//   ....[9]....
        /*00fc*/ 	.word	0x000010f0


	//   ....[10]....
        /*0100*/ 	.word	0x000024c0


	//   ....[11]....
        /*0104*/ 	.word	0x00002550


	//   ....[12]....
        /*0108*/ 	.word	0x000025a0


	//   ....[13]....
        /*010c*/ 	.word	0x000025e0


	//   ....[14]....
        /*0110*/ 	.word	0x00002610


	//----- nvinfo : EIATTR_VRC_CTA_INIT_COUNT
	.align		4
.L_420:
        /*0114*/ 	.byte	0x02, 0x4a
	.zero		1
	.zero		1


	//----- nvinfo : EIATTR_EXIT_INSTR_OFFSETS
	.align		4
        /*0118*/ 	.byte	0x04, 0x1c
        /*011a*/ 	.short	(.L_422 - .L_421)


	//   ....[0]....
.L_421:
        /*011c*/ 	.word	0x000027f0


	//   ....[1]....
        /*0120*/ 	.word	0x00002830


	//----- nvinfo : EIATTR_MAX_THREADS
	.align		4
.L_422:
        /*0124*/ 	.byte	0x04, 0x05
        /*0126*/ 	.short	(.L_424 - .L_423)
.L_423:
        /*0128*/ 	.word	0x00000200
        /*012c*/ 	.word	0x00000001
        /*0130*/ 	.word	0x00000001


	//----- nvinfo : EIATTR_CRS_STACK_SIZE
	.align		4
.L_424:
        /*0134*/ 	.byte	0x04, 0x1e
        /*0136*/ 	.short	(.L_426 - .L_425)
.L_425:
        /*0138*/ 	.word	0x00000000


	//----- nvinfo : EIATTR_CBANK_PARAM_SIZE
	.align		4
.L_426:
        /*013c*/ 	.byte	0x03, 0x19
        /*013e*/ 	.short	0x003e


	//----- nvinfo : EIATTR_PARAM_CBANK
	.align		4
        /*0140*/ 	.byte	0x04, 0x0a
        /*0142*/ 	.short	(.L_428 - .L_427)
	.align		4
.L_427:
        /*0144*/ 	.word	index@(.nv.constant0._ZN3cub18CUB_300001_SM_10006detail6reduce18DeviceReduceKernelINS2_10policy_hubIfjN4cuda3std3__44plusIfEEE10Policy1000EN6thrust24THRUST_300001_SM_1000_NS6detail15normal_iteratorINSD_10device_ptrIfEEEEjS9_fNS7_10__identityEEEvT0_PT3_T1_NS0_13GridEvenShareISN_EET2_T4_)
        /*0148*/ 	.short	0x0380
        /*014a*/ 	.short	0x003e


	//----- nvinfo : EIATTR_SW_WAR
	.align		4
.L_428:
        /*014c*/ 	.byte	0x04, 0x36
        /*014e*/ 	.short	(.L_430 - .L_429)
.L_429:
        /*0150*/ 	.word	0x00000008
.L_430:


//--------------------- .nv.info._ZN3cub18CUB_300001_SM_10006detail6reduce28DeviceReduceSingleTileKernelINS2_10policy_hubIfjN4cuda3std3__44plusIfEEE10Policy1000EN6thrust24THRUST_300001_SM_1000_NS6detail15normal_iteratorINSD_10device_ptrIfEEEEPfjS9_ffNS7_10__identityEEEvT0_T1_T2_T3_T4_T6_ --------------------------
	.section	.nv.info._ZN3cub18CUB_300001_SM_10006detail6reduce28DeviceReduceSingleTileKernelINS2_10policy_hubIfjN4cuda3std3__44plusIfEEE10Policy1000EN6thrust24THRUST_300001_SM_1000_NS6detail15normal_iteratorINSD_10device_ptrIfEEEEPfjS9_ffNS7_10__identityEEEvT0_T1_T2_T3_T4_T6_,"",@"SHT_CUDA_INFO"
	.sectionflags	@""
	.align	4


	//----- nvinfo : EIATTR_CUDA_API_VERSION
	.align		4
        /*0000*/ 	.byte	0x04, 0x37
        /*0002*/ 	.short	(.L_432 - .L_431)
.L_431:
        /*0004*/ 	.word	0x00000082


	//----- nvinfo : EIATTR_KPARAM_INFO
	.align		4
.L_432:
        /*0008*/ 	.byte	0x04, 0x17
        /*000a*/ 	.short	(.L_434 - .L_433)
.L_433:
        /*000c*/ 	.word	0x00000000
        /*0010*/ 	.short	0x0005
        /*0012*/ 	.short	0x001c
        /*0014*/ 	.byte	0x00, 0xf0, 0x05, 0x00


	//----- nvinfo : EIATTR_KPARAM_INFO
	.align		4
.L_434:
        /*0018*/ 	.byte	0x04, 0x17
        /*001a*/ 	.short	(.L_436 - .L_435)
.L_435:
        /*001c*/ 	.word	0x00000000
        /*0020*/ 	.short	0x0004
        /*0022*/ 	.short	0x0018
        /*0024*/ 	.byte	0x00, 0xf0, 0x11, 0x00


	//----- nvinfo : EIATTR_KPARAM_INFO
	.align		4
.L_436:
        /*0028*/ 	.byte	0x04, 0x17
        /*002a*/ 	.short	(.L_438 - .L_437)
.L_437:
        /*002c*/ 	.word	0x00000000
        /*0030*/ 	.short	0x0003
        /*0032*/ 	.short	0x0014
        /*0034*/ 	.byte	0x00, 0xf0, 0x05, 0x00


	//----- nvinfo : EIATTR_KPARAM_INFO
	.align		4
.L_438:
        /*0038*/ 	.byte	0x04, 0x17
        /*003a*/ 	.short	(.L_440 - .L_439)
.L_439:
        /*003c*/ 	.word	0x00000000
        /*0040*/ 	.short	0x0002
        /*0042*/ 	.short	0x0010
        /*0044*/ 	.byte	0x00, 0xf0, 0x11, 0x00


	//----- nvinfo : EIATTR_KPARAM_INFO
	.align		4
.L_440:
        /*0048*/ 	.byte	0x04, 0x17
        /*004a*/ 	.short	(.L_442 - .L_441)
.L_441:
        /*004c*/ 	.word	0x00000000
        /*0050*/ 	.short	0x0001
        /*0052*/ 	.short	0x0008
        /*0054*/ 	.byte	0x00, 0xf5, 0x21, 0x00


	//----- nvinfo : EIATTR_KPARAM_INFO
	.align		4
.L_442:
        /*0058*/ 	.byte	0x04, 0x17
        /*005a*/ 	.short	(.L_444 - .L_443)
.L_443:
        /*005c*/ 	.word	0x00000000
        /*0060*/ 	.short	0x0000
        /*0062*/ 	.short	0x0000
        /*0064*/ 	.byte	0x00, 0xf0, 0x21, 0x00


	//----- nvinfo : EIATTR_SPARSE_MMA_MASK
	.align		4
.L_444:
        /*0068*/ 	.byte	0x03, 0x50
        /*006a*/ 	.short	0x0000


	//----- nvinfo : EIATTR_MAXREG_COUNT
	.align		4
        /*006c*/ 	.byte	0x03, 0x1b
        /*006e*/ 	.short	0x0080


	//----- nvinfo : EIATTR_NUM_BARRIERS
	.align		4
        /*0070*/ 	.byte	0x02, 0x4c
        /*0072*/ 	.byte	0x01
	.zero		1


	//----- nvinfo : EIATTR_MERCURY_ISA_VERSION
	.align		4
        /*0074*/ 	.byte	0x03, 0x5f
        /*0076*/ 	.short	0x0101


	//----- nvinfo : EIATTR_UNUSED_LOAD_BYTE_OFFSET
	.align		4
        /*0078*/ 	.byte	0x04, 0x44
        /*007a*/ 	.short	(.L_446 - .L_445)


	//   ....[0]....
.L_445:
        /*007c*/ 	.word	0x00000b00
        /*0080*/ 	.word	0x0000fff0


	//   ....[1]....
        /*0084*/ 	.word	0x00000f10
        /*0088*/ 	.word	0x0000fff0


	//   ....[2]....
        /*008c*/ 	.word	0x00002270
        /*0090*/ 	.word	0x0000fff0


	//----- nvinfo : EIATTR_COOP_GROUP_MASK_REGIDS
	.align		4
.L_446:
        /*0094*/ 	.byte	0x04, 0x29
        /*0096*/ 	.short	(.L_448 - .L_447)


	//   ....[0]....
.L_447:
        /*0098*/ 	.word	0xffffffff


	//   ....[1]....
        /*009c*/ 	.word	0xffffffff


	//   ....[2]....
        /*00a0*/ 	.word	0xffffffff


	//   ....[3]....
        /*00a4*/ 	.word	0xffffffff


	//   ....[4]....
        /*00a8*/ 	.word	0xffffffff


	//   ....[5]....
        /*00ac*/ 	.word	0xffffffff


	//   ....[6]....
        /*00b0*/ 	.word	0xffffffff


	//   ....[7]....
        /*00b4*/ 	.word	0xffffffff


	//   ....[8]....
        /*00b8*/ 	.word	0xffffffff


	//   ....[9]....
        /*00bc*/ 	.word	0xffffffff


	//   ....[10]....
        /*00c0*/ 	.word	0xffffffff


	//   ....[11]....
        /*00c4*/ 	.word	0xffffffff


	//   ....[12]....
        /*00c8*/ 	.word	0xffffffff


	//   ....[13]....
        /*00cc*/ 	.word	0xffffffff


	//   ....[14]....
        /*00d0*/ 	.word	0xffffffff


	//----- nvinfo : EIATTR_COOP_GROUP_INSTR_OFFSETS
	.align		4
.L_448:
        /*00d4*/ 	.byte	0x04, 0x28
        /*00d6*/ 	.short	(.L_450 - .L_449)


	//   ....[0]....
.L_449:
        /*00d8*/ 	.word	0x00000910


	//   ....[1]....
        /*00dc*/ 	.word	0x00000970


	//   ....[2]....
        /*00e0*/ 	.word	0x000009e0


	//   ....[3]....
        /*00e4*/ 	.word	0x00000a30


	//   ....[4]....
        /*00e8*/ 	.word	0x00000a60


	//   ....[5]....
        /*00ec*/ 	.word	0x00000cb0


	//   ....[6]....
        /*00f0*/ 	.word	0x00000d40


	//   ....[7]....
        /*00f4*/ 	.word	0x00000d80


	//   ....[8]....
        /*00f8*/ 	.word	0x00000dd0


	//   ....[9]....
        /*00fc*/ 	.word	0x00000e10


	//   ....[10]....
        /*0100*/ 	.word	0x00002090


	//   ....[11]....
        /*0104*/ 	.word	0x00002110


	//   ....[12]....
        /*0108*/ 	.word	0x00002160


	//   ....[13]....
        /*010c*/ 	.word	0x000021a0


	//   ....[14]....
        /*0110*/ 	.word	0x000021d0


	//----- nvinfo : EIATTR_VRC_CTA_INIT_COUNT
	.align		4
.L_450:
        /*0114*/ 	.byte	0x02, 0x4a
	.zero		1
	.zero		1


	//----- nvinfo : EIATTR_EXIT_INSTR_OFFSETS
	.align		4
        /*0118*/ 	.byte	0x04, 0x1c
        /*011a*/ 	.short	(.L_452 - .L_451)


	//   ....[0]....
.L_451:
        /*011c*/ 	.word	0x00000080


	//   ....[1]....
        /*0120*/ 	.word	0x000000c0


	//   ....[2]....
        /*0124*/ 	.word	0x000023b0


	//   ....[3]....
        /*0128*/ 	.word	0x00002400


	//----- nvinfo : EIATTR_MAX_THREADS
	.align		4
.L_452:
        /*012c*/ 	.byte	0x04, 0x05
        /*012e*/ 	.short	(.L_454 - .L_453)
.L_453:
        /*0130*/ 	.word	0x00000200
        /*0134*/ 	.word	0x00000001
        /*0138*/ 	.word	0x00000001


	//----- nvinfo : EIATTR_CRS_STACK_SIZE
	.align		4
.L_454:
        /*013c*/ 	.byte	0x04, 0x1e
        /*013e*/ 	.short	(.L_456 - .L_455)
.L_455:
        /*0140*/ 	.word	0x00000000


	//----- nvinfo : EIATTR_CBANK_PARAM_SIZE
	.align		4
.L_456:
        /*0144*/ 	.byte	0x03, 0x19
        /*0146*/ 	.short	0x001d


	//----- nvinfo : EIATTR_PARAM_CBANK
	.align		4
        /*0148*/ 	.byte	0x04, 0x0a
        /*014a*/ 	.short	(.L_458 - .L_457)
	.align		4
.L_457:
        /*014c*/ 	.word	index@(.nv.constant0._ZN3cub18CUB_300001_SM_10006detail6reduce28DeviceReduceSingleTileKernelINS2_10policy_hubIfjN4cuda3std3__44plusIfEEE10Policy1000EN6thrust24THRUST_300001_SM_1000_NS6detail15normal_iteratorINSD_10device_ptrIfEEEEPfjS9_ffNS7_10__identityEEEvT0_T1_T2_T3_T4_T6_)
        /*0150*/ 	.short	0x0380
        /*0152*/ 	.short	0x001d


	//----- nvinfo : EIATTR_SW_WAR
	.align		4
.L_458:
        /*0154*/ 	.byte	0x04, 0x36
        /*0156*/ 	.short	(.L_460 - .L_459)
.L_459:
        /*0158*/ 	.word	0x00000008
.L_460:


//--------------------- .nv.info._ZN3cub18CUB_300001_SM_10006detail9transform16transform_kernelINS2_10policy_hubILb1EN4cuda3std3__45tupleIJN6thrust24THRUST_300001_SM_1000_NS20permutation_iteratorINSA_6detail15normal_iteratorINSA_10device_ptrIiEEEESG_EEEEEE10policy1000ElNS7_10__identityESG_JSH_EEEvT0_iT1_T2_DpNS2_10kernel_argIT3_EE --------------------------
	.section	.nv.info._ZN3cub18CUB_300001_SM_10006detail9transform16transform_kernelINS2_10policy_hubILb1EN4cuda3std3__45tupleIJN6thrust24THRUST_300001_SM_1000_NS20permutation_iteratorINSA_6detail15normal_iteratorINSA_10device_ptrIiEEEESG_EEEEEE10policy1000ElNS7_10__identityESG_JSH_EEEvT0_iT1_T2_DpNS2_10kernel_argIT3_EE,"",@"SHT_CUDA_INFO"
	.sectionflags	@""
	.align	4


	//----- nvinfo : EIATTR_CUDA_API_VERSION
	.align		4
        /*0000*/ 	.byte	0x04, 0x37
        /*0002*/ 	.short	(.L_462 - .L_461)
.L_461:
        /*0004*/ 	.word	0x00000082


	//----- nvinfo : EIATTR_KPARAM_INFO
	.align		4
.L_462:
        /*0008*/ 	.byte	0x04, 0x17
        /*000a*/ 	.short	(.L_464 - .L_463)
.L_463:
        /*000c*/ 	.word	0x00000000
        /*0010*/ 	.short	0x0004
        /*0012*/ 	.short	0x0018
        /*0014*/ 	.byte	0x00, 0xf0, 0x41, 0x00


	//----- nvinfo : EIATTR_KPARAM_INFO
	.align		4
.L_464:
        /*0018*/ 	.byte	0x04, 0x17
        /*001a*/ 	.short	(.L_466 - .L_465)
.L_465:
        /*001c*/ 	.word	0x00000000
        /*0020*/ 	.short	0x0003
        /*0022*/ 	.short	0x0010
        /*0024*/ 	.byte	0x00, 0xf0, 0x21, 0x00


	//----- nvinfo : EIATTR_KPARAM_INFO
	.align		4
.L_466:
        /*0028*/ 	.byte	0x04, 0x17
        /*002a*/ 	.short	(.L_468 - .L_467)
.L_467:
        /*002c*/ 	.word	0x00000000
        /*0030*/ 	.short	0x0002
        /*0032*/ 	.short	0x000c
        /*0034*/ 	.byte	0x00, 0xf0, 0x05, 0x00


	//----- nvinfo : EIATTR_KPARAM_INFO
	.align		4
.L_468:
        /*0038*/ 	.byte	0x04, 0x17
        /*003a*/ 	.short	(.L_470 - .L_469)
.L_469:
        /*003c*/ 	.word	0x00000000
        /*0040*/ 	.short	0x0001
        /*0042*/ 	.short	0x0008
        /*0044*/ 	.byte	0x00, 0xf0, 0x11, 0x00


	//----- nvinfo : EIATTR_KPARAM_INFO
	.align		4
.L_470:
        /*0048*/ 	.byte	0x04, 0x17
        /*004a*/ 	.short	(.L_472 - .L_471)
.L_471:
        /*004c*/ 	.word	0x00000000
        /*0050*/ 	.short	0x0000
        /*0052*/ 	.short	0x0000
        /*0054*/ 	.byte	0x00, 0xf0, 0x21, 0x00


	//----- nvinfo : EIATTR_SPARSE_MMA_MASK
	.align		4
.L_472:
        /*0058*/ 	.byte	0x03, 0x50
        /*005a*/ 	.short	0x0000


	//----- nvinfo : EIATTR_MAXREG_COUNT
	.align		4
        /*005c*/ 	.byte	0x03, 0x1b
        /*005e*/ 	.short	0x00ff


	//----- nvinfo : EIATTR_MERCURY_ISA_VERSION
	.align		4
        /*0060*/ 	.byte	0x03, 0x5f
        /*0062*/ 	.short	0x0101


	//----- nvinfo : EIATTR_VRC_CTA_INIT_COUNT
	.align		4
        /*0064*/ 	.byte	0x02, 0x4a
	.zero		1
	.zero		1


	//----- nvinfo : EIATTR_EXIT_INSTR_OFFSETS
	.align		4
        /*0068*/ 	.byte	0x04, 0x1c
        /*006a*/ 	.short	(.L_474 - .L_473)


	//   ....[0]....
.L_473:
        /*006c*/ 	.word	0x00000190


	//   ....[1]....
        /*0070*/ 	.word	0x00000a10


	//   ....[2]....
        /*0074*/ 	.word	0x00000cc0


	//   ....[3]....
        /*0078*/ 	.word	0x00000e40


	//   ....[4]....
        /*007c*/ 	.word	0x00000e70


	//   ....[5]....
        /*0080*/ 	.word	0x00000ef0


	//   ....[6]....
        /*0084*/ 	.word	0x00000f10


	//   ....[7]....
        /*0088*/ 	.word	0x000014f0


	//   ....[8]....
        /*008c*/ 	.word	0x00001790


	//   ....[9]....
        /*0090*/ 	.word	0x00001930


	//   ....[10]....
        /*0094*/ 	.word	0x000019f0


	//----- nvinfo : EIATTR_MAX_THREADS
	.align		4
.L_474:
        /*0098*/ 	.byte	0x04, 0x05
        /*009a*/ 	.short	(.L_476 - .L_475)
.L_475:
        /*009c*/ 	.word	0x00000080
        /*00a0*/ 	.word	0x00000001
        /*00a4*/ 	.word	0x00000001


	//----- nvinfo : EIATTR_CRS_STACK_SIZE
	.align		4
.L_476:
        /*00a8*/ 	.byte	0x04, 0x1e
        /*00aa*/ 	.short	(.L_478 - .L_477)
.L_477:
        /*00ac*/ 	.word	0x00000000


	//----- nvinfo : EIATTR_CBANK_PARAM_SIZE
	.align		4
.L_478:
        /*00b0*/ 	.byte	0x03, 0x19
        /*00b2*/ 	.short	0x0028


	//----- nvinfo : EIATTR_PARAM_CBANK
	.align		4
        /*00b4*/ 	.byte	0x04, 0x0a
        /*00b6*/ 	.short	(.L_480 - .L_479)
	.align		4
.L_479:
        /*00b8*/ 	.word	index@(.nv.constant0._ZN3cub18CUB_300001_SM_10006detail9transform16transform_kernelINS2_10policy_hubILb1EN4cuda3std3__45tupleIJN6thrust24THRUST_300001_SM_1000_NS20permutation_iteratorINSA_6detail15normal_iteratorINSA_10device_ptrIiEEEESG_EEEEEE10policy1000ElNS7_10__identityESG_JSH_EEEvT0_iT1_T2_DpNS2_10kernel_argIT3_EE)
        /*00bc*/ 	.short	0x0380
        /*00be*/ 	.short	0x0028


	//----- nvinfo : EIATTR_SW_WAR
	.align		4
.L_480:
        /*00c0*/ 	.byte	0x04, 0x36
        /*00c2*/ 	.short	(.L_482 - .L_481)
.L_481:
        /*00c4*/ 	.word	0x00000008
.L_482:


//--------------------- .nv.info._ZN3cub18CUB_300001_SM_10006detail9transform16transform_kernelINS2_10policy_hubILb1EN4cuda3std3__45tupleIJN6thrust24THRUST_300001_SM_1000_NS20permutation_iteratorINSA_6detail15normal_iteratorINSA_10device_ptrIiEEEESG_EEEEEE10policy1000EiNS7_10__identityESG_JSH_EEEvT0_iT1_T2_DpNS2_10kernel_argIT3_EE --------------------------
	.section	.nv.info._ZN3cub18CUB_300001_SM_10006detail9transform16transform_kernelINS2_10policy_hubILb1EN4cuda3std3__45tupleIJN6thrust24THRUST_300001_SM_1000_NS20permutation_iteratorINSA_6detail15normal_iteratorINSA_10device_ptrIiEEEESG_EEEEEE10policy1000EiNS7_10__identityESG_JSH_EEEvT0_iT1_T2_DpNS2_10kernel_argIT3_EE,"",@"SHT_CUDA_INFO"
	.sectionflags	@""
	.align	4


	//----- nvinfo : EIATTR_CUDA_API_VERSION
	.align		4
        /*0000*/ 	.byte	0x04, 0x37
        /*0002*/ 	.short	(.L_484 - .L_483)
.L_483:
        /*0004*/ 	.word	0x00000082


	//----- nvinfo : EIATTR_KPARAM_INFO
	.align		4
.L_484:
        /*0008*/ 	.byte	0x04, 0x17
        /*000a*/ 	.short	(.L_486 - .L_485)
.L_485:
        /*000c*/ 	.word	0x00000000
        /*0010*/ 	.short	0x0004
        /*0012*/ 	.short	0x0018
        /*0014*/ 	.byte	0x00, 0xf0, 0x41, 0x00


	//----- nvinfo : EIATTR_KPARAM_INFO
	.align		4
.L_486:
        /*0018*/ 	.byte	0x04, 0x17
        /*001a*/ 	.short	(.L_488 - .L_487)
.L_487:
        /*001c*/ 	.word	0x00000000
        /*0020*/ 	.short	0x0003
        /*0022*/ 	.short	0x0010
        /*0024*/ 	.byte	0x00, 0xf0, 0x21, 0x00


	//----- nvinfo : EIATTR_KPARAM_INFO
	.align		4
.L_488:
        /*0028*/ 	.byte	0x04, 0x17
        /*002a*/ 	.short	(.L_490 - .L_489)
.L_489:
        /*002c*/ 	.word	0x00000000
        /*0030*/ 	.short	0x0002
        /*0032*/ 	.short	0x0008
        /*0034*/ 	.byte	0x00, 0xf0, 0x05, 0x00


	//----- nvinfo : EIATTR_KPARAM_INFO
	.align		4
.L_490:
        /*0038*/ 	.byte	0x04, 0x17
        /*003a*/ 	.short	(.L_492 - .L_491)
.L_491:
        /*003c*/ 	.word	0x00000000
        /*0040*/ 	.short	0x0001
        /*0042*/ 	.short	0x0004
        /*0044*/ 	.byte	0x00, 0xf0, 0x11, 0x00


	//----- nvinfo : EIATTR_KPARAM_INFO
	.align		4
.L_492:
        /*0048*/ 	.byte	0x04, 0x17
        /*004a*/ 	.short	(.L_494 - .L_493)
.L_493:
        /*004c*/ 	.word	0x00000000
        /*0050*/ 	.short	0x0000
        /*0052*/ 	.short	0x0000
        /*0054*/ 	.byte	0x00, 0xf0, 0x11, 0x00


	//----- nvinfo : EIATTR_SPARSE_MMA_MASK
	.align		4
.L_494:
        /*0058*/ 	.byte	0x03, 0x50
        /*005a*/ 	.short	0x0000


	//----- nvinfo : EIATTR_MAXREG_COUNT
	.align		4
        /*005c*/ 	.byte	0x03, 0x1b
        /*005e*/ 	.short	0x00ff


	//----- nvinfo : EIATTR_MERCURY_ISA_VERSION
	.align		4
        /*0060*/ 	.byte	0x03, 0x5f
        /*0062*/ 	.short	0x0101


	//----- nvinfo : EIATTR_VRC_CTA_INIT_COUNT
	.align		4
        /*0064*/ 	.byte	0x02, 0x4a
	.zero		1
	.zero		1


	//----- nvinfo : EIATTR_EXIT_INSTR_OFFSETS
	.align		4
        /*0068*/ 	.byte	0x04, 0x1c
        /*006a*/ 	.short	(.L_496 - .L_495)


	//   ....[0]....
.L_495:
        /*006c*/ 	.word	0x000000f0


	//   ....[1]....
        /*0070*/ 	.word	0x000006d0


	//   ....[2]....
        /*0074*/ 	.word	0x00000980


	//   ....[3]....
        /*0078*/ 	.word	0x00000b20


	//   ....[4]....
        /*007c*/ 	.word	0x00000c00


	//   ....[5]....
        /*0080*/ 	.word	0x00000c20


	//   ....[6]....
        /*0084*/ 	.word	0x000010d0


	//   ....[7]....
        /*0088*/ 	.word	0x00001380


	//   ....[8]....
        /*008c*/ 	.word	0x00001500


	//   ....[9]....
        /*0090*/ 	.word	0x00001530


	//   ....[10]....
        /*0094*/ 	.word	0x000015b0


	//----- nvinfo : EIATTR_MAX_THREADS
	.align		4
.L_496:
        /*0098*/ 	.byte	0x04, 0x05
        /*009a*/ 	.short	(.L_498 - .L_497)
.L_497:
        /*009c*/ 	.word	0x00000080
        /*00a0*/ 	.word	0x00000001
        /*00a4*/ 	.word	0x00000001


	//----- nvinfo : EIATTR_CRS_STACK_SIZE
	.align		4
.L_498:
        /*00a8*/ 	.byte	0x04, 0x1e
        /*00aa*/ 	.short	(.L_500 - .L_499)
.L_499:
        /*00ac*/ 	.word	0x00000000


	//----- nvinfo : EIATTR_CBANK_PARAM_SIZE
	.align		4
.L_500:
        /*00b0*/ 	.byte	0x03, 0x19
        /*00b2*/ 	.short	0x0028


	//----- nvinfo : EIATTR_PARAM_CBANK
	.align		4
        /*00b4*/ 	.byte	0x04, 0x0a
        /*00b6*/ 	.short	(.L_502 - .L_501)
	.align		4
.L_501:
        /*00b8*/ 	.word	index@(.nv.constant0._ZN3cub18CUB_300001_SM_10006detail9transform16transform_kernelINS2_10policy_hubILb1EN4cuda3std3__45tupleIJN6thrust24THRUST_300001_SM_1000_NS20permutation_iteratorINSA_6detail15normal_iteratorINSA_10device_ptrIiEEEESG_EEEEEE10policy1000EiNS7_10__identityESG_JSH_EEEvT0_iT1_T2_DpNS2_10kernel_argIT3_EE)
        /*00bc*/ 	.short	0x0380
        /*00be*/ 	.short	0x0028


	//----- nvinfo : EIATTR_SW_WAR
	.align		4
.L_502:
        /*00c0*/ 	.byte	0x04, 0x36
        /*00c2*/ 	.short	(.L_504 - .L_503)
.L_503:
        /*00c4*/ 	.word	0x00000008
.L_504:


//--------------------- .nv.info._ZN3cub18CUB_300001_SM_10006detail9transform16transform_kernelINS2_10policy_hubILb1EN4cuda3std3__45tupleIJN6thrust24THRUST_300001_SM_1000_NS20permutation_iteratorINSA_6detail15normal_iteratorINSA_10device_ptrIfEEEENSD_INSE_IjEEEEEEEEEE10policy1000ElNS7_10__identityESG_JSJ_EEEvT0_iT1_T2_DpNS2_10kernel_argIT3_EE --------------------------
	.section	.nv.info._ZN3cub18CUB_300001_SM_10006detail9transform16transform_kernelINS2_10policy_hubILb1EN4cuda3std3__45tupleIJN6thrust24THRUST_300001_SM_1000_NS20permutation_iteratorINSA_6detail15normal_iteratorINSA_10device_ptrIfEEEENSD_INSE_IjEEEEEEEEEE10policy1000ElNS7_10__identityESG_JSJ_EEEvT0_iT1_T2_DpNS2_10kernel_argIT3_EE,"",@"SHT_CUDA_INFO"
	.sectionflags	@""
	.align	4


	//----- nvinfo : EIATTR_CUDA_API_VERSION
	.align		4
        /*0000*/ 	.byte	0x04, 0x37
        /*0002*/ 	.short	(.L_506 - .L_505)
.L_505:
        /*0004*/ 	.word	0x00000082


	//----- nvinfo : EIATTR_KPARAM_INFO
	.align		4
.L_506:
        /*0008*/ 	.byte	0x04, 0x17
        /*000a*/ 	.short	(.L_508 - .L_507)
.L_507:
        /*000c*/ 	.word	0x00000000
        /*0010*/ 	.short	0x0004
        /*0012*/ 	.short	0x0018
        /*0014*/ 	.byte	0x00, 0xf0, 0x41, 0x00


	//----- nvinfo : EIATTR_KPARAM_INFO
	.align		4
.L_508:
        /*0018*/ 	.byte	0x04, 0x17
        /*001a*/ 	.short	(.L_510 - .L_509)
.L_509:
        /*001c*/ 	.word	0x00000000
        /*0020*/ 	.short	0x0003
        /*0022*/ 	.short	0x0010
        /*0024*/ 	.byte	0x00, 0xf0, 0x21, 0x00


	//----- nvinfo : EIATTR_KPARAM_INFO
	.align		4
.L_510:
        /*0028*/ 	.byte	0x04, 0x17
        /*002a*/ 	.short	(.L_512 - .L_511)
.L_511:
        /*002c*/ 	.word	0x00000000
        /*0030*/ 	.short	0x0002
        /*0032*/ 	.short	0x000c
        /*0034*/ 	.byte	0x00, 0xf0, 0x05, 0x00


	//----- nvinfo : EIATTR_KPARAM_INFO
	.align		4
.L_512:
        /*0038*/ 	.byte	0x04, 0x17
        /*003a*/ 	.short	(.L_514 - .L_513)
.L_513:
        /*003c*/ 	.word	0x00000000
        /*0040*/ 	.short	0x0001
        /*0042*/ 	.short	0x0008
        /*0044*/ 	.byte	0x00, 0xf0, 0x11, 0x00


	//----- nvinfo : EIATTR_KPARAM_INFO
	.align		4
.L_514:
        /*0048*/ 	.byte	0x04, 0x17
        /*004a*/ 	.short	(.L_516 - .L_515)
.L_515:
        /*004c*/ 	.word	0x00000000
        /*0050*/ 	.short	0x0000
        /*0052*/ 	.short	0x0000
        /*0054*/ 	.byte	0x00, 0xf0, 0x21, 0x00


	//----- nvinfo : EIATTR_SPARSE_MMA_MASK
	.align		4
.L_516:
        /*0058*/ 	.byte	0x03, 0x50
        /*005a*/ 	.short	0x0000


	//----- nvinfo : EIATTR_MAXREG_COUNT
	.align		4
        /*005c*/ 	.byte	0x03, 0x1b
        /*005e*/ 	.short	0x00ff


	//----- nvinfo : EIATTR_MERCURY_ISA_VERSION
	.align		4
        /*0060*/ 	.byte	0x03, 0x5f
        /*0062*/ 	.short	0x0101


	//----- nvinfo : EIATTR_VRC_CTA_INIT_COUNT
	.align		4
        /*0064*/ 	.byte	0x02, 0x4a
	.zero		1
	.zero		1


	//----- nvinfo : EIATTR_EXIT_INSTR_OFFSETS
	.align		4
        /*0068*/ 	.byte	0x04, 0x1c
        /*006a*/ 	.short	(.L_518 - .L_517)


	//   ....[0]....
.L_517:
        /*006c*/ 	.word	0x00000190


	//   ....[1]....
        /*0070*/ 	.word	0x00000a10


	//   ....[2]....
        /*0074*/ 	.word	0x00000cc0


	//   ....[3]....
        /*0078*/ 	.word	0x00000e40


	//   ....[4]....
        /*007c*/ 	.word	0x00000e70


	//   ....[5]....
        /*0080*/ 	.word	0x00000ef0


	//   ....[6]....
        /*0084*/ 	.word	0x00000f10


	//   ....[7]....
        /*0088*/ 	.word	0x000014f0


	//   ....[8]....
        /*008c*/ 	.word	0x00001790


	//   ....[9]....
        /*0090*/ 	.word	0x00001930


	//   ....[10]....
        /*0094*/ 	.word	0x000019f0


	//----- nvinfo : EIATTR_MAX_THREADS
	.align		4
.L_518:
        /*0098*/ 	.byte	0x04, 0x05
        /*009a*/ 	.short	(.L_520 - .L_519)
.L_519:
        /*009c*/ 	.word	0x00000080
        /*00a0*/ 	.word	0x00000001
        /*00a4*/ 	.word	0x00000001


	//----- nvinfo : EIATTR_CRS_STACK_SIZE
	.align		4
.L_520:
        /*00a8*/ 	.byte	0x04, 0x1e
        /*00aa*/ 	.short	(.L_522 - .L_521)
.L_521:
        /*00ac*/ 	.word	0x00000000


	//----- nvinfo : EIATTR_CBANK_PARAM_SIZE
	.align		4
.L_522:
        /*00b0*/ 	.byte	0x03, 0x19
        /*00b2*/ 	.short	0x0028


	//----- nvinfo : EIATTR_PARAM_CBANK
	.align		4
        /*00b4*/ 	.byte	0x04, 0x0a
        /*00b6*/ 	.short	(.L_524 - .L_523)
	.align		4
.L_523:
        /*00b8*/ 	.word	index@(.nv.constant0._ZN3cub18CUB_300001_SM_10006detail9transform16transform_kernelINS2_10policy_hubILb1EN4cuda3std3__45tupleIJN6thrust24THRUST_300001_SM_1000_NS20permutation_iteratorINSA_6detail15normal_iteratorINSA_10device_ptrIfEEEENSD_INSE_IjEEEEEEEEEE10policy1000ElNS7_10__identityESG_JSJ_EEEvT0_iT1_T2_DpNS2_10kernel_argIT3_EE)
        /*00bc*/ 	.short	0x0380
        /*00be*/ 	.short	0x0028


	//----- nvinfo : EIATTR_SW_WAR
	.align		4
.L_524:
        /*00c0*/ 	.byte	0x04, 0x36
        /*00c2*/ 	.short	(.L_526 - .L_525)
.L_525:
        /*00c4*/ 	.word	0x00000008
.L_526:


//--------------------- .nv.info._ZN3cub18CUB_300001_SM_10006detail9transform16transform_kernelINS2_10policy_hubILb1EN4cuda3std3__45tupleIJN6thrust24THRUST_300001_SM_1000_NS20permutation_iteratorINSA_6detail15normal_iteratorINSA_10device_ptrIfEEEENSD_INSE_IjEEEEEEEEEE10policy1000EiNS7_10__identityESG_JSJ_EEEvT0_iT1_T2_DpNS2_10kernel_argIT3_EE --------------------------
	.section	.nv.info._ZN3cub18CUB_300001_SM_10006detail9transform16transform_kernelINS2_10policy_hubILb1EN4cuda3std3__45tupleIJN6thrust24THRUST_300001_SM_1000_NS20permutation_iteratorINSA_6detail15normal_iteratorINSA_10device_ptrIfEEEENSD_INSE_IjEEEEEEEEEE10policy1000EiNS7_10__identityESG_JSJ_EEEvT0_iT1_T2_DpNS2_10kernel_argIT3_EE,"",@"SHT_CUDA_INFO"
	.sectionflags	@""
	.align	4


	//----- nvinfo : EIATTR_CUDA_API_VERSION
	.align		4
        /*0000*/ 	.byte	0x04, 0x37
        /*0002*/ 	.short	(.L_528 - .L_527)
.L_527:
        /*0004*/ 	.word	0x00000082


	//----- nvinfo : EIATTR_KPARAM_INFO
	.align		4
.L_528:
        /*0008*/ 	.byte	0x04, 0x17
        /*000a*/ 	.short	(.L_530 - .L_529)
.L_529:
        /*000c*/ 	.word	0x00000000
        /*0010*/ 	.short	0x0004
        /*0012*/ 	.short	0x0018
        /*0014*/ 	.byte	0x00, 0xf0, 0x41, 0x00


	//----- nvinfo : EIATTR_KPARAM_INFO
	.align		4
.L_530:
        /*0018*/ 	.byte	0x04, 0x17
        /*001a*/ 	.short	(.L_532 - .L_531)
.L_531:
        /*001c*/ 	.word	0x00000000
        /*0020*/ 	.short	0x0003
        /*0022*/ 	.short	0x0010
        /*0024*/ 	.byte	0x00, 0xf0, 0x21, 0x00


	//----- nvinfo : EIATTR_KPARAM_INFO
	.align		4
.L_532:
        /*0028*/ 	.byte	0x04, 0x17
        /*002a*/ 	.short	(.L_534 - .L_533)
.L_533:
        /*002c*/ 	.word	0x00000000
        /*0030*/ 	.short	0x0002
        /*0032*/ 	.short	0x0008
        /*0034*/ 	.byte	0x00, 0xf0, 0x05, 0x00


	//----- nvinfo : EIATTR_KPARAM_INFO
	.align		4
.L_534:
        /*0038*/ 	.byte	0x04, 0x17
        /*003a*/ 	.short	(.L_536 - .L_535)
.L_535:
        /*003c*/ 	.word	0x00000000
        /*0040*/ 	.short	0x0001
        /*0042*/ 	.short	0x0004
        /*0044*/ 	.byte	0x00, 0xf0, 0x11, 0x00


	//----- nvinfo : EIATTR_KPARAM_INFO
	.align		4
.L_536:
        /*0048*/ 	.byte	0x04, 0x17
        /*004a*/ 	.short	(.L_538 - .L_537)
.L_537:
        /*004c*/ 	.word	0x00000000
        /*0050*/ 	.short	0x0000
        /*0052*/ 	.short	0x0000
        /*0054*/ 	.byte	0x00, 0xf0, 0x11, 0x00


	//----- nvinfo : EIATTR_SPARSE_MMA_MASK
	.align		4
.L_538:
        /*0058*/ 	.byte	0x03, 0x50
        /*005a*/ 	.short	0x0000


	//----- nvinfo : EIATTR_MAXREG_COUNT
	.align		4
        /*005c*/ 	.byte	0x03, 0x1b
        /*005e*/ 	.short	0x00ff


	//----- nvinfo : EIATTR_MERCURY_ISA_VERSION
	.align		4
        /*0060*/ 	.byte	0x03, 0x5f
        /*0062*/ 	.short	0x0101


	//----- nvinfo : EIATTR_VRC_CTA_INIT_COUNT
	.align		4
        /*0064*/ 	.byte	0x02, 0x4a
	.zero		1
	.zero		1


	//----- nvinfo : EIATTR_EXIT_INSTR_OFFSETS
	.align		4
        /*0068*/ 	.byte	0x04, 0x1c
        /*006a*/ 	.short	(.L_540 - .L_539)


	//   ....[0]....
.L_539:
        /*006c*/ 	.word	0x000000f0


	//   ....[1]....
        /*0070*/ 	.word	0x000006d0


	//   ....[2]....
        /*0074*/ 	.word	0x00000980


	//   ....[3]....
        /*0078*/ 	.word	0x00000b20


	//   ....[4]....
        /*007c*/ 	.word	0x00000c00


	//   ....[5]....
        /*0080*/ 	.word	0x00000c20


	//   ....[6]....
        /*0084*/ 	.word	0x000010d0


	//   ....[7]....
        /*0088*/ 	.word	0x00001380


	//   ....[8]....
        /*008c*/ 	.word	0x00001500


	//   ....[9]....
        /*0090*/ 	.word	0x00001530


	//   ....[10]....
        /*0094*/ 	.word	0x000015b0


	//----- nvinfo : EIATTR_MAX_THREADS
	.align		4
.L_540:
        /*0098*/ 	.byte	0x04, 0x05
        /*009a*/ 	.short	(.L_542 - .L_541)
.L_541:
        /*009c*/ 	.word	0x00000080
        /*00a0*/ 	.word	0x00000001
        /*00a4*/ 	.word	0x00000001


	//----- nvinfo : EIATTR_CRS_STACK_SIZE
	.align		4
.L_542:
        /*00a8*/ 	.byte	0x04, 0x1e
        /*00aa*/ 	.short	(.L_544 - .L_543)
.L_543:
        /*00ac*/ 	.word	0x00000000


	//----- nvinfo : EIATTR_CBANK_PARAM_SIZE
	.align		4
.L_544:
        /*00b0*/ 	.byte	0x03, 0x19
        /*00b2*/ 	.short	0x0028


	//----- nvinfo : EIATTR_PARAM_CBANK
	.align		4
        /*00b4*/ 	.byte	0x04, 0x0a
        /*00b6*/ 	.short	(.L_546 - .L_545)
	.align		4
.L_545:
        /*00b8*/ 	.word	index@(.nv.constant0._ZN3cub18CUB_300001_SM_10006detail9transform16transform_kernelINS2_10policy_hubILb1EN4cuda3std3__45tupleIJN6thrust24THRUST_300001_SM_1000_NS20permutation_iteratorINSA_6detail15normal_iteratorINSA_10device_ptrIfEEEENSD_INSE_IjEEEEEEEEEE10policy1000EiNS7_10__identityESG_JSJ_EEEvT0_iT1_T2_DpNS2_10kernel_argIT3_EE)
        /*00bc*/ 	.short	0x0380
        /*00be*/ 	.short	0x0028


	//----- nvinfo : EIATTR_SW_WAR
	.align		4
.L_546:
        /*00c0*/ 	.byte	0x04, 0x36
        /*00c2*/ 	.short	(.L_548 - .L_547)
.L_547:
        /*00c4*/ 	.word	0x00000008
.L_548:


//--------------------- .nv.info._ZN3cub18CUB_300001_SM_10006detail9transform16transform_kernelINS2_10policy_hubILb1EN4cuda3std3__45tupleIJN6thrust24THRUST_300001_SM_1000_NS17counting_iteratorIiNSA_11use_defaultESC_SC_EEEEEE10policy1000El12GenUnifRandsNSA_6detail15normal_iteratorINSA_10device_ptrIfEEEEJSD_EEEvT0_iT1_T2_DpNS2_10kernel_argIT3_EE --------------------------
	.section	.nv.info._ZN3cub18CUB_300001_SM_10006detail9transform16transform_kernelINS2_10policy_hubILb1EN4cuda3std3__45tupleIJN6thrust24THRUST_300001_SM_1000_NS17counting_iteratorIiNSA_11use_defaultESC_SC_EEEEEE10policy1000El12GenUnifRandsNSA_6detail15normal_iteratorINSA_10device_ptrIfEEEEJSD_EEEvT0_iT1_T2_DpNS2_10kernel_argIT3_EE,"",@"SHT_CUDA_INFO"
	.sectionflags	@""
	.align	4


	//----- nvinfo : EIATTR_CUDA_API_VERSION
	.align		4
        /*0000*/ 	.byte	0x04, 0x37
        /*0002*/ 	.short	(.L_550 - .L_549)
.L_549:
        /*0004*/ 	.word	0x00000082


	//----- nvinfo : EIATTR_KPARAM_INFO
	.align		4
.L_550:
        /*0008*/ 	.byte	0x04, 0x17
        /*000a*/ 	.short	(.L_552 - .L_551)
.L_551:
        /*000c*/ 	.word	0x00000000
        /*0010*/ 	.short	0x0004
        /*0012*/ 	.short	0x0018
        /*0014*/ 	.byte	0x00, 0xf0, 0x41, 0x00


	//----- nvinfo : EIATTR_KPARAM_INFO
	.align		4
.L_552:
        /*0018*/ 	.byte	0x04, 0x17
        /*001a*/ 	.short	(.L_554 - .L_553)
.L_553:
        /*001c*/ 	.word	0x00000000
        /*0020*/ 	.short	0x0003
        /*0022*/ 	.short	0x0010
        /*0024*/ 	.byte	0x00, 0xf0, 0x21, 0x00


	//----- nvinfo : EIATTR_KPARAM_INFO
	.align		4
.L_554:
        /*0028*/ 	.byte	0x04, 0x17
        /*002a*/ 	.short	(.L_556 - .L_555)
.L_555:
        /*002c*/ 	.word	0x00000000
        /*0030*/ 	.short	0x0002
        /*0032*/ 	.short	0x000c
        /*0034*/ 	.byte	0x00, 0xf0, 0x05, 0x00


	//----- nvinfo : EIATTR_KPARAM_INFO
	.align		4
.L_556:
        /*0038*/ 	.byte	0x04, 0x17
        /*003a*/ 	.short	(.L_558 - .L_557)
.L_557:
        /*003c*/ 	.word	0x00000000
        /*0040*/ 	.short	0x0001
        /*0042*/ 	.short	0x0008
        /*0044*/ 	.byte	0x00, 0xf0, 0x11, 0x00


	//----- nvinfo : EIATTR_KPARAM_INFO
	.align		4
.L_558:
        /*0048*/ 	.byte	0x04, 0x17
        /*004a*/ 	.short	(.L_560 - .L_559)
.L_559:
        /*004c*/ 	.word	0x00000000
        /*0050*/ 	.short	0x0000
        /*0052*/ 	.short	0x0000
        /*0054*/ 	.byte	0x00, 0xf0, 0x21, 0x00


	//----- nvinfo : EIATTR_SPARSE_MMA_MASK
	.align		4
.L_560:
        /*0058*/ 	.byte	0x03, 0x50
        /*005a*/ 	.short	0x0000


	//----- nvinfo : EIATTR_MAXREG_COUNT
	.align		4
        /*005c*/ 	.byte	0x03, 0x1b
        /*005e*/ 	.short	0x00ff


	//----- nvinfo : EIATTR_MERCURY_ISA_VERSION
	.align		4
        /*0060*/ 	.byte	0x03, 0x5f
        /*0062*/ 	.short	0x0101


	//----- nvinfo : EIATTR_VRC_CTA_INIT_COUNT
	.align		4
        /*0064*/ 	.byte	0x02, 0x4a
	.zero		1
	.zero		1


	//----- nvinfo : EIATTR_EXIT_INSTR_OFFSETS
	.align		4
        /*0068*/ 	.byte	0x04, 0x1c
        /*006a*/ 	.short	(.L_562 - .L_561)


	//   ....[0]....
.L_561:
        /*006c*/ 	.word	0x00000170


	//   ....[1]....
        /*0070*/ 	.word	0x00000750


	//   ....[2]....
        /*0074*/ 	.word	0x00000770


	//   ....[3]....
        /*0078*/ 	.word	0x00000d00


	//----- nvinfo : EIATTR_MAX_THREADS
	.align		4
.L_562:
        /*007c*/ 	.byte	0x04, 0x05
        /*007e*/ 	.short	(.L_564 - .L_563)
.L_563:
        /*0080*/ 	.word	0x00000080
        /*0084*/ 	.word	0x00000001
        /*0088*/ 	.word	0x00000001


	//----- nvinfo : EIATTR_CRS_STACK_SIZE
	.align		4
.L_564:
        /*008c*/ 	.byte	0x04, 0x1e
        /*008e*/ 	.short	(.L_566 - .L_565)
.L_565:
        /*0090*/ 	.word	0x00000000


	//----- nvinfo : EIATTR_CBANK_PARAM_SIZE
	.align		4
.L_566:
        /*0094*/ 	.byte	0x03, 0x19
        /*0096*/ 	.short	0x0028


	//----- nvinfo : EIATTR_PARAM_CBANK
	.align		4
        /*0098*/ 	.byte	0x04, 0x0a
        /*009a*/ 	.short	(.L_568 - .L_567)
	.align		4
.L_567:
        /*009c*/ 	.word	index@(.nv.constant0._ZN3cub18CUB_300001_SM_10006detail9transform16transform_kernelINS2_10policy_hubILb1EN4cuda3std3__45tupleIJN6thrust24THRUST_300001_SM_1000_NS17counting_iteratorIiNSA_11use_defaultESC_SC_EEEEEE10policy1000El12GenUnifRandsNSA_6detail15normal_iteratorINSA_10device_ptrIfEEEEJSD_EEEvT0_iT1_T2_DpNS2_10kernel_argIT3_EE)
        /*00a0*/ 	.short	0x0380
        /*00a2*/ 	.short	0x0028


	//----- nvinfo : EIATTR_SW_WAR
	.align		4
.L_568:
        /*00a4*/ 	.byte	0x04, 0x36
        /*00a6*/ 	.short	(.L_570 - .L_569)
.L_569:
        /*00a8*/ 	.word	0x00000008
.L_570:


//--------------------- .nv.info._ZN3cub18CUB_300001_SM_10006detail9transform16transform_kernelINS2_10policy_hubILb1EN4cuda3std3__45tupleIJN6thrust24THRUST_300001_SM_1000_NS17counting_iteratorIiNSA_11use_defaultESC_SC_EEEEEE10policy1000Ei12GenUnifRandsNSA_6detail15normal_iteratorINSA_10device_ptrIfEEEEJSD_EEEvT0_iT1_T2_DpNS2_10kernel_argIT3_EE --------------------------
	.section	.nv.info._ZN3cub18CUB_300001_SM_10006detail9transform16transform_kernelINS2_10policy_hubILb1EN4cuda3std3__45tupleIJN6thrust24THRUST_300001_SM_1000_NS17counting_iteratorIiNSA_11use_defaultESC_SC_EEEEEE10policy1000Ei12GenUnifRandsNSA_6detail15normal_iteratorINSA_10device_ptrIfEEEEJSD_EEEvT0_iT1_T2_DpNS2_10kernel_argIT3_EE,"",@"SHT_CUDA_INFO"
	.sectionflags	@""
	.align	4


	//----- nvinfo : EIATTR_CUDA_API_VERSION
	.align		4
        /*0000*/ 	.byte	0x04, 0x37
        /*0002*/ 	.short	(.L_572 - .L_571)
.L_571:
        /*0004*/ 	.word	0x00000082


	//----- nvinfo : EIATTR_KPARAM_INFO
	.align		4
.L_572:
        /*0008*/ 	.byte	0x04, 0x17
        /*000a*/ 	.short	(.L_574 - .L_573)
.L_573:
        /*000c*/ 	.word	0x00000000
        /*0010*/ 	.short	0x0004
        /*0012*/ 	.short	0x0018
        /*0014*/ 	.byte	0x00, 0xf0, 0x41, 0x00


	//----- nvinfo : EIATTR_KPARAM_INFO
	.align		4
.L_574:
        /*0018*/ 	.byte	0x04, 0x17
        /*001a*/ 	.short	(.L_576 - .L_575)
.L_575:
        /*001c*/ 	.word	0x00000000
        /*0020*/ 	.short	0x0003
        /*0022*/ 	.short	0x0010
        /*0024*/ 	.byte	0x00, 0xf0, 0x21, 0x00


	//----- nvinfo : EIATTR_KPARAM_INFO
	.align		4
.L_576:
        /*0028*/ 	.byte	0x04, 0x17
        /*002a*/ 	.short	(.L_578 - .L_577)
.L_577:
        /*002c*/ 	.word	0x00000000
        /*0030*/ 	.short	0x0002
        /*0032*/ 	.short	0x0008
        /*0034*/ 	.byte	0x00, 0xf0, 0x05, 0x00


	//----- nvinfo : EIATTR_KPARAM_INFO
	.align		4
.L_578:
        /*0038*/ 	.byte	0x04, 0x17
        /*003a*/ 	.short	(.L_580 - .L_579)
.L_579:
        /*003c*/ 	.word	0x00000000
        /*0040*/ 	.short	0x0001
        /*0042*/ 	.short	0x0004
        /*0044*/ 	.byte	0x00, 0xf0, 0x11, 0x00


	//----- nvinfo : EIATTR_KPARAM_INFO
	.align		4
.L_580:
        /*0048*/ 	.byte	0x04, 0x17
        /*004a*/ 	.short	(.L_582 - .L_581)
.L_581:
        /*004c*/ 	.word	0x00000000
        /*0050*/ 	.short	0x0000
        /*0052*/ 	.short	0x0000
        /*0054*/ 	.byte	0x00, 0xf0, 0x11, 0x00


	//----- nvinfo : EIATTR_SPARSE_MMA_MASK
	.align		4
.L_582:
        /*0058*/ 	.byte	0x03, 0x50
        /*005a*/ 	.short	0x0000


	//----- nvinfo : EIATTR_MAXREG_COUNT
	.align		4
        /*005c*/ 	.byte	0x03, 0x1b
        /*005e*/ 	.short	0x00ff


	//----- nvinfo : EIATTR_MERCURY_ISA_VERSION
	.align		4
        /*0060*/ 	.byte	0x03, 0x5f
        /*0062*/ 	.short	0x0101


	//----- nvinfo : EIATTR_VRC_CTA_INIT_COUNT
	.align		4
        /*0064*/ 	.byte	0x02, 0x4a
	.zero		1
	.zero		1


	//----- nvinfo : EIATTR_EXIT_INSTR_OFFSETS
	.align		4
        /*0068*/ 	.byte	0x04, 0x1c
        /*006a*/ 	.short	(.L_584 - .L_583)


	//   ....[0]....
.L_583:
        /*006c*/ 	.word	0x000000f0


	//   ....[1]....
        /*0070*/ 	.word	0x00000680


	//   ....[2]....
        /*0074*/ 	.word	0x000006b0


	//   ....[3]....
        /*0078*/ 	.word	0x00000c90


	//----- nvinfo : EIATTR_MAX_THREADS
	.align		4
.L_584:
        /*007c*/ 	.byte	0x04, 0x05
        /*007e*/ 	.short	(.L_586 - .L_585)
.L_585:
        /*0080*/ 	.word	0x00000080
        /*0084*/ 	.word	0x00000001
        /*0088*/ 	.word	0x00000001


	//----- nvinfo : EIATTR_CRS_STACK_SIZE
	.align		4
.L_586:
        /*008c*/ 	.byte	0x04, 0x1e
        /*008e*/ 	.short	(.L_588 - .L_587)
.L_587:
        /*0090*/ 	.word	0x00000000


	//----- nvinfo : EIATTR_CBANK_PARAM_SIZE
	.align		4
.L_588:
        /*0094*/ 	.byte	0x03, 0x19
        /*0096*/ 	.short	0x0028


	//----- nvinfo : EIATTR_PARAM_CBANK
	.align		4
        /*0098*/ 	.byte	0x04, 0x0a
        /*009a*/ 	.short	(.L_590 - .L_589)
	.align		4
.L_589:
        /*009c*/ 	.word	index@(.nv.constant0._ZN3cub18CUB_300001_SM_10006detail9transform16transform_kernelINS2_10policy_hubILb1EN4cuda3std3__45tupleIJN6thrust24THRUST_300001_SM_1000_NS17counting_iteratorIiNSA_11use_defaultESC_SC_EEEEEE10policy1000Ei12GenUnifRandsNSA_6detail15normal_iteratorINSA_10device_ptrIfEEEEJSD_EEEvT0_iT1_T2_DpNS2_10kernel_argIT3_EE)
        /*00a0*/ 	.short	0x0380
        /*00a2*/ 	.short	0x0028


	//----- nvinfo : EIATTR_SW_WAR
	.align		4
.L_590:
        /*00a4*/ 	.byte	0x04, 0x36
        /*00a6*/ 	.short	(.L_592 - .L_591)
.L_591:
        /*00a8*/ 	.word	0x00000008
.L_592:


//--------------------- .nv.info._ZN3cub18CUB_300001_SM_10006detail9transform16transform_kernelINS2_10policy_hubILb0EN4cuda3std3__45tupleIJN6thrust24THRUST_300001_SM_1000_NS6detail15normal_iteratorINSA_10device_ptrIfEEEESF_EEEE10policy1000ElNS7_10multipliesIfEESF_JPfSL_EEEvT0_iT1_T2_DpNS2_10kernel_argIT3_EE --------------------------
	.section	.nv.info._ZN3cub18CUB_300001_SM_10006detail9transform16transform_kernelINS2_10policy_hubILb0EN4cuda3std3__45tupleIJN6thrust24THRUST_300001_SM_1000_NS6detail15normal_iteratorINSA_10device_ptrIfEEEESF_EEEE10policy1000ElNS7_10multipliesIfEESF_JPfSL_EEEvT0_iT1_T2_DpNS2_10kernel_argIT3_EE,"",@"SHT_CUDA_INFO"
	.sectionflags	@""
	.align	4


	//----- nvinfo : EIATTR_CUDA_API_VERSION
	.align		4
        /*0000*/ 	.byte	0x04, 0x37
        /*0002*/ 	.short	(.L_594 - .L_593)
.L_593:
        /*0004*/ 	.word	0x00000082


	//----- nvinfo : EIATTR_KPARAM_INFO
	.align		4
.L_594:
        /*0008*/ 	.byte	0x04, 0x17
        /*000a*/ 	.short	(.L_596 - .L_595)
.L_595:
        /*000c*/ 	.word	0x00000000
        /*0010*/ 	.short	0x0005
        /*0012*/ 	.short	0x0028
        /*0014*/ 	.byte	0x00, 0xf0, 0x41, 0x00


	//----- nvinfo : EIATTR_KPARAM_INFO
	.align		4
.L_596:
        /*0018*/ 	.byte	0x04, 0x17
        /*001a*/ 	.short	(.L_598 - .L_597)
.L_597:
        /*001c*/ 	.word	0x00000000
        /*0020*/ 	.short	0x0004
        /*0022*/ 	.short	0x0018
        /*0024*/ 	.byte	0x00, 0xf0, 0x41, 0x00


	//----- nvinfo : EIATTR_KPARAM_INFO
	.align		4
.L_598:
        /*0028*/ 	.byte	0x04, 0x17
        /*002a*/ 	.short	(.L_600 - .L_599)
.L_599:
        /*002c*/ 	.word	0x00000000
        /*0030*/ 	.short	0x0003
        /*0032*/ 	.short	0x0010
        /*0034*/ 	.byte	0x00, 0xf0, 0x21, 0x00


	//----- nvinfo : EIATTR_KPARAM_INFO
	.align		4
.L_600:
        /*0038*/ 	.byte	0x04, 0x17
        /*003a*/ 	.short	(.L_602 - .L_601)
.L_601:
        /*003c*/ 	.word	0x00000000
        /*0040*/ 	.short	0x0002
        /*0042*/ 	.short	0x000c
        /*0044*/ 	.byte	0x00, 0xf0, 0x05, 0x00


	//----- nvinfo : EIATTR_KPARAM_INFO
	.align		4
.L_602:
        /*0048*/ 	.byte	0x04, 0x17
        /*004a*/ 	.short	(.L_604 - .L_603)
.L_603:
        /*004c*/ 	.word	0x00000000
        /*0050*/ 	.short	0x0001
        /*0052*/ 	.short	0x0008
        /*0054*/ 	.byte	0x00, 0xf0, 0x11, 0x00


	//----- nvinfo : EIATTR_KPARAM_INFO
	.align		4
.L_604:
        /*0058*/ 	.byte	0x04, 0x17
        /*005a*/ 	.short	(.L_606 - .L_605)
.L_605:
        /*005c*/ 	.word	0x00000000
        /*0060*/ 	.short	0x0000
        /*0062*/ 	.short	0x0000
        /*0064*/ 	.byte	0x00, 0xf0, 0x21, 0x00


	//----- nvinfo : EIATTR_SPARSE_MMA_MASK
	.align		4
.L_606:
        /*0068*/ 	.byte	0x03, 0x50
        /*006a*/ 	.short	0x0000


	//----- nvinfo : EIATTR_MAXREG_COUNT
	.align		4
        /*006c*/ 	.byte	0x03, 0x1b
        /*006e*/ 	.short	0x00ff


	//----- nvinfo : EIATTR_NUM_BARRIERS
	.align		4
        /*0070*/ 	.byte	0x02, 0x4c
        /*0072*/ 	.byte	0x01
	.zero		1


	//----- nvinfo : EIATTR_MERCURY_ISA_VERSION
	.align		4
        /*0074*/ 	.byte	0x03, 0x5f
        /*0076*/ 	.short	0x0101


	//----- nvinfo : EIATTR_COOP_GROUP_MASK_REGIDS
	.align		4
        /*0078*/ 	.byte	0x04, 0x29
        /*007a*/ 	.short	(.L_608 - .L_607)


	//   ....[0]....
.L_607:
        /*007c*/ 	.word	0xffffffff


	//----- nvinfo : EIATTR_COOP_GROUP_INSTR_OFFSETS
	.align		4
.L_608:
        /*0080*/ 	.byte	0x04, 0x28
        /*0082*/ 	.short	(.L_610 - .L_609)


	//   ....[0]....
.L_609:
        /*0084*/ 	.word	0x000019c0


	//----- nvinfo : EIATTR_VRC_CTA_INIT_COUNT
	.align		4
.L_610:
        /*0088*/ 	.byte	0x02, 0x4a
	.zero		1
	.zero		1


	//----- nvinfo : EIATTR_MBARRIER_INSTR_OFFSETS
	.align		4
        /*008c*/ 	.byte	0x04, 0x39
        /*008e*/ 	.short	(.L_612 - .L_611)


	//   ....[0]....
.L_611:
        /*0090*/ 	.word	0x000002d0
        /*0094*/ 	.word	0x000000ff
        /*0098*/ 	.word	0x00000000
        /*009c*/ 	.short	0x0100
        /*009e*/ 	.byte	0x11
	.zero		1


	//   ....[1]....
        /*00a0*/ 	.word	0x000004a0
        /*00a4*/ 	.word	0x000000ff
        /*00a8*/ 	.word	0x00000000
        /*00ac*/ 	.short	0x010a
        /*00ae*/ 	.byte	0x04
	.zero		1


	//----- nvinfo : EIATTR_NUM_MBARRIERS
	.align		4
.L_612:
        /*00b0*/ 	.byte	0x03, 0x38
        /*00b2*/ 	.short	0x0001


	//----- nvinfo : EIATTR_EXIT_INSTR_OFFSETS
	.align		4
        /*00b4*/ 	.byte	0x04, 0x1c
        /*00b6*/ 	.short	(.L_614 - .L_613)


	//   ....[0]....
.L_613:
        /*00b8*/ 	.word	0x00001a10


	//   ....[1]....
        /*00bc*/ 	.word	0x00001c00


	//   ....[2]....
        /*00c0*/ 	.word	0x00001c30


	//   ....[3]....
        /*00c4*/ 	.word	0x00001dd0


	//----- nvinfo : EIATTR_MAX_THREADS
	.align		4
.L_614:
        /*00c8*/ 	.byte	0x04, 0x05
        /*00ca*/ 	.short	(.L_616 - .L_615)
.L_615:
        /*00cc*/ 	.word	0x00000080
        /*00d0*/ 	.word	0x00000001
        /*00d4*/ 	.word	0x00000001


	//----- nvinfo : EIATTR_CRS_STACK_SIZE
	.align		4
.L_616:
        /*00d8*/ 	.byte	0x04, 0x1e
        /*00da*/ 	.short	(.L_618 - .L_617)
.L_617:
        /*00dc*/ 	.word	0x00000000


	//----- nvinfo : EIATTR_CBANK_PARAM_SIZE
	.align		4
.L_618:
        /*00e0*/ 	.byte	0x03, 0x19
        /*00e2*/ 	.short	0x0038


	//----- nvinfo : EIATTR_PARAM_CBANK
	.align		4
        /*00e4*/ 	.byte	0x04, 0x0a
        /*00e6*/ 	.short	(.L_620 - .L_619)
	.align		4
.L_619:
        /*00e8*/ 	.word	index@(.nv.constant0._ZN3cub18CUB_300001_SM_10006detail9transform16transform_kernelINS2_10policy_hubILb0EN4cuda3std3__45tupleIJN6thrust24THRUST_300001_SM_1000_NS6detail15normal_iteratorINSA_10device_ptrIfEEEESF_EEEE10policy1000ElNS7_10multipliesIfEESF_JPfSL_EEEvT0_iT1_T2_DpNS2_10kernel_argIT3_EE)
        /*00ec*/ 	.short	0x0380
        /*00ee*/ 	.short	0x0038


	//----- nvinfo : EIATTR_SW_WAR
	.align		4
.L_620:
        /*00f0*/ 	.byte	0x04, 0x36
        /*00f2*/ 	.short	(.L_622 - .L_621)
.L_621:
        /*00f4*/ 	.word	0x00000008
.L_622:


//--------------------- .nv.info._ZN3cub18CUB_300001_SM_10006detail9transform16transform_kernelINS2_10policy_hubILb0EN4cuda3std3__45tupleIJN6thrust24THRUST_300001_SM_1000_NS6detail15normal_iteratorINSA_10device_ptrIfEEEESF_EEEE10policy1000EiNS7_10multipliesIfEESF_JPfSL_EEEvT0_iT1_T2_DpNS2_10kernel_argIT3_EE --------------------------
	.section	.nv.info._ZN3cub18CUB_300001_SM_10006detail9transform16transform_kernelINS2_10policy_hubILb0EN4cuda3std3__45tupleIJN6thrust24THRUST_300001_SM_1000_NS6detail15normal_iteratorINSA_10device_ptrIfEEEESF_EEEE10policy1000EiNS7_10multipliesIfEESF_JPfSL_EEEvT0_iT1_T2_DpNS2_10kernel_argIT3_EE,"",@"SHT_CUDA_INFO"
	.sectionflags	@""
	.align	4


	//----- nvinfo : EIATTR_CUDA_API_VERSION
	.align		4
        /*0000*/ 	.byte	0x04, 0x37
        /*0002*/ 	.short	(.L_624 - .L_623)
.L_623:
        /*0004*/ 	.word	0x00000082


	//----- nvinfo : EIATTR_KPARAM_INFO
	.align		4
.L_624:
        /*0008*/ 	.byte	0x04, 0x17
        /*000a*/ 	.short	(.L_626 - .L_625)
.L_625:
        /*000c*/ 	.word	0x00000000
        /*0010*/ 	.short	0x0005
        /*0012*/ 	.short	0x0028
        /*0014*/ 	.byte	0x00, 0xf0, 0x41, 0x00


	//----- nvinfo : EIATTR_KPARAM_INFO
	.align		4
.L_626:
        /*0018*/ 	.byte	0x04, 0x17
        /*001a*/ 	.short	(.L_628 - .L_627)
.L_627:
        /*001c*/ 	.word	0x00000000
        /*0020*/ 	.short	0x0004
        /*0022*/ 	.short	0x0018
        /*0024*/ 	.byte	0x00, 0xf0, 0x41, 0x00


	//----- nvinfo : EIATTR_KPARAM_INFO
	.align		4
.L_628:
        /*0028*/ 	.byte	0x04, 0x17
        /*002a*/ 	.short	(.L_630 - .L_629)
.L_629:
        /*002c*/ 	.word	0x00000000
        /*0030*/ 	.short	0x0003
        /*0032*/ 	.short	0x0010
        /*0034*/ 	.byte	0x00, 0xf0, 0x21, 0x00


	//----- nvinfo : EIATTR_KPARAM_INFO
	.align		4
.L_630:
        /*0038*/ 	.byte	0x04, 0x17
        /*003a*/ 	.short	(.L_632 - .L_631)
.L_631:
        /*003c*/ 	.word	0x00000000
        /*0040*/ 	.short	0x0002
        /*0042*/ 	.short	0x0008
        /*0044*/ 	.byte	0x00, 0xf0, 0x05, 0x00


	//----- nvinfo : EIATTR_KPARAM_INFO
	.align		4
.L_632:
        /*0048*/ 	.byte	0x04, 0x17
        /*004a*/ 	.short	(.L_634 - .L_633)
.L_633:
        /*004c*/ 	.word	0x00000000
        /*0050*/ 	.short	0x0001
        /*0052*/ 	.short	0x0004
        /*0054*/ 	.byte	0x00, 0xf0, 0x11, 0x00


	//----- nvinfo : EIATTR_KPARAM_INFO
	.align		4
.L_634:
        /*0058*/ 	.byte	0x04, 0x17
        /*005a*/ 	.short	(.L_636 - .L_635)
.L_635:
        /*005c*/ 	.word	0x00000000
        /*0060*/ 	.short	0x0000
        /*0062*/ 	.short	0x0000
        /*0064*/ 	.byte	0x00, 0xf0, 0x11, 0x00


	//----- nvinfo : EIATTR_SPARSE_MMA_MASK
	.align		4
.L_636:
        /*0068*/ 	.byte	0x03, 0x50
        /*006a*/ 	.short	0x0000


	//----- nvinfo : EIATTR_MAXREG_COUNT
	.align		4
        /*006c*/ 	.byte	0x03, 0x1b
        /*006e*/ 	.short	0x00ff


	//----- nvinfo : EIATTR_NUM_BARRIERS
	.align		4
        /*0070*/ 	.byte	0x02, 0x4c
        /*0072*/ 	.byte	0x01
	.zero		1


	//----- nvinfo : EIATTR_MERCURY_ISA_VERSION
	.align		4
        /*0074*/ 	.byte	0x03, 0x5f
        /*0076*/ 	.short	0x0101


	//----- nvinfo : EIATTR_COOP_GROUP_MASK_REGIDS
	.align		4
        /*0078*/ 	.byte	0x04, 0x29
        /*007a*/ 	.short	(.L_638 - .L_637)


	//   ....[0]....
.L_637:
        /*007c*/ 	.word	0xffffffff


	//----- nvinfo : EIATTR_COOP_GROUP_INSTR_OFFSETS
	.align		4
.L_638:
        /*0080*/ 	.byte	0x04, 0x28
        /*0082*/ 	.short	(.L_640 - .L_639)


	//   ....[0]....
.L_639:
        /*0084*/ 	.word	0x000019e0


	//----- nvinfo : EIATTR_VRC_CTA_INIT_COUNT
	.align		4
.L_640:
        /*0088*/ 	.byte	0x02, 0x4a
	.zero		1
	.zero		1


	//----- nvinfo : EIATTR_MBARRIER_INSTR_OFFSETS
	.align		4
        /*008c*/ 	.byte	0x04, 0x39
        /*008e*/ 	.short	(.L_642 - .L_641)


	//   ....[0]....
.L_641:
        /*0090*/ 	.word	0x00000270
        /*0094*/ 	.word	0x000000ff
        /*0098*/ 	.word	0x00000000
        /*009c*/ 	.short	0x0100
        /*009e*/ 	.byte	0x0f
	.zero		1


	//   ....[1]....
        /*00a0*/ 	.word	0x00000420
        /*00a4*/ 	.word	0x000000ff
        /*00a8*/ 	.word	0x00000000
        /*00ac*/ 	.short	0x010a
        /*00ae*/ 	.byte	0x04
	.zero		1


	//----- nvinfo : EIATTR_NUM_MBARRIERS
	.align		4
.L_642:
        /*00b0*/ 	.byte	0x03, 0x38
        /*00b2*/ 	.short	0x0001


	//----- nvinfo : EIATTR_EXIT_INSTR_OFFSETS
	.align		4
        /*00b4*/ 	.byte	0x04, 0x1c
        /*00b6*/ 	.short	(.L_644 - .L_643)


	//   ....[0]....
.L_643:
        /*00b8*/ 	.word	0x00001a30


	//   ....[1]....
        /*00bc*/ 	.word	0x00001bc0


	//   ....[2]....
        /*00c0*/ 	.word	0x00001c30


	//   ....[3]....
        /*00c4*/ 	.word	0x00001e10


	//----- nvinfo : EIATTR_MAX_THREADS
	.align		4
.L_644:
        /*00c8*/ 	.byte	0x04, 0x05
        /*00ca*/ 	.short	(.L_646 - .L_645)
.L_645:
        /*00cc*/ 	.word	0x00000080
        /*00d0*/ 	.word	0x00000001
        /*00d4*/ 	.word	0x00000001


	//----- nvinfo : EIATTR_CRS_STACK_SIZE
	.align		4
.L_646:
        /*00d8*/ 	.byte	0x04, 0x1e
        /*00da*/ 	.short	(.L_648 - .L_647)
.L_647:
        /*00dc*/ 	.word	0x00000000


	//----- nvinfo : EIATTR_CBANK_PARAM_SIZE
	.align		4
.L_648:
        /*00e0*/ 	.byte	0x03, 0x19
        /*00e2*/ 	.short	0x0038


	//----- nvinfo : EIATTR_PARAM_CBANK
	.align		4
        /*00e4*/ 	.byte	0x04, 0x0a
        /*00e6*/ 	.short	(.L_650 - .L_649)
	.align		4
.L_649:
        /*00e8*/ 	.word	index@(.nv.constant0._ZN3cub18CUB_300001_SM_10006detail9transform16transform_kernelINS2_10policy_hubILb0EN4cuda3std3__45tupleIJN6thrust24THRUST_300001_SM_1000_NS6detail15normal_iteratorINSA_10device_ptrIfEEEESF_EEEE10policy1000EiNS7_10multipliesIfEESF_JPfSL_EEEvT0_iT1_T2_DpNS2_10kernel_argIT3_EE)
        /*00ec*/ 	.short	0x0380
        /*00ee*/ 	.short	0x0038


	//----- nvinfo : EIATTR_SW_WAR
	.align		4
.L_650:
        /*00f0*/ 	.byte	0x04, 0x36
        /*00f2*/ 	.short	(.L_652 - .L_651)
.L_651:
        /*00f4*/ 	.word	0x00000008
.L_652:


//--------------------- .nv.info._ZN3cub18CUB_300001_SM_10006detail8for_each13static_kernelINS2_12policy_hub_t12policy_500_tEmN6thrust24THRUST_300001_SM_1000_NS8cuda_cub20__uninitialized_fill7functorINS7_10device_ptrIiEEiEEEEvT0_T1_ --------------------------
	.section	.nv.info._ZN3cub18CUB_300001_SM_10006detail8for_each13static_kernelINS2_12policy_hub_t12policy_500_tEmN6thrust24THRUST_300001_SM_1000_NS8cuda_cub20__uninitialized_fill7functorINS7_10device_ptrIiEEiEEEEvT0_T1_,"",@"SHT_CUDA_INFO"
	.sectionflags	@""
	.align	4


	//----- nvinfo : EIATTR_CUDA_API_VERSION
	.align		4
        /*0000*/ 	.byte	0x04, 0x37
        /*0002*/ 	.short	(.L_654 - .L_653)
.L_653:
        /*0004*/ 	.word	0x00000082


	//----- nvinfo : EIATTR_KPARAM_INFO
	.align		4
.L_654:
        /*0008*/ 	.byte	0x04, 0x17
        /*000a*/ 	.short	(.L_656 - .L_655)
.L_655:
        /*000c*/ 	.word	0x00000000
        /*0010*/ 	.short	0x0001
        /*0012*/ 	.short	0x0008
        /*0014*/ 	.byte	0x00, 0xf0, 0x41, 0x00


	//----- nvinfo : EIATTR_KPARAM_INFO
	.align		4
.L_656:
        /*0018*/ 	.byte	0x04, 0x17
        /*001a*/ 	.short	(.L_658 - .L_657)
.L_657:
        /*001c*/ 	.word	0x00000000
        /*0020*/ 	.short	0x0000
        /*0022*/ 	.short	0x0000
        /*0024*/ 	.byte	0x00, 0xf0, 0x21, 0x00


	//----- nvinfo : EIATTR_SPARSE_MMA_MASK
	.align		4
.L_658:
        /*0028*/ 	.byte	0x03, 0x50
        /*002a*/ 	.short	0x0000


	//----- nvinfo : EIATTR_MAXREG_COUNT
	.align		4
        /*002c*/ 	.byte	0x03, 0x1b
        /*002e*/ 	.short	0x00ff


	//----- nvinfo : EIATTR_MERCURY_ISA_VERSION
	.align		4
        /*0030*/ 	.byte	0x03, 0x5f
        /*0032*/ 	.short	0x0101


	//----- nvinfo : EIATTR_VRC_CTA_INIT_COUNT
	.align		4
        /*0034*/ 	.byte	0x02, 0x4a
	.zero		1
	.zero		1


	//----- nvinfo : EIATTR_EXIT_INSTR_OFFSETS
	.align		4
        /*0038*/ 	.byte	0x04, 0x1c
        /*003a*/ 	.short	(.L_660 - .L_659)


	//   ....[0]....
.L_659:
        /*003c*/ 	.word	0x00000130


	//   ....[1]....
        /*0040*/ 	.word	0x00000230


	//   ....[2]....
        /*0044*/ 	.word	0x00000260


	//----- nvinfo : EIATTR_MAX_THREADS
	.align		4
.L_660:
        /*0048*/ 	.byte	0x04, 0x05
        /*004a*/ 	.short	(.L_662 - .L_661)
.L_661:
        /*004c*/ 	.word	0x00000100
        /*0050*/ 	.word	0x00000001
        /*0054*/ 	.word	0x00000001


	//----- nvinfo : EIATTR_CBANK_PARAM_SIZE
	.align		4
.L_662:
        /*0058*/ 	.byte	0x03, 0x19
        /*005a*/ 	.short	0x0018


	//----- nvinfo : EIATTR_PARAM_CBANK
	.align		4
        /*005c*/ 	.byte	0x04, 0x0a
        /*005e*/ 	.short	(.L_664 - .L_663)
	.align		4
.L_663:
        /*0060*/ 	.word	index@(.nv.constant0._ZN3cub18CUB_300001_SM_10006detail8for_each13static_kernelINS2_12policy_hub_t12policy_500_tEmN6thrust24THRUST_300001_SM_1000_NS8cuda_cub20__uninitialized_fill7functorINS7_10device_ptrIiEEiEEEEvT0_T1_)
        /*0064*/ 	.short	0x0380
        /*0066*/ 	.short	0x0018


	//----- nvinfo : EIATTR_SW_WAR
	.align		4
.L_664:
        /*0068*/ 	.byte	0x04, 0x36
        /*006a*/ 	.short	(.L_666 - .L_665)
.L_665:
        /*006c*/ 	.word	0x00000008
.L_666:


//--------------------- .nv.info._ZN3cub18CUB_300001_SM_10006detail8for_each13static_kernelINS2_12policy_hub_t12policy_500_tElNS2_12op_wrapper_tIlN6thrust24THRUST_300001_SM_1000_NS6system6detail7generic6detail21binary_search_functorINS8_6detail15normal_iteratorINS8_10device_ptrIfEEEENSC_18binary_search_lessENSC_3lbfEEENS8_12zip_iteratorIN4cuda3std3__45tupleIJSI_NSF_INSG_IjEEEEEEEEEEEEEvT0_T1_ --------------------------
	.section	.nv.info._ZN3cub18CUB_300001_SM_10006detail8for_each13static_kernelINS2_12policy_hub_t12policy_500_tElNS2_12op_wrapper_tIlN6thrust24THRUST_300001_SM_1000_NS6system6detail7generic6detail21binary_search_functorINS8_6detail15normal_iteratorINS8_10device_ptrIfEEEENSC_18binary_search_lessENSC_3lbfEEENS8_12zip_iteratorIN4cuda3std3__45tupleIJSI_NSF_INSG_IjEEEEEEEEEEEEEvT0_T1_,"",@"SHT_CUDA_INFO"
	.sectionflags	@""
	.align	4


	//----- nvinfo : EIATTR_CUDA_API_VERSION
	.align		4
        /*0000*/ 	.byte	0x04, 0x37
        /*0002*/ 	.short	(.L_668 - .L_667)
.L_667:
        /*0004*/ 	.word	0x00000082


	//----- nvinfo : EIATTR_KPARAM_INFO
	.align		4
.L_668:
        /*0008*/ 	.byte	0x04, 0x17
        /*000a*/ 	.short	(.L_670 - .L_669)
.L_669:
        /*000c*/ 	.word	0x00000000
        /*0010*/ 	.short	0x0001
        /*0012*/ 	.short	0x0008
        /*0014*/ 	.byte	0x00, 0xf0, 0xa1, 0x00


	//----- nvinfo : EIATTR_KPARAM_INFO
	.align		4
.L_670:
        /*0018*/ 	.byte	0x04, 0x17
        /*001a*/ 	.short	(.L_672 - .L_671)
.L_671:
        /*001c*/ 	.word	0x00000000
        /*0020*/ 	.short	0x0000
        /*0022*/ 	.short	0x0000
        /*0024*/ 	.byte	0x00, 0xf0, 0x21, 0x00


	//----- nvinfo : EIATTR_SPARSE_MMA_MASK
	.align		4
.L_672:
        /*0028*/ 	.byte	0x03, 0x50
        /*002a*/ 	.short	0x0000


	//----- nvinfo : EIATTR_MAXREG_COUNT
	.align		4
        /*002c*/ 	.byte	0x03, 0x1b
        /*002e*/ 	.short	0x00ff


	//----- nvinfo : EIATTR_MERCURY_ISA_VERSION
	.align		4
        /*0030*/ 	.byte	0x03, 0x5f
        /*0032*/ 	.short	0x0101


	//----- nvinfo : EIATTR_VRC_CTA_INIT_COUNT
	.align		4
        /*0034*/ 	.byte	0x02, 0x4a
	.zero		1
	.zero		1


	//----- nvinfo : EIATTR_EXIT_INSTR_OFFSETS
	.align		4
        /*0038*/ 	.byte	0x04, 0x1c
        /*003a*/ 	.short	(.L_674 - .L_673)


	//   ....[0]....
.L_673:
        /*003c*/ 	.word	0x00000570


	//   ....[1]....
        /*0040*/ 	.word	0x000005f0


	//   ....[2]....
        /*0044*/ 	.word	0x000009e0


	//   ....[3]....
        /*0048*/ 	.word	0x00000c40


	//   ....[4]....
        /*004c*/ 	.word	0x00000d20


	//   ....[5]....
        /*0050*/ 	.word	0x00000d40


	//----- nvinfo : EIATTR_MAX_THREADS
	.align		4
.L_674:
        /*0054*/ 	.byte	0x04, 0x05
        /*0056*/ 	.short	(.L_676 - .L_675)
.L_675:
        /*0058*/ 	.word	0x00000100
        /*005c*/ 	.word	0x00000001
        /*0060*/ 	.word	0x00000001


	//----- nvinfo : EIATTR_CRS_STACK_SIZE
	.align		4
.L_676:
        /*0064*/ 	.byte	0x04, 0x1e
        /*0066*/ 	.short	(.L_678 - .L_677)
.L_677:
        /*0068*/ 	.word	0x00000000


	//----- nvinfo : EIATTR_CBANK_PARAM_SIZE
	.align		4
.L_678:
        /*006c*/ 	.byte	0x03, 0x19
        /*006e*/ 	.short	0x0030


	//----- nvinfo : EIATTR_PARAM_CBANK
	.align		4
        /*0070*/ 	.byte	0x04, 0x0a
        /*0072*/ 	.short	(.L_680 - .L_679)
	.align		4
.L_679:
        /*0074*/ 	.word	index@(.nv.constant0._ZN3cub18CUB_300001_SM_10006detail8for_each13static_kernelINS2_12policy_hub_t12policy_500_tElNS2_12op_wrapper_tIlN6thrust24THRUST_300001_SM_1000_NS6system6detail7generic6detail21binary_search_functorINS8_6detail15normal_iteratorINS8_10device_ptrIfEEEENSC_18binary_search_lessENSC_3lbfEEENS8_12zip_iteratorIN4cuda3std3__45tupleIJSI_NSF_INSG_IjEEEEEEEEEEEEEvT0_T1_)
        /*0078*/ 	.short	0x0380
        /*007a*/ 	.short	0x0030


	//----- nvinfo : EIATTR_SW_WAR
	.align		4
.L_680:
        /*007c*/ 	.byte	0x04, 0x36
        /*007e*/ 	.short	(.L_682 - .L_681)
.L_681:
        /*0080*/ 	.word	0x00000008
.L_682:


//--------------------- .nv.info._ZN3cub18CUB_300001_SM_10006detail8for_each13static_kernelINS2_12policy_hub_t12policy_500_tEmN6thrust24THRUST_300001_SM_1000_NS8cuda_cub20__uninitialized_fill7functorINS7_10device_ptrIjEEjEEEEvT0_T1_ --------------------------
	.section	.nv.info._ZN3cub18CUB_300001_SM_10006detail8for_each13static_kernelINS2_12policy_hub_t12policy_500_tEmN6thrust24THRUST_300001_SM_1000_NS8cuda_cub20__uninitialized_fill7functorINS7_10device_ptrIjEEjEEEEvT0_T1_,"",@"SHT_CUDA_INFO"
	.sectionflags	@""
	.align	4


	//----- nvinfo : EIATTR_CUDA_API_VERSION
	.align		4
        /*0000*/ 	.byte	0x04, 0x37
        /*0002*/ 	.short	(.L_684 - .L_683)
.L_683:
        /*0004*/ 	.word	0x00000082


	//----- nvinfo : EIATTR_KPARAM_INFO
	.align		4
.L_684:
        /*0008*/ 	.byte	0x04, 0x17
        /*000a*/ 	.short	(.L_686 - .L_685)
.L_685:
        /*000c*/ 	.word	0x00000000
        /*0010*/ 	.short	0x0001
        /*0012*/ 	.short	0x0008
        /*0014*/ 	.byte	0x00, 0xf0, 0x41, 0x00


	//----- nvinfo : EIATTR_KPARAM_INFO
	.align		4
.L_686:
        /*0018*/ 	.byte	0x04, 0x17
        /*001a*/ 	.short	(.L_688 - .L_687)
.L_687:
        /*001c*/ 	.word	0x00000000
        /*0020*/ 	.short	0x0000
        /*0022*/ 	.short	0x0000
        /*0024*/ 	.byte	0x00, 0xf0, 0x21, 0x00


	//----- nvinfo : EIATTR_SPARSE_MMA_MASK
	.align		4
.L_688:
        /*0028*/ 	.byte	0x03, 0x50
        /*002a*/ 	.short	0x0000


	//----- nvinfo : EIATTR_MAXREG_COUNT
	.align		4
        /*002c*/ 	.byte	0x03, 0x1b
        /*002e*/ 	.short	0x00ff


	//----- nvinfo : EIATTR_MERCURY_ISA_VERSION
	.align		4
        /*0030*/ 	.byte	0x03, 0x5f
        /*0032*/ 	.short	0x0101


	//----- nvinfo : EIATTR_VRC_CTA_INIT_COUNT
	.align		4
        /*0034*/ 	.byte	0x02, 0x4a
	.zero		1
	.zero		1


	//----- nvinfo : EIATTR_EXIT_INSTR_OFFSETS
	.align		4
        /*0038*/ 	.byte	0x04, 0x1c
        /*003a*/ 	.short	(.L_690 - .L_689)


	//   ....[0]....
.L_689:
        /*003c*/ 	.word	0x00000130


	//   ....[1]....
        /*0040*/ 	.word	0x00000230


	//   ....[2]....
        /*0044*/ 	.word	0x00000260


	//----- nvinfo : EIATTR_MAX_THREADS
	.align		4
.L_690:
        /*0048*/ 	.byte	0x04, 0x05
        /*004a*/ 	.short	(.L_692 - .L_691)
.L_691:
        /*004c*/ 	.word	0x00000100
        /*0050*/ 	.word	0x00000001
        /*0054*/ 	.word	0x00000001


	//----- nvinfo : EIATTR_CBANK_PARAM_SIZE
	.align		4
.L_692:
        /*0058*/ 	.byte	0x03, 0x19
        /*005a*/ 	.short	0x0018


	//----- nvinfo : EIATTR_PARAM_CBANK
	.align		4
        /*005c*/ 	.byte	0x04, 0x0a
        /*005e*/ 	.short	(.L_694 - .L_693)
	.align		4
.L_693:
        /*0060*/ 	.word	index@(.nv.constant0._ZN3cub18CUB_300001_SM_10006detail8for_each13static_kernelINS2_12policy_hub_t12policy_500_tEmN6thrust24THRUST_300001_SM_1000_NS8cuda_cub20__uninitialized_fill7functorINS7_10device_ptrIjEEjEEEEvT0_T1_)
        /*0064*/ 	.short	0x0380
        /*0066*/ 	.short	0x0018


	//----- nvinfo : EIATTR_SW_WAR
	.align		4
.L_694:
        /*0068*/ 	.byte	0x04, 0x36
        /*006a*/ 	.short	(.L_696 - .L_695)
.L_695:
        /*006c*/ 	.word	0x00000008
.L_696:


//--------------------- .nv.info._ZN3cub18CUB_300001_SM_10006detail8for_each13static_kernelINS2_12policy_hub_t12policy_500_tElN6thrust24THRUST_300001_SM_1000_NS8cuda_cub6__fill7functorINS7_6detail15normal_iteratorINS7_10device_ptrIfEEEEfEEEEvT0_T1_ --------------------------
	.section	.nv.info._ZN3cub18CUB_300001_SM_10006detail8for_each13static_kernelINS2_12policy_hub_t12policy_500_tElN6thrust24THRUST_300001_SM_1000_NS8cuda_cub6__fill7functorINS7_6detail15normal_iteratorINS7_10device_ptrIfEEEEfEEEEvT0_T1_,"",@"SHT_CUDA_INFO"
	.sectionflags	@""
	.align	4


	//----- nvinfo : EIATTR_CUDA_API_VERSION
	.align		4
        /*0000*/ 	.byte	0x04, 0x37
        /*0002*/ 	.short	(.L_698 - .L_697)
.L_697:
        /*0004*/ 	.word	0x00000082


	//----- nvinfo : EIATTR_KPARAM_INFO
	.align		4
.L_698:
        /*0008*/ 	.byte	0x04, 0x17
        /*000a*/ 	.short	(.L_700 - .L_699)
.L_699:
        /*000c*/ 	.word	0x00000000
        /*0010*/ 	.short	0x0001
        /*0012*/ 	.short	0x0008
        /*0014*/ 	.byte	0x00, 0xf0, 0x41, 0x00


	//----- nvinfo : EIATTR_KPARAM_INFO
	.align		4
.L_700:
        /*0018*/ 	.byte	0x04, 0x17
        /*001a*/ 	.short	(.L_702 - .L_701)
.L_701:
        /*001c*/ 	.word	0x00000000
        /*0020*/ 	.short	0x0000
        /*0022*/ 	.short	0x0000
        /*0024*/ 	.byte	0x00, 0xf0, 0x21, 0x00


	//----- nvinfo : EIATTR_SPARSE_MMA_MASK
	.align		4
.L_702:
        /*0028*/ 	.byte	0x03, 0x50
        /*002a*/ 	.short	0x0000


	//----- nvinfo : EIATTR_MAXREG_COUNT
	.align		4
        /*002c*/ 	.byte	0x03, 0x1b
        /*002e*/ 	.short	0x00ff


	//----- nvinfo : EIATTR_MERCURY_ISA_VERSION
	.align		4
        /*0030*/ 	.byte	0x03, 0x5f
        /*0032*/ 	.short	0x0101


	//----- nvinfo : EIATTR_VRC_CTA_INIT_COUNT
	.align		4
        /*0034*/ 	.byte	0x02, 0x4a
	.zero		1
	.zero		1


	//----- nvinfo : EIATTR_EXIT_INSTR_OFFSETS
	.align		4
        /*0038*/ 	.byte	0x04, 0x1c
        /*003a*/ 	.short	(.L_704 - .L_703)


	//   ....[0]....
.L_703:
        /*003c*/ 	.word	0x00000130


	//   ....[1]....
        /*0040*/ 	.word	0x00000240


	//   ....[2]....
        /*0044*/ 	.word	0x00000270


	//----- nvinfo : EIATTR_MAX_THREADS
	.align		4
.L_704:
        /*0048*/ 	.byte	0x04, 0x05
        /*004a*/ 	.short	(.L_706 - .L_705)
.L_705:
        /*004c*/ 	.word	0x00000100
        /*0050*/ 	.word	0x00000001
        /*0054*/ 	.word	0x00000001


	//----- nvinfo : EIATTR_CBANK_PARAM_SIZE
	.align		4
.L_706:
        /*0058*/ 	.byte	0x03, 0x19
        /*005a*/ 	.short	0x0018


	//----- nvinfo : EIATTR_PARAM_CBANK
	.align		4
        /*005c*/ 	.byte	0x04, 0x0a
        /*005e*/ 	.short	(.L_708 - .L_707)
	.align		4
.L_707:
        /*0060*/ 	.word	index@(.nv.constant0._ZN3cub18CUB_300001_SM_10006detail8for_each13static_kernelINS2_12policy_hub_t12policy_500_tElN6thrust24THRUST_300001_SM_1000_NS8cuda_cub6__fill7functorINS7_6detail15normal_iteratorINS7_10device_ptrIfEEEEfEEEEvT0_T1_)
        /*0064*/ 	.short	0x0380
        /*0066*/ 	.short	0x0018


	//----- nvinfo : EIATTR_SW_WAR
	.align		4
.L_708:
        /*0068*/ 	.byte	0x04, 0x36
        /*006a*/ 	.short	(.L_710 - .L_709)
.L_709:
        /*006c*/ 	.word	0x00000008
.L_710:


//--------------------- .nv.info._ZN3cub18CUB_300001_SM_10006detail8for_each13static_kernelINS2_12policy_hub_t12policy_500_tEmN6thrust24THRUST_300001_SM_1000_NS8cuda_cub20__uninitialized_fill7functorINS7_10device_ptrIfEEfEEEEvT0_T1_ --------------------------
	.section	.nv.info._ZN3cub18CUB_300001_SM_10006detail8for_each13static_kernelINS2_12policy_hub_t12policy_500_tEmN6thrust24THRUST_300001_SM_1000_NS8cuda_cub20__uninitialized_fill7functorINS7_10device_ptrIfEEfEEEEvT0_T1_,"",@"SHT_CUDA_INFO"
	.sectionflags	@""
	.align	4


	//----- nvinfo : EIATTR_CUDA_API_VERSION
	.align		4
        /*0000*/ 	.byte	0x04, 0x37
        /*0002*/ 	.short	(.L_712 - .L_711)
.L_711:
        /*0004*/ 	.word	0x00000082


	//----- nvinfo : EIATTR_KPARAM_INFO
	.align		4
.L_712:
        /*0008*/ 	.byte	0x04, 0x17
        /*000a*/ 	.short	(.L_714 - .L_713)
.L_713:
        /*000c*/ 	.word	0x00000000
        /*0010*/ 	.short	0x0001
        /*0012*/ 	.short	0x0008
        /*0014*/ 	.byte	0x00, 0xf0, 0x41, 0x00


	//----- nvinfo : EIATTR_KPARAM_INFO
	.align		4
.L_714:
        /*0018*/ 	.byte	0x04, 0x17
        /*001a*/ 	.short	(.L_716 - .L_715)
.L_715:
        /*001c*/ 	.word	0x00000000
        /*0020*/ 	.short	0x0000
        /*0022*/ 	.short	0x0000
        /*0024*/ 	.byte	0x00, 0xf0, 0x21, 0x00


	//----- nvinfo : EIATTR_SPARSE_MMA_MASK
	.align		4
.L_716:
        /*0028*/ 	.byte	0x03, 0x50
        /*002a*/ 	.short	0x0000


	//----- nvinfo : EIATTR_MAXREG_COUNT
	.align		4
        /*002c*/ 	.byte	0x03, 0x1b
        /*002e*/ 	.short	0x00ff


	//----- nvinfo : EIATTR_MERCURY_ISA_VERSION
	.align		4
        /*0030*/ 	.byte	0x03, 0x5f
        /*0032*/ 	.short	0x0101


	//----- nvinfo : EIATTR_VRC_CTA_INIT_COUNT
	.align		4
        /*0034*/ 	.byte	0x02, 0x4a
	.zero		1
	.zero		1


	//----- nvinfo : EIATTR_EXIT_INSTR_OFFSETS
	.align		4
        /*0038*/ 	.byte	0x04, 0x1c
        /*003a*/ 	.short	(.L_718 - .L_717)


	//   ....[0]....
.L_717:
        /*003c*/ 	.word	0x00000130


	//   ....[1]....
        /*0040*/ 	.word	0x00000230


	//   ....[2]....
        /*0044*/ 	.word	0x00000260


	//----- nvinfo : EIATTR_MAX_THREADS
	.align		4
.L_718:
        /*0048*/ 	.byte	0x04, 0x05
        /*004a*/ 	.short	(.L_720 - .L_719)
.L_719:
        /*004c*/ 	.word	0x00000100
        /*0050*/ 	.word	0x00000001
        /*0054*/ 	.word	0x00000001


	//----- nvinfo : EIATTR_CBANK_PARAM_SIZE
	.align		4
.L_720:
        /*0058*/ 	.byte	0x03, 0x19
        /*005a*/ 	.short	0x0018


	//----- nvinfo : EIATTR_PARAM_CBANK
	.align		4
        /*005c*/ 	.byte	0x04, 0x0a
        /*005e*/ 	.short	(.L_722 - .L_721)
	.align		4
.L_721:
        /*0060*/ 	.word	index@(.nv.constant0._ZN3cub18CUB_300001_SM_10006detail8for_each13static_kernelINS2_12policy_hub_t12policy_500_tEmN6thrust24THRUST_300001_SM_1000_NS8cuda_cub20__uninitialized_fill7functorINS7_10device_ptrIfEEfEEEEvT0_T1_)
        /*0064*/ 	.short	0x0380
        /*0066*/ 	.short	0x0018


	//----- nvinfo : EIATTR_SW_WAR
	.align		4
.L_722:
        /*0068*/ 	.byte	0x04, 0x36
        /*006a*/ 	.short	(.L_724 - .L_723)
.L_723:
        /*006c*/ 	.word	0x00000008
.L_724:


//--------------------- .nv.info._ZN3cub18CUB_300001_SM_10006detail11EmptyKernelIvEEvv --------------------------
	.section	.nv.info._ZN3cub18CUB_300001_SM_10006detail11EmptyKernelIvEEvv,"",@"SHT_CUDA_INFO"
	.sectionflags	@""
	.align	4


	//----- nvinfo : EIATTR_CUDA_API_VERSION
	.align		4
        /*0000*/ 	.byte	0x04, 0x37
        /*0002*/ 	.short	(.L_726 - .L_725)
.L_725:
        /*0004*/ 	.word	0x00000082


	//----- nvinfo : EIATTR_SPARSE_MMA_MASK
	.align		4
.L_726:
        /*0008*/ 	.byte	0x03, 0x50
        /*000a*/ 	.short	0x0000


	//----- nvinfo : EIATTR_MAXREG_COUNT
	.align		4
        /*000c*/ 	.byte	0x03, 0x1b
        /*000e*/ 	.short	0x00ff


	//----- nvinfo : EIATTR_MERCURY_ISA_VERSION
	.align		4
        /*0010*/ 	.byte	0x03, 0x5f
        /*0012*/ 	.short	0x0101


	//----- nvinfo : EIATTR_VRC_CTA_INIT_COUNT
	.align		4
        /*0014*/ 	.byte	0x02, 0x4a
	.zero		1
	.zero		1


	//----- nvinfo : EIATTR_EXIT_INSTR_OFFSETS
	.align		4
        /*0018*/ 	.byte	0x04, 0x1c
        /*001a*/ 	.short	(.L_728 - .L_727)


	//   ....[0]....
.L_727:
        /*001c*/ 	.word	0x00000010


	//----- nvinfo : EIATTR_SW_WAR
	.align		4
.L_728:
        /*0020*/ 	.byte	0x04, 0x36
        /*0022*/ 	.short	(.L_730 - .L_729)
.L_729:
        /*0024*/ 	.word	0x00000008
.L_730:


//--------------------- .nv.info._Z8samplingPfS_PiS0_iiS_S_ --------------------------
	.section	.nv.info._Z8samplingPfS_PiS0_iiS_S_,"",@"SHT_CUDA_INFO"
	.sectionflags	@""
	.align	4


	//----- nvinfo : EIATTR_CUDA_API_VERSION
	.align		4
        /*0000*/ 	.byte	0x04, 0x37
        /*0002*/ 	.short	(.L_732 - .L_731)
.L_731:
        /*0004*/ 	.word	0x00000082


	//----- nvinfo : EIATTR_KPARAM_INFO
	.align		4
.L_732:
        /*0008*/ 	.byte	0x04, 0x17
        /*000a*/ 	.short	(.L_734 - .L_733)
.L_733:
        /*000c*/ 	.word	0x00000000
        /*0010*/ 	.short	0x0007
        /*0012*/ 	.short	0x0030
        /*0014*/ 	.byte	0x00, 0xf5, 0x21, 0x00


	//----- nvinfo : EIATTR_KPARAM_INFO
	.align		4
.L_734:
        /*0018*/ 	.byte	0x04, 0x17
        /*001a*/ 	.short	(.L_736 - .L_735)
.L_735:
        /*001c*/ 	.word	0x00000000
        /*0020*/ 	.short	0x0006
        /*0022*/ 	.short	0x0028
        /*0024*/ 	.byte	0x00, 0xf5, 0x21, 0x00


	//----- nvinfo : EIATTR_KPARAM_INFO
	.align		4
.L_736:
        /*0028*/ 	.byte	0x04, 0x17
        /*002a*/ 	.short	(.L_738 - .L_737)
.L_737:
        /*002c*/ 	.word	0x00000000
        /*0030*/ 	.short	0x0005
        /*0032*/ 	.short	0x0024
        /*0034*/ 	.byte	0x00, 0xf0, 0x11, 0x00


	//----- nvinfo : EIATTR_KPARAM_INFO
	.align		4
.L_738:
        /*0038*/ 	.byte	0x04, 0x17
        /*003a*/ 	.short	(.L_740 - .L_739)
.L_739:
        /*003c*/ 	.word	0x00000000
        /*0040*/ 	.short	0x0004
        /*0042*/ 	.short	0x0020
        /*0044*/ 	.byte	0x00, 0xf0, 0x11, 0x00


	//----- nvinfo : EIATTR_KPARAM_INFO
	.align		4
.L_740:
        /*0048*/ 	.byte	0x04, 0x17
        /*004a*/ 	.short	(.L_742 - .L_741)
.L_741:
        /*004c*/ 	.word	0x00000000
        /*0050*/ 	.short	0x0003
        /*0052*/ 	.short	0x0018
        /*0054*/ 	.byte	0x00, 0xf5, 0x21, 0x00


	//----- nvinfo : EIATTR_KPARAM_INFO
	.align		4
.L_742:
        /*0058*/ 	.byte	0x04, 0x17
        /*005a*/ 	.short	(.L_744 - .L_743)
.L_743:
        /*005c*/ 	.word	0x00000000
        /*0060*/ 	.short	0x0002
        /*0062*/ 	.short	0x0010
        /*0064*/ 	.byte	0x00, 0xf5, 0x21, 0x00


	//----- nvinfo : EIATTR_KPARAM_INFO
	.align		4
.L_744:
        /*0068*/ 	.byte	0x04, 0x17
        /*006a*/ 	.short	(.L_746 - .L_745)
.L_745:
        /*006c*/ 	.word	0x00000000
        /*0070*/ 	.short	0x0001
        /*0072*/ 	.short	0x0008
        /*0074*/ 	.byte	0x00, 0xf5, 0x21, 0x00


	//----- nvinfo : EIATTR_KPARAM_INFO
	.align		4
.L_746:
        /*0078*/ 	.byte	0x04, 0x17
        /*007a*/ 	.short	(.L_748 - .L_747)
.L_747:
        /*007c*/ 	.word	0x00000000
        /*0080*/ 	.short	0x0000
        /*0082*/ 	.short	0x0000
        /*0084*/ 	.byte	0x00, 0xf5, 0x21, 0x00


	//----- nvinfo : EIATTR_SPARSE_MMA_MASK
	.align		4
.L_748:
        /*0088*/ 	.byte	0x03, 0x50
        /*008a*/ 	.short	0x0000


	//----- nvinfo : EIATTR_MAXREG_COUNT
	.align		4
        /*008c*/ 	.byte	0x03, 0x1b
        /*008e*/ 	.short	0x00ff


	//----- nvinfo : EIATTR_EXTERNS
	.align		4
        /*0090*/ 	.byte	0x04, 0x0f
        /*0092*/ 	.short	(.L_750 - .L_749)


	//   ....[0]....
	.align		4
.L_749:
        /*0094*/ 	.word	index@(vprintf)


	//----- nvinfo : EIATTR_MERCURY_ISA_VERSION
	.align		4
.L_750:
        /*0098*/ 	.byte	0x03, 0x5f
        /*009a*/ 	.short	0x0101


	//----- nvinfo : EIATTR_VRC_CTA_INIT_COUNT
	.align		4
        /*009c*/ 	.byte	0x02, 0x4a
	.zero		1
	.zero		1


	//----- nvinfo : EIATTR_SYSCALL_OFFSETS
	.align		4
        /*00a0*/ 	.byte	0x04, 0x46
        /*00a2*/ 	.short	(.L_752 - .L_751)


	//   ....[0]....
.L_751:
        /*00a4*/ 	.word	0x00000180


	//   ....[1]....
        /*00a8*/ 	.word	0x00001370


	//----- nvinfo : EIATTR_EXIT_INSTR_OFFSETS
	.align		4
.L_752:
        /*00ac*/ 	.byte	0x04, 0x1c
        /*00ae*/ 	.short	(.L_754 - .L_753)


	//   ....[0]....
.L_753:
        /*00b0*/ 	.word	0x00000210


	//   ....[1]....
        /*00b4*/ 	.word	0x00002030


	//----- nvinfo : EIATTR_CRS_STACK_SIZE
	.align		4
.L_754:
        /*00b8*/ 	.byte	0x04, 0x1e
        /*00ba*/ 	.short	(.L_756 - .L_755)
.L_755:
        /*00bc*/ 	.word	0x00000000


	//----- nvinfo : EIATTR_CBANK_PARAM_SIZE
	.align		4
.L_756:
        /*00c0*/ 	.byte	0x03, 0x19
        /*00c2*/ 	.short	0x0038


	//----- nvinfo : EIATTR_PARAM_CBANK
	.align		4
        /*00c4*/ 	.byte	0x04, 0x0a
        /*00c6*/ 	.short	(.L_758 - .L_757)
	.align		4
.L_757:
        /*00c8*/ 	.word	index@(.nv.constant0._Z8samplingPfS_PiS0_iiS_S_)
        /*00cc*/ 	.short	0x0380
        /*00ce*/ 	.short	0x0038


	//----- nvinfo : EIATTR_SW_WAR
	.align		4
.L_758:
        /*00d0*/ 	.byte	0x04, 0x36
        /*00d2*/ 	.short	(.L_760 - .L_759)
.L_759:
        /*00d4*/ 	.word	0x00000008
.L_760:


//--------------------- .nv.info._Z19segmentation_kernelPfS_PiS0_S_iiS0_S_ --------------------------
	.section	.nv.info._Z19segmentation_kernelPfS_PiS0_S_iiS0_S_,"",@"SHT_CUDA_INFO"
	.sectionflags	@""
	.align	4


	//----- nvinfo : EIATTR_CUDA_API_VERSION
	.align		4
        /*0000*/ 	.byte	0x04, 0x37
        /*0002*/ 	.short	(.L_762 - .L_761)
.L_761:
        /*0004*/ 	.word	0x00000082


	//----- nvinfo : EIATTR_KPARAM_INFO
	.align		4
.L_762:
        /*0008*/ 	.byte	0x04, 0x17
        /*000a*/ 	.short	(.L_764 - .L_763)
.L_763:
        /*000c*/ 	.word	0x00000000
        /*0010*/ 	.short	0x0008
        /*0012*/ 	.short	0x0038
        /*0014*/ 	.byte	0x00, 0xf5, 0x21, 0x00


	//----- nvinfo : EIATTR_KPARAM_INFO
	.align		4
.L_764:
        /*0018*/ 	.byte	0x04, 0x17
        /*001a*/ 	.short	(.L_766 - .L_765)
.L_765:
        /*001c*/ 	.word	0x00000000
        /*0020*/ 	.short	0x0007
        /*0022*/ 	.short	0x0030
        /*0024*/ 	.byte	0x00, 0xf5, 0x21, 0x00


	//----- nvinfo : EIATTR_KPARAM_INFO
	.align		4
.L_766:
        /*0028*/ 	.byte	0x04, 0x17
        /*002a*/ 	.short	(.L_768 - .L_767)
.L_767:
        /*002c*/ 	.word	0x00000000
        /*0030*/ 	.short	0x0006
        /*0032*/ 	.short	0x002c
        /*0034*/ 	.byte	0x00, 0xf0, 0x11, 0x00


	//----- nvinfo : EIATTR_KPARAM_INFO
	.align		4
.L_768:
        /*0038*/ 	.byte	0x04, 0x17
        /*003a*/ 	.short	(.L_770 - .L_769)
.L_769:
        /*003c*/ 	.word	0x00000000
        /*0040*/ 	.short	0x0005
        /*0042*/ 	.short	0x0028
        /*0044*/ 	.byte	0x00, 0xf0, 0x11, 0x00


	//----- nvinfo : EIATTR_KPARAM_INFO
	.align		4
.L_770:
        /*0048*/ 	.byte	0x04, 0x17
        /*004a*/ 	.short	(.L_772 - .L_771)
.L_771:
        /*004c*/ 	.word	0x00000000
        /*0050*/ 	.short	0x0004
        /*0052*/ 	.short	0x0020
        /*0054*/ 	.byte	0x00, 0xf5, 0x21, 0x00


	//----- nvinfo : EIATTR_KPARAM_INFO
	.align		4
.L_772:
        /*0058*/ 	.byte	0x04, 0x17
        /*005a*/ 	.short	(.L_774 - .L_773)
.L_773:
        /*005c*/ 	.word	0x00000000
        /*0060*/ 	.short	0x0003
        /*0062*/ 	.short	0x0018
        /*0064*/ 	.byte	0x00, 0xf5, 0x21, 0x00


	//----- nvinfo : EIATTR_KPARAM_INFO
	.align		4
.L_774:
        /*0068*/ 	.byte	0x04, 0x17
        /*006a*/ 	.short	(.L_776 - .L_775)
.L_775:
        /*006c*/ 	.word	0x00000000
        /*0070*/ 	.short	0x0002
        /*0072*/ 	.short	0x0010
        /*0074*/ 	.byte	0x00, 0xf5, 0x21, 0x00


	//----- nvinfo : EIATTR_KPARAM_INFO
	.align		4
.L_776:
        /*0078*/ 	.byte	0x04, 0x17
        /*007a*/ 	.short	(.L_778 - .L_777)
.L_777:
        /*007c*/ 	.word	0x00000000
        /*0080*/ 	.short	0x0001
        /*0082*/ 	.short	0x0008
        /*0084*/ 	.byte	0x00, 0xf5, 0x21, 0x00


	//----- nvinfo : EIATTR_KPARAM_INFO
	.align		4
.L_778:
        /*0088*/ 	.byte	0x04, 0x17
        /*008a*/ 	.short	(.L_780 - .L_779)
.L_779:
        /*008c*/ 	.word	0x00000000
        /*0090*/ 	.short	0x0000
        /*0092*/ 	.short	0x0000
        /*0094*/ 	.byte	0x00, 0xf5, 0x21, 0x00


	//----- nvinfo : EIATTR_SPARSE_MMA_MASK
	.align		4
.L_780:
        /*0098*/ 	.byte	0x03, 0x50
        /*009a*/ 	.short	0x0000


	//----- nvinfo : EIATTR_MAXREG_COUNT
	.align		4
        /*009c*/ 	.byte	0x03, 0x1b
        /*009e*/ 	.short	0x00ff


	//----- nvinfo : EIATTR_EXTERNS
	.align		4
        /*00a0*/ 	.byte	0x04, 0x0f
        /*00a2*/ 	.short	(.L_782 - .L_781)


	//   ....[0]....
	.align		4
.L_781:
        /*00a4*/ 	.word	index@(vprintf)


	//----- nvinfo : EIATTR_MERCURY_ISA_VERSION
	.align		4
.L_782:
        /*00a8*/ 	.byte	0x03, 0x5f
        /*00aa*/ 	.short	0x0101


	//----- nvinfo : EIATTR_VRC_CTA_INIT_COUNT
	.align		4
        /*00ac*/ 	.byte	0x02, 0x4a
	.zero		1
	.zero		1


	//----- nvinfo : EIATTR_SYSCALL_OFFSETS
	.align		4
        /*00b0*/ 	.byte	0x04, 0x46
        /*00b2*/ 	.short	(.L_784 - .L_783)


	//   ....[0]....
.L_783:
        /*00b4*/ 	.word	0x00000130


	//----- nvinfo : EIATTR_EXIT_INSTR_OFFSETS
	.align		4
.L_784:
        /*00b8*/ 	.byte	0x04, 0x1c
        /*00ba*/ 	.short	(.L_786 - .L_785)


	//   ....[0]....
.L_785:
        /*00bc*/ 	.word	0x000001c0


	//   ....[1]....
        /*00c0*/ 	.word	0x00000b90


	//----- nvinfo : EIATTR_CRS_STACK_SIZE
	.align		4
.L_786:
        /*00c4*/ 	.byte	0x04, 0x1e
        /*00c6*/ 	.short	(.L_788 - .L_787)
.L_787:
        /*00c8*/ 	.word	0x00000000


	//----- nvinfo : EIATTR_CBANK_PARAM_SIZE
	.align		4
.L_788:
        /*00cc*/ 	.byte	0x03, 0x19
        /*00ce*/ 	.short	0x0040


	//----- nvinfo : EIATTR_PARAM_CBANK
	.align		4
        /*00d0*/ 	.byte	0x04, 0x0a
        /*00d2*/ 	.short	(.L_790 - .L_789)
	.align		4
.L_789:
        /*00d4*/ 	.word	index@(.nv.constant0._Z19segmentation_kernelPfS_PiS0_S_iiS0_S_)
        /*00d8*/ 	.short	0x0380
        /*00da*/ 	.short	0x0040


	//----- nvinfo : EIATTR_SW_WAR
	.align		4
.L_790:
        /*00dc*/ 	.byte	0x04, 0x36
        /*00de*/ 	.short	(.L_792 - .L_791)
.L_791:
        /*00e0*/ 	.word	0x00000008
.L_792:


//--------------------- .nv.info._Z5saxpyifPfS_   --------------------------
	.section	.nv.info._Z5saxpyifPfS_,"",@"SHT_CUDA_INFO"
	.sectionflags	@""
	.align	4


	//----- nvinfo : EIATTR_CUDA_API_VERSION
	.align		4
        /*0000*/ 	.byte	0x04, 0x37
        /*0002*/ 	.short	(.L_794 - .L_793)
.L_793:
        /*0004*/ 	.word	0x00000082


	//----- nvinfo : EIATTR_KPARAM_INFO
	.align		4
.L_794:
        /*0008*/ 	.byte	0x04, 0x17
        /*000a*/ 	.short	(.L_796 - .L_795)
.L_795:
        /*000c*/ 	.word	0x00000000
        /*0010*/ 	.short	0x0003
        /*0012*/ 	.short	0x0010
        /*0014*/ 	.byte	0x00, 0xf5, 0x21, 0x00


	//----- nvinfo : EIATTR_KPARAM_INFO
	.align		4
.L_796:
        /*0018*/ 	.byte	0x04, 0x17
        /*001a*/ 	.short	(.L_798 - .L_797)
.L_797:
        /*001c*/ 	.word	0x00000000
        /*0020*/ 	.short	0x0002
        /*0022*/ 	.short	0x0008
        /*0024*/ 	.byte	0x00, 0xf5, 0x21, 0x00


	//----- nvinfo : EIATTR_KPARAM_INFO
	.align		4
.L_798:
        /*0028*/ 	.byte	0x04, 0x17
        /*002a*/ 	.short	(.L_800 - .L_799)
.L_799:
        /*002c*/ 	.word	0x00000000
        /*0030*/ 	.short	0x0001
        /*0032*/ 	.short	0x0004
        /*0034*/ 	.byte	0x00, 0xf0, 0x11, 0x00


	//----- nvinfo : EIATTR_KPARAM_INFO
	.align		4
.L_800:
        /*0038*/ 	.byte	0x04, 0x17
        /*003a*/ 	.short	(.L_802 - .L_801)
.L_801:
        /*003c*/ 	.word	0x00000000
        /*0040*/ 	.short	0x0000
        /*0042*/ 	.short	0x0000
        /*0044*/ 	.byte	0x00, 0xf0, 0x11, 0x00


	//----- nvinfo : EIATTR_SPARSE_MMA_MASK
	.align		4
.L_802:
        /*0048*/ 	.byte	0x03, 0x50
        /*004a*/ 	.short	0x0000


	//----- nvinfo : EIATTR_MAXREG_COUNT
	.align		4
        /*004c*/ 	.byte	0x03, 0x1b
        /*004e*/ 	.short	0x00ff


	//----- nvinfo : EIATTR_EXTERNS
	.align		4
        /*0050*/ 	.byte	0x04, 0x0f
        /*0052*/ 	.short	(.L_804 - .L_803)


	//   ....[0]....
	.align		4
.L_803:
        /*0054*/ 	.word	index@(vprintf)


	//----- nvinfo : EIATTR_MERCURY_ISA_VERSION
	.align		4
.L_804:
        /*0058*/ 	.byte	0x03, 0x5f
        /*005a*/ 	.short	0x0101


	//----- nvinfo : EIATTR_VRC_CTA_INIT_COUNT
	.align		4
        /*005c*/ 	.byte	0x02, 0x4a
	.zero		1
	.zero		1


	//----- nvinfo : EIATTR_SYSCALL_OFFSETS
	.align		4
        /*0060*/ 	.byte	0x04, 0x46
        /*0062*/ 	.short	(.L_806 - .L_805)


	//   ....[0]....
.L_805:
        /*0064*/ 	.word	0x000000e0


	//----- nvinfo : EIATTR_EXIT_INSTR_OFFSETS
	.align		4
.L_806:
        /*0068*/ 	.byte	0x04, 0x1c
        /*006a*/ 	.short	(.L_808 - .L_807)


	//   ....[0]....
.L_807:
        /*006c*/ 	.word	0x00000140


	//   ....[1]....
        /*0070*/ 	.word	0x000001f0


	//----- nvinfo : EIATTR_CRS_STACK_SIZE
	.align		4
.L_808:
        /*0074*/ 	.byte	0x04, 0x1e
        /*0076*/ 	.short	(.L_810 - .L_809)
.L_809:
        /*0078*/ 	.word	0x00000000


	//----- nvinfo : EIATTR_CBANK_PARAM_SIZE
	.align		4
.L_810:
        /*007c*/ 	.byte	0x03, 0x19
        /*007e*/ 	.short	0x0018


	//----- nvinfo : EIATTR_PARAM_CBANK
	.align		4
        /*0080*/ 	.byte	0x04, 0x0a
        /*0082*/ 	.short	(.L_812 - .L_811)
	.align		4
.L_811:
        /*0084*/ 	.word	index@(.nv.constant0._Z5saxpyifPfS_)
        /*0088*/ 	.short	0x0380
        /*008a*/ 	.short	0x0018


	//----- nvinfo : EIATTR_SW_WAR
	.align		4
.L_812:
        /*008c*/ 	.byte	0x04, 0x36
        /*008e*/ 	.short	(.L_814 - .L_813)
.L_813:
        /*0090*/ 	.word	0x00000008
.L_814:


//--------------------- .nv.callgraph             --------------------------
	.section	.nv.callgraph,"",@"SHT_CUDA_CALLGRAPH"
	.align	4
	.sectionentsize	8
	.align		4
        /*0000*/ 	.word	0x00000000
	.align		4
        /*0004*/ 	.word	0xffffffff
	.align		4
        /*0008*/ 	.word	index@(_Z8samplingPfS_PiS0_iiS_S_)
	.align		4
        /*000c*/ 	.word	index@(vprintf)
	.align		4
        /*0010*/ 	.word	index@(_Z19segmentation_kernelPfS_PiS0_S_iiS0_S_)
	.align		4
        /*0014*/ 	.word	index@(vprintf)
	.align		4
        /*0018*/ 	.word	index@(_Z5saxpyifPfS_)
	.align		4
        /*001c*/ 	.word	index@(vprintf)
	.align		4
        /*0020*/ 	.word	0x00000000
	.align		4
        /*0024*/ 	.word	0xfffffffe
	.align		4
        /*0028*/ 	.word	0x00000000
	.align		4
        /*002c*/ 	.word	0xfffffffd
	.align		4
        /*0030*/ 	.word	0x00000000
	.align		4
        /*0034*/ 	.word	0xfffffffc


//--------------------- .nv.constant4             --------------------------
	.section	.nv.constant4,"a",@progbits
	.align	8
	.align		8
.nv.constant4:
        /*0000*/ 	.dword	_ZN34_INTERNAL_2442e4c7_4_k_cu_0cd90e4b4cuda3std3__45__cpo5beginE
	.align		8
        /*0008*/ 	.dword	_ZN34_INTERNAL_2442e4c7_4_k_cu_0cd90e4b4cuda3std3__45__cpo3endE
	.align		8
        /*0010*/ 	.dword	_ZN34_INTERNAL_2442e4c7_4_k_cu_0cd90e4b4cuda3std3__45__cpo6cbeginE
	.align		8
        /*0018*/ 	.dword	_ZN34_INTERNAL_2442e4c7_4_k_cu_0cd90e4b4cuda3std3__45__cpo4cendE
	.align		8
        /*0020*/ 	.dword	_ZN34_INTERNAL_2442e4c7_4_k_cu_0cd90e4b4cuda3std3__45__cpo6rbeginE
	.align		8
        /*0028*/ 	.dword	_ZN34_INTERNAL_2442e4c7_4_k_cu_0cd90e4b4cuda3std3__45__cpo4rendE
	.align		8
        /*0030*/ 	.dword	_ZN34_INTERNAL_2442e4c7_4_k_cu_0cd90e4b4cuda3std3__45__cpo7crbeginE
	.align		8
        /*0038*/ 	.dword	_ZN34_INTERNAL_2442e4c7_4_k_cu_0cd90e4b4cuda3std3__45__cpo5crendE
	.align		8
        /*0040*/ 	.dword	_ZN34_INTERNAL_2442e4c7_4_k_cu_0cd90e4b4cuda3std3__436_GLOBAL__N__2442e4c7_4_k_cu_0cd90e4b6ignoreE
	.align		8
        /*0048*/ 	.dword	_ZN34_INTERNAL_2442e4c7_4_k_cu_0cd90e4b4cuda3std3__419piecewise_constructE
	.align		8
        /*0050*/ 	.dword	_ZN34_INTERNAL_2442e4c7_4_k_cu_0cd90e4b4cuda3std3__48in_placeE
	.align		8
        /*0058*/ 	.dword	_ZN34_INTERNAL_2442e4c7_4_k_cu_0cd90e4b4cuda3std3__420unreachable_sentinelE
	.align		8
        /*0060*/ 	.dword	_ZN34_INTERNAL_2442e4c7_4_k_cu_0cd90e4b4cuda3std3__47nulloptE
	.align		8
        /*0068*/ 	.dword	_ZN34_INTERNAL_2442e4c7_4_k_cu_0cd90e4b4cuda3std3__48unexpectE
	.align		8
        /*0070*/ 	.dword	_ZN34_INTERNAL_2442e4c7_4_k_cu_0cd90e4b4cuda3std6ranges3__45__cpo4swapE
	.align		8
        /*0078*/ 	.dword	_ZN34_INTERNAL_2442e4c7_4_k_cu_0cd90e4b4cuda3std6ranges3__45__cpo9iter_moveE
	.align		8
        /*0080*/ 	.dword	_ZN34_INTERNAL_2442e4c7_4_k_cu_0cd90e4b4cuda3std6ranges3__45__cpo5beginE
	.align		8
        /*0088*/ 	.dword	_ZN34_INTERNAL_2442e4c7_4_k_cu_0cd90e4b4cuda3std6ranges3__45__cpo3endE
	.align		8
        /*0090*/ 	.dword	_ZN34_INTERNAL_2442e4c7_4_k_cu_0cd90e4b4cuda3std6ranges3__45__cpo6cbeginE
	.align		8
        /*0098*/ 	.dword	_ZN34_INTERNAL_2442e4c7_4_k_cu_0cd90e4b4cuda3std6ranges3__45__cpo4cendE
	.align		8
        /*00a0*/ 	.dword	_ZN34_INTERNAL_2442e4c7_4_k_cu_0cd90e4b4cuda3std6ranges3__45__cpo7advanceE
	.align		8
        /*00a8*/ 	.dword	_ZN34_INTERNAL_2442e4c7_4_k_cu_0cd90e4b4cuda3std6ranges3__45__cpo9iter_swapE
	.align		8
        /*00b0*/ 	.dword	_ZN34_INTERNAL_2442e4c7_4_k_cu_0cd90e4b4cuda3std6ranges3__45__cpo4nextE
	.align		8
        /*00b8*/ 	.dword	_ZN34_INTERNAL_2442e4c7_4_k_cu_0cd90e4b4cuda3std6ranges3__45__cpo4prevE
	.align		8
        /*00c0*/ 	.dword	_ZN34_INTERNAL_2442e4c7_4_k_cu_0cd90e4b4cuda3std6ranges3__45__cpo4dataE
	.align		8
        /*00c8*/ 	.dword	_ZN34_INTERNAL_2442e4c7_4_k_cu_0cd90e4b4cuda3std6ranges3__45__cpo5cdataE
	.align		8
        /*00d0*/ 	.dword	_ZN34_INTERNAL_2442e4c7_4_k_cu_0cd90e4b4cuda3std6ranges3__45__cpo4sizeE
	.align		8
        /*00d8*/ 	.dword	_ZN34_INTERNAL_2442e4c7_4_k_cu_0cd90e4b4cuda3std6ranges3__45__cpo5ssizeE
	.align		8
        /*00e0*/ 	.dword	_ZN34_INTERNAL_2442e4c7_4_k_cu_0cd90e4b4cuda3std6ranges3__45__cpo8distanceE
	.align		8
        /*00e8*/ 	.dword	_ZN34_INTERNAL_2442e4c7_4_k_cu_0cd90e4b6thrust24THRUST_300001_SM_1000_NS8cuda_cub3parE
	.align		8
        /*00f0*/ 	.dword	_ZN34_INTERNAL_2442e4c7_4_k_cu_0cd90e4b6thrust24THRUST_300001_SM_1000_NS8cuda_cub10par_nosyncE
	.align		8
        /*00f8*/ 	.dword	_ZN34_INTERNAL_2442e4c7_4_k_cu_0cd90e4b6thrust24THRUST_300001_SM_1000_NS6system6detail10sequential3seqE
	.align		8
        /*0100*/ 	.dword	_ZN34_INTERNAL_2442e4c7_4_k_cu_0cd90e4b6thrust24THRUST_300001_SM_1000_NS6system3cpp3parE
	.align		8
        /*0108*/ 	.dword	_ZN34_INTERNAL_2442e4c7_4_k_cu_0cd90e4b6thrust24THRUST_300001_SM_1000_NS12placeholders2_1E
	.align		8
        /*0110*/ 	.dword	_ZN34_INTERNAL_2442e4c7_4_k_cu_0cd90e4b6thrust24THRUST_300001_SM_1000_NS12placeholders2_2E
	.align		8
        /*0118*/ 	.dword	_ZN34_INTERNAL_2442e4c7_4_k_cu_0cd90e4b6thrust24THRUST_300001_SM_1000_NS12placeholders2_3E
	.align		8
        /*0120*/ 	.dword	_ZN34_INTERNAL_2442e4c7_4_k_cu_0cd90e4b6thrust24THRUST_300001_SM_1000_NS12placeholders2_4E
	.align		8
        /*0128*/ 	.dword	_ZN34_INTERNAL_2442e4c7_4_k_cu_0cd90e4b6thrust24THRUST_300001_SM_1000_NS12placeholders2_5E
	.align		8
        /*0130*/ 	.dword	_ZN34_INTERNAL_2442e4c7_4_k_cu_0cd90e4b6thrust24THRUST_300001_SM_1000_NS12placeholders2_6E
	.align		8
        /*0138*/ 	.dword	_ZN34_INTERNAL_2442e4c7_4_k_cu_0cd90e4b6thrust24THRUST_300001_SM_1000_NS12placeholders2_7E
	.align		8
        /*0140*/ 	.dword	_ZN34_INTERNAL_2442e4c7_4_k_cu_0cd90e4b6thrust24THRUST_300001_SM_1000_NS12placeholders2_8E
	.align		8
        /*0148*/ 	.dword	_ZN34_INTERNAL_2442e4c7_4_k_cu_0cd90e4b6thrust24THRUST_300001_SM_1000_NS12placeholders2_9E
	.align		8
        /*0150*/ 	.dword	_ZN34_INTERNAL_2442e4c7_4_k_cu_0cd90e4b6thrust24THRUST_300001_SM_1000_NS12placeholders3_10E
	.align		8
        /*0158*/ 	.dword	_ZN34_INTERNAL_2442e4c7_4_k_cu_0cd90e4b6thrust24THRUST_300001_SM_1000_NS3seqE
	.align		8
        /*0160*/ 	.dword	_ZN34_INTERNAL_2442e4c7_4_k_cu_0cd90e4b6thrust24THRUST_300001_SM_1000_NS6deviceE
	.align		8
        /*0168*/ 	.dword	$str
	.align		8
        /*0170*/ 	.dword	$str$1
	.align		8
        /*0178*/ 	.dword	vprintf


//--------------------- .text._ZN3cub18CUB_300001_SM_10006detail4scan16DeviceScanKernelINS2_10policy_hubIfffmN4cuda3std3__44plusIvEEE10Policy1000EN6thrust24THRUST_300001_SM_1000_NS6detail15normal_iteratorINSD_10device_ptrIfEEEESI_NS0_13ScanTileStateIfLb1EEES9_NS0_8NullTypeEmfLb0ESL_EEvT0_T1_T2_iT3_T4_T5_ --------------------------
	.section	.text._ZN3cub18CUB_300001_SM_10006detail4scan16DeviceScanKernelINS2_10policy_hubIfffmN4cuda3std3__44plusIvEEE10Policy1000EN6thrust24THRUST_300001_SM_1000_NS6detail15normal_iteratorINSD_10device_ptrIfEEEESI_NS0_13ScanTileStateIfLb1EEES9_NS0_8NullTypeEmfLb0ESL_EEvT0_T1_T2_iT3_T4_T5_,"ax",@progbits
	.align	128
        .global         _ZN3cub18CUB_300001_SM_10006detail4scan16DeviceScanKernelINS2_10policy_hubIfffmN4cuda3std3__44plusIvEEE10Policy1000EN6thrust24THRUST_300001_SM_1000_NS6detail15normal_iteratorINSD_10device_ptrIfEEEESI_NS0_13ScanTileStateIfLb1EEES9_NS0_8NullTypeEmfLb0ESL_EEvT0_T1_T2_iT3_T4_T5_
        .type           _ZN3cub18CUB_300001_SM_10006detail4scan16DeviceScanKernelINS2_10policy_hubIfffmN4cuda3std3__44plusIvEEE10Policy1000EN6thrust24THRUST_300001_SM_1000_NS6detail15normal_iteratorINSD_10device_ptrIfEEEESI_NS0_13ScanTileStateIfLb1EEES9_NS0_8NullTypeEmfLb0ESL_EEvT0_T1_T2_iT3_T4_T5_,@function
        .size           _ZN3cub18CUB_300001_SM_10006detail4scan16DeviceScanKernelINS2_10policy_hubIfffmN4cuda3std3__44plusIvEEE10Policy1000EN6thrust24THRUST_300001_SM_1000_NS6detail15normal_iteratorINSD_10device_ptrIfEEEESI_NS0_13ScanTileStateIfLb1EEES9_NS0_8NullTypeEmfLb0ESL_EEvT0_T1_T2_iT3_T4_T5_,(.L_x_679 - _ZN3cub18CUB_300001_SM_10006detail4scan16DeviceScanKernelINS2_10policy_hubIfffmN4cuda3std3__44plusIvEEE10Policy1000EN6thrust24THRUST_300001_SM_1000_NS6detail15normal_iteratorINSD_10device_ptrIfEEEESI_NS0_13ScanTileStateIfLb1EEES9_NS0_8NullTypeEmfLb0ESL_EEvT0_T1_T2_iT3_T4_T5_)
        .other          _ZN3cub18CUB_300001_SM_10006detail4scan16DeviceScanKernelINS2_10policy_hubIfffmN4cuda3std3__44plusIvEEE10Policy1000EN6thrust24THRUST_300001_SM_1000_NS6detail15normal_iteratorINSD_10device_ptrIfEEEESI_NS0_13ScanTileStateIfLb1EEES9_NS0_8NullTypeEmfLb0ESL_EEvT0_T1_T2_iT3_T4_T5_,@"STO_CUDA_ENTRY STV_DEFAULT"
_ZN3cub18CUB_300001_SM_10006detail4scan16DeviceScanKernelINS2_10policy_hubIfffmN4cuda3std3__44plusIvEEE10Policy1000EN6thrust24THRUST_300001_SM_1000_NS6detail15normal_iteratorINSD_10device_ptrIfEEEESI_NS0_13ScanTileStateIfLb1EEES9_NS0_8NullTypeEmfLb0ESL_EEvT0_T1_T2_iT3_T4_T5_:
.text._ZN3cub18CUB_300001_SM_10006detail4scan16DeviceScanKernelINS2_10policy_hubIfffmN4cuda3std3__44plusIvEEE10Policy1000EN6thrust24THRUST_300001_SM_1000_NS6detail15normal_iteratorINSD_10device_ptrIfEEEESI_NS0_13ScanTileStateIfLb1EEES9_NS0_8NullTypeEmfLb0ESL_EEvT0_T1_T2_iT3_T4_T5_:
[----:B------:R-:W-:Y:S08]  /*0000*/  LDC R1, c[0x0][0x37c] ;  /* 0x0000df00ff017b82 */ /* 0x000ff00000000800 */
[----:B------:R-:W0:Y:S01]  /*0010*/  S2UR UR6, SR_CTAID.X ;  /* 0x00000000000679c3 */ /* 0x000e220000002500 */
[----:B------:R-:W0:Y:S01]  /*0020*/  LDCU UR4, c[0x0][0x398] ;  /* 0x00007300ff0477ac */ /* 0x000e220008000800 */
[----:B------:R-:W1:Y:S01]  /*0030*/  LDCU.64 UR8, c[0x0][0x3a0] ;  /* 0x00007400ff0877ac */ /* 0x000e620008000a00 */
[----:B------:R-:W2:Y:S01]  /*0040*/  LDCU.64 UR12, c[0x0][0x358] ;  /* 0x00006b00ff0c77ac */ /* 0x000ea20008000a00 */
[----:B0-----:R-:W-:-:S04]  /*0050*/  UIADD3 UR6, UPT, UPT, UR6, UR4, URZ ;  /* 0x0000000406067290 */ /* 0x001fc8000fffe0ff */
[----:B------:R-:W-:-:S04]  /*0060*/  UIMAD.WIDE UR10, UR6, 0x1ee0, URZ ;  /* 0x00001ee0060a78a5 */ /* 0x000fc8000f8e02ff */
[----:B-1----:R-:W-:-:S04]  /*0070*/  UIADD3 UR7, UP0, UPT, -UR10, UR8, URZ ;  /* 0x000000080a077290 */ /* 0x002fc8000ff1e1ff */
[----:B------:R-:W-:Y:S02]  /*0080*/  UIADD3.X UR4, UPT, UPT, ~UR11, UR9, URZ, UP0, !UPT ;  /* 0x000000090b047290 */ /* 0x000fe400087fe5ff */
[----:B------:R-:W-:-:S04]  /*0090*/  UISETP.GE.U32.AND UP0, UPT, UR7, 0x1ee1, UPT ;  /* 0x00001ee10700788c */ /* 0x000fc8000bf06070 */
[----:B------:R-:W-:-:S09]  /*00a0*/  UISETP.GE.U32.AND.EX UP0, UPT, UR4, URZ, UPT, UP0 ;  /* 0x000000ff0400728c */ /* 0x000fd2000bf06100 */
[----:B--2---:R-:W-:Y:S05]  /*00b0*/  BRA.U !UP0, `(.L_x_0) ;  /* 0x0000001d082c7547 */ /* 0x004fea000b800000 */
[----:B------:R-:W0:Y:S01]  /*00c0*/  S2R R38, SR_TID.X ;  /* 0x0000000000267919 */ /* 0x000e220000002100 */
[----:B------:R-:W1:Y:S01]  /*00d0*/  LDCU.64 UR4, c[0x0][0x380] ;  /* 0x00007000ff0477ac */ /* 0x000e620008000a00 */
[C---:B0-----:R-:W-:Y:S02]  /*00e0*/  LOP3.LUT R0, R38.reuse, 0x1f, RZ, 0xc0, !PT ;  /* 0x0000001f26007812 */ /* 0x041fe400078ec0ff */
[----:B------:R-:W-:-:S05]  /*00f0*/  LOP3.LUT R3, R38, 0x3e0, RZ, 0xc0, !PT ;  /* 0x000003e026037812 */ /* 0x000fca00078ec0ff */
[----:B------:R-:W-:-:S05]  /*0100*/  IMAD R0, R3, 0x13, R0 ;  /* 0x0000001303007824 */ /* 0x000fca00078e0200 */
[----:B------:R-:W-:-:S05]  /*0110*/  IADD3 R0, P0, PT, R0, UR10, RZ ;  /* 0x0000000a00007c10 */ /* 0x000fca000ff1e0ff */
[----:B------:R-:W-:Y:S02]  /*0120*/  IMAD.X R41, RZ, RZ, UR11, P0 ;  /* 0x0000000bff297e24 */ /* 0x000fe400080e06ff */
[----:B------:R-:W-:-:S03]  /*0130*/  IMAD.SHL.U32 R42, R0, 0x4, RZ ;  /* 0x00000004002a7824 */ /* 0x000fc600078e00ff */
[----:B------:R-:W-:Y:S02]  /*0140*/  SHF.L.U64.HI R41, R0, 0x2, R41 ;  /* 0x0000000200297819 */ /* 0x000fe40000010229 */
[----:B-1----:R-:W-:-:S04]  /*0150*/  IADD3 R2, P0, PT, R42, UR4, RZ ;  /* 0x000000042a027c10 */ /* 0x002fc8000ff1e0ff */
[----:B------:R-:W-:-:S05]  /*0160*/  IADD3.X R3, PT, PT, R41, UR5, RZ, P0, !PT ;  /* 0x0000000529037c10 */ /* 0x000fca00087fe4ff */
[----:B------:R-:W2:Y:S04]  /*0170*/  LDG.E R5, desc[UR12][R2.64] ;  /* 0x0000000c02057981 */ /* 0x000ea8000c1e1900 */
[----:B------:R-:W3:Y:S04]  /*0180*/  LDG.E R7, desc[UR12][R2.64+0x80] ;  /* 0x0000800c02077981 */ /* 0x000ee8000c1e1900 */
[----:B------:R-:W4:Y:S04]  /*0190*/  LDG.E R9, desc[UR12][R2.64+0x100] ;  /* 0x0001000c02097981 */ /* 0x000f28000c1e1900 */
[----:B------:R-:W5:Y:S04]  /*01a0*/  LDG.E R11, desc[UR12][R2.64+0x180] ;  /* 0x0001800c020b7981 */ /* 0x000f68000c1e1900 */
        /* <DEDUP_REMOVED lines=14> */
[----:B------:R-:W5:Y:S01]  /*0290*/  LDG.E R0, desc[UR12][R2.64+0x900] ;  /* 0x0009000c02007981 */ /* 0x000f62000c1e1900 */
[----:B------:R-:W0:Y:S01]  /*02a0*/  S2UR UR5, SR_CgaCtaId ;  /* 0x00000000000579c3 */ /* 0x000e220000008800 */
[----:B------:R-:W-:Y:S01]  /*02b0*/  SHF.R.U32.HI R32, RZ, 0x5, R38 ;  /* 0x00000005ff207819 */ /* 0x000fe20000011626 */
[----:B------:R-:W-:Y:S01]  /*02c0*/  UMOV UR4, 0x400 ;  /* 0x0000040000047882 */ /* 0x000fe20000000000 */
[----:B------:R-:W1:Y:S01]  /*02d0*/  S2R R44, SR_LANEID ;  /* 0x00000000002c7919 */ /* 0x000e620000000000 */
[----:B------:R-:W-:Y:S01]  /*02e0*/  UISETP.NE.AND UP0, UPT, UR6, URZ, UPT ;  /* 0x000000ff0600728c */ /* 0x000fe2000bf05270 */
[----:B------:R-:W-:Y:S01]  /*02f0*/  BSSY.RECONVERGENT B0, `(.L_x_1) ;  /* 0x0000156000007945 */ /* 0x000fe20003800200 */
[----:B0-----:R-:W-:Y:S01]  /*0300*/  ULEA UR4, UR5, UR4, 0x18 ;  /* 0x0000000405047291 */ /* 0x001fe2000f8ec0ff */
[----:B-1----:R-:W-:-:S05]  /*0310*/  IMAD R28, R32, 0x260, R44 ;  /* 0x00000260201c7824 */ /* 0x002fca00078e022c */
[----:B------:R-:W-:-:S05]  /*0320*/  LEA R28, R28, UR4, 0x2 ;  /* 0x000000041c1c7c11 */ /* 0x000fca000f8e10ff */
[----:B------:R-:W-:Y:S01]  /*0330*/  IMAD R27, R44, 0x48, R28 ;  /* 0x000000482c1b7824 */ /* 0x000fe200078e021c */
[----:B--2---:R0:W-:Y:S04]  /*0340*/  STS [R28], R5 ;  /* 0x000000051c007388 */ /* 0x0041e80000000800 */
[----:B---3--:R0:W-:Y:S04]  /*0350*/  STS [R28+0x80], R7 ;  /* 0x000080071c007388 */ /* 0x0081e80000000800 */
[----:B----4-:R0:W-:Y:S04]  /*0360*/  STS [R28+0x100], R9 ;  /* 0x000100091c007388 */ /* 0x0101e80000000800 */
[----:B-----5:R0:W-:Y:S04]  /*0370*/  STS [R28+0x180], R11 ;  /* 0x0001800b1c007388 */ /* 0x0201e80000000800 */
[----:B------:R0:W-:Y:S04]  /*0380*/  STS [R28+0x200], R13 ;  /* 0x0002000d1c007388 */ /* 0x0001e80000000800 */
        /* <DEDUP_REMOVED lines=13> */
[----:B------:R0:W-:Y:S01]  /*0460*/  STS [R28+0x900], R0 ;  /* 0x000900001c007388 */ /* 0x0001e20000000800 */
[----:B------:R-:W-:-:S03]  /*0470*/  NOP ;  /* 0x0000000000007918 */ /* 0x000fc60000000000 */
[----:B------:R0:W1:Y:S04]  /*0480*/  LDS R26, [R27] ;  /* 0x000000001b1a7984 */ /* 0x0000680000000800 */
[----:B------:R0:W2:Y:S04]  /*0490*/  LDS R39, [R27+0x4] ;  /* 0x000004001b277984 */ /* 0x0000a80000000800 */
[----:B------:R0:W3:Y:S04]  /*04a0*/  LDS R31, [R27+0x8] ;  /* 0x000008001b1f7984 */ /* 0x0000e80000000800 */
[----:B------:R0:W4:Y:S04]  /*04b0*/  LDS R30, [R27+0xc] ;  /* 0x00000c001b1e7984 */ /* 0x0001280000000800 */
[----:B------:R0:W0:Y:S04]  /*04c0*/  LDS R29, [R27+0x10] ;  /* 0x000010001b1d7984 */ /* 0x0000280000000800 */
        /* <DEDUP_REMOVED lines=13> */
[----:B------:R0:W0:Y:S01]  /*05a0*/  LDS R40, [R27+0x48] ;  /* 0x000048001b287984 */ /* 0x0000220000000800 */
[----:B------:R-:W-:Y:S06]  /*05b0*/  BAR.SYNC.DEFER_BLOCKING 0x0 ;  /* 0x0000000000007b1d */ /* 0x000fec0000010000 */
[----:B-1234-:R-:W-:Y:S05]  /*05c0*/  BRA.U UP0, `(.L_x_2) ;  /* 0x00000005004c7547 */ /* 0x01efea000b800000 */
[----:B------:R-:W-:Y:S01]  /*05d0*/  FADD R8, R26, R39 ;  /* 0x000000271a087221 */ /* 0x000fe20000000000 */
[----:B0-----:R-:W-:Y:S01]  /*05e0*/  FADD R9, R31, R30 ;  /* 0x0000001e1f097221 */ /* 0x001fe20000000000 */
[----:B------:R-:W-:Y:S01]  /*05f0*/  FADD R10, R29, R25 ;  /* 0x000000191d0a7221 */ /* 0x000fe20000000000 */
        /* <DEDUP_REMOVED lines=11> */
[----:B------:R-:W-:Y:S01]  /*06b0*/  ISETP.NE.AND P1, PT, R44, 0x1f, PT ;  /* 0x0000001f2c00780c */ /* 0x000fe20003f25270 */
[----:B------:R-:W-:Y:S01]  /*06c0*/  FADD R15, R12, R15 ;  /* 0x0000000f0c0f7221 */ /* 0x000fe20000000000 */
[----:B------:R-:W-:Y:S01]  /*06d0*/  FADD R9, R40, R9 ;  /* 0x0000000928097221 */ /* 0x000fe20000000000 */
[----:B------:R-:W-:-:S02]  /*06e0*/  ISETP.NE.AND P2, PT, R44, RZ, PT ;  /* 0x000000ff2c00720c */ /* 0x000fc40003f45270 */
[----:B------:R-:W-:-:S04]  /*06f0*/  FADD R8, R8, R15 ;  /* 0x0000000f08087221 */ /* 0x000fc80000000000 */
[----:B------:R-:W-:-:S04]  /*0700*/  FADD R8, R9, R8 ;  /* 0x0000000809087221 */ /* 0x000fc80000000000 */
[----:B------:R-:W-:Y:S01]  /*0710*/  @!P1 LEA R36, R32, UR4, 0x2 ;  /* 0x0000000420249c11 */ /* 0x000fe2000f8e10ff */
[----:B------:R-:W0:Y:S02]  /*0720*/  SHFL.UP P0, R9, R8, 0x1, RZ ;  /* 0x0420000008097989 */ /* 0x000e2400000000ff */
[----:B0-----:R-:W-:-:S05]  /*0730*/  @P0 FADD R9, R8, R9 ;  /* 0x0000000908090221 */ /* 0x001fca0000000000 */
[----:B------:R-:W0:Y:S02]  /*0740*/  SHFL.UP P0, R12, R9, 0x2, RZ ;  /* 0x04400000090c7989 */ /* 0x000e2400000000ff */
[----:B0-----:R-:W-:-:S05]  /*0750*/  @P0 FADD R12, R9, R12 ;  /* 0x0000000c090c0221 */ /* 0x001fca0000000000 */
[----:B------:R-:W0:Y:S02]  /*0760*/  SHFL.UP P0, R35, R12, 0x4, RZ ;  /* 0x048000000c237989 */ /* 0x000e2400000000ff */
[----:B0-----:R-:W-:-:S05]  /*0770*/  @P0 FADD R35, R12, R35 ;  /* 0x000000230c230221 */ /* 0x001fca0000000000 */
[----:B------:R-:W0:Y:S02]  /*0780*/  SHFL.UP P0, R34, R35, 0x8, RZ ;  /* 0x0500000023227989 */ /* 0x000e2400000000ff */
[----:B0-----:R-:W-:-:S05]  /*0790*/  @P0 FADD R34, R35, R34 ;  /* 0x0000002223220221 */ /* 0x001fca0000000000 */
[----:B------:R-:W0:Y:S02]  /*07a0*/  SHFL.UP P0, R33, R34, 0x10, RZ ;  /* 0x0600000022217989 */ /* 0x000e2400000000ff */
[----:B0-----:R-:W-:Y:S01]  /*07b0*/  @P0 FADD R33, R34, R33 ;  /* 0x0000002122210221 */ /* 0x001fe20000000000 */
[----:B------:R-:W-:-:S04]  /*07c0*/  ISETP.NE.AND P0, PT, R32, 0x2, PT ;  /* 0x000000022000780c */ /* 0x000fc80003f05270 */
[----:B------:R-:W-:Y:S01]  /*07d0*/  @!P1 STS [R36+0x10], R33 ;  /* 0x0000102124009388 */ /* 0x000fe20000000800 */
[----:B------:R-:W-:Y:S01]  /*07e0*/  BAR.SYNC.DEFER_BLOCKING 0x0 ;  /* 0x0000000000007b1d */ /* 0x000fe20000010000 */
[----:B------:R-:W-:-:S05]  /*07f0*/  ISETP.NE.AND P1, PT, R32, 0x9, PT ;  /* 0x000000092000780c */ /* 0x000fca0003f25270 */
[----:B------:R-:W-:Y:S04]  /*0800*/  SHFL.UP PT, R33, R33, 0x1, RZ ;  /* 0x0420000021217989 */ /* 0x000fe800000e00ff */
[----:B------:R-:W0:Y:S04]  /*0810*/  LDS.128 R8, [UR4+0x10] ;  /* 0x00001004ff087984 */ /* 0x000e280008000c00 */
[----:B------:R-:W1:Y:S04]  /*0820*/  LDS.128 R12, [UR4+0x20] ;  /* 0x00002004ff0c7984 */ /* 0x000e680008000c00 */
[----:B------:R-:W2:Y:S01]  /*0830*/  LDS.128 R16, [UR4+0x30] ;  /* 0x00003004ff107984 */ /* 0x000ea20008000c00 */
[----:B0-----:R-:W-:-:S04]  /*0840*/  FADD R9, R8, R9 ;  /* 0x0000000908097221 */ /* 0x001fc80000000000 */
[----:B------:R-:W-:Y:S01]  /*0850*/  FADD R10, R10, R9 ;  /* 0x000000090a0a7221 */ /* 0x000fe20000000000 */
[----:B------:R-:W-:Y:S02]  /*0860*/  FSEL R8, R9, R8, !P0 ;  /* 0x0000000809087208 */ /* 0x000fe40004000000 */
[----:B------:R-:W-:Y:S01]  /*0870*/  ISETP.NE.AND P0, PT, R32, 0x3, PT ;  /* 0x000000032000780c */ /* 0x000fe20003f05270 */
[----:B------:R-:W-:-:S03]  /*0880*/  FADD R11, R11, R10 ;  /* 0x0000000a0b0b7221 */ /* 0x000fc60000000000 */
[----:B------:R-:W-:Y:S01]  /*0890*/  FSEL R8, R10, R8, !P0 ;  /* 0x000000080a087208 */ /* 0x000fe20004000000 */
[----:B-1----:R-:W-:Y:S01]  /*08a0*/  FADD R12, R11, R12 ;  /* 0x0000000c0b0c7221 */ /* 0x002fe20000000000 */
[----:B------:R-:W-:-:S03]  /*08b0*/  ISETP.NE.AND P0, PT, R32, 0x4, PT ;  /* 0x000000042000780c */ /* 0x000fc60003f05270 */
[----:B------:R-:W-:Y:S01]  /*08c0*/  FADD R13, R13, R12 ;  /* 0x0000000c0d0d7221 */ /* 0x000fe20000000000 */
[----:B------:R-:W-:Y:S02]  /*08d0*/  FSEL R8, R11, R8, !P0 ;  /* 0x000000080b087208 */ /* 0x000fe40004000000 */
[----:B------:R-:W-:Y:S01]  /*08e0*/  ISETP.NE.AND P0, PT, R32, 0x5, PT ;  /* 0x000000052000780c */ /* 0x000fe20003f05270 */
[----:B------:R-:W-:-:S03]  /*08f0*/  FADD R14, R14, R13 ;  /* 0x0000000d0e0e7221 */ /* 0x000fc60000000000 */
[----:B------:R-:W-:Y:S01]  /*0900*/  FSEL R8, R12, R8, !P0 ;  /* 0x000000080c087208 */ /* 0x000fe20004000000 */
[----:B------:R-:W-:Y:S01]  /*0910*/  FADD R15, R15, R14 ;  /* 0x0000000e0f0f7221 */ /* 0x000fe20000000000 */
[----:B------:R-:W-:-:S03]  /*0920*/  ISETP.NE.AND P0, PT, R32, 0x6, PT ;  /* 0x000000062000780c */ /* 0x000fc60003f05270 */
[----:B--2---:R-:W-:Y:S01]  /*0930*/  FADD R16, R15, R16 ;  /* 0x000000100f107221 */ /* 0x004fe20000000000 */
[----:B------:R-:W-:Y:S02]  /*0940*/  FSEL R8, R13, R8, !P0 ;  /* 0x000000080d087208 */ /* 0x000fe40004000000 */
[----:B------:R-:W-:Y:S01]  /*0950*/  ISETP.NE.AND P0, PT, R32, 0x7, PT ;  /* 0x000000072000780c */ /* 0x000fe20003f05270 */
[----:B------:R-:W-:-:S03]  /*0960*/  FADD R17, R17, R16 ;  /* 0x0000001011117221 */ /* 0x000fc60000000000 */
[----:B------:R-:W-:Y:S01]  /*0970*/  FSEL R8, R14, R8, !P0 ;  /* 0x000000080e087208 */ /* 0x000fe20004000000 */
[----:B------:R-:W-:Y:S01]  /*0980*/  FADD R18, R18, R17 ;  /* 0x0000001112127221 */ /* 0x000fe20000000000 */
[----:B------:R-:W-:-:S03]  /*0990*/  ISETP.NE.AND P0, PT, R32, 0x8, PT ;  /* 0x000000082000780c */ /* 0x000fc60003f05270 */
[----:B------:R-:W-:Y:S01]  /*09a0*/  FADD R19, R19, R18 ;  /* 0x0000001213137221 */ /* 0x000fe20000000000 */
[----:B------:R-:W-:Y:S02]  /*09b0*/  FSEL R8, R15, R8, !P0 ;  /* 0x000000080f087208 */ /* 0x000fe40004000000 */
[----:B------:R-:W-:Y:S02]  /*09c0*/  ISETP.NE.AND P0, PT, R32, 0xa, PT ;  /* 0x0000000a2000780c */ /* 0x000fe40003f05270 */
[----:B------:R-:W-:Y:S02]  /*09d0*/  FSEL R8, R16, R8, !P1 ;  /* 0x0000000810087208 */ /* 0x000fe40004800000 */
[C---:B------:R-:W-:Y:S02]  /*09e0*/  ISETP.NE.AND P1, PT, R32.reuse, 0xc, PT ;  /* 0x0000000c2000780c */ /* 0x040fe40003f25270 */
[----:B------:R-:W-:Y:S02]  /*09f0*/  FSEL R8, R17, R8, !P0 ;  /* 0x0000000811087208 */ /* 0x000fe40004000000 */
[----:B------:R-:W-:-:S04]  /*0a00*/  ISETP.NE.AND P0, PT, R32, 0xb, PT ;  /* 0x0000000b2000780c */ /* 0x000fc80003f05270 */
[----:B------:R-:W-:Y:S02]  /*0a10*/  FSEL R8, R18, R8, !P0 ;  /* 0x0000000812087208 */ /* 0x000fe40004000000 */
[C---:B------:R-:W-:Y:S02]  /*0a20*/  ISETP.GE.U32.AND P0, PT, R38.reuse, 0x20, PT ;  /* 0x000000202600780c */ /* 0x040fe40003f06070 */
[----:B------:R-:W-:Y:S02]  /*0a30*/  FSEL R8, R19, R8, !P1 ;  /* 0x0000000813087208 */ /* 0x000fe40004800000 */
[----:B------:R-:W-:-:S03]  /*0a40*/  ISETP.NE.AND P1, PT, R38, RZ, PT ;  /* 0x000000ff2600720c */ /* 0x000fc60003f25270 */
[----:B------:R-:W-:-:S05]  /*0a50*/  @P2 FADD R8, R33, R8 ;  /* 0x0000000821082221 */ /* 0x000fca0000000000 */
[----:B------:R-:W-:-:S05]  /*0a60*/  FSEL R33, R33, R8, !P0 ;  /* 0x0000000821217208 */ /* 0x000fca0004000000 */
[----:B------:R-:W-:Y:S01]  /*0a70*/  FADD R12, R26, R33 ;  /* 0x000000211a0c7221 */ /* 0x000fe20000000000 */
[----:B------:R-:W-:Y:S06]  /*0a80*/  @P1 BRA `(.L_x_3) ;  /* 0x0000000c00701947 */ /* 0x000fec0003800000 */
[----:B------:R-:W0:Y:S01]  /*0a90*/  LDS R12, [UR4+0x40] ;  /* 0x00004004ff0c7984 */ /* 0x000e220008000800 */
[----:B------:R-:W1:Y:S01]  /*0aa0*/  LDC.64 R10, c[0x0][0x390] ;  /* 0x0000e400ff0a7b82 */ /* 0x000e620000000a00 */
[----:B------:R-:W-:Y:S02]  /*0ab0*/  IMAD.MOV.U32 R8, RZ, RZ, 0x65 ;  /* 0x00000065ff087424 */ /* 0x000fe400078e00ff */
[----:B0-----:R-:W-:Y:S01]  /*0ac0*/  FADD R9, R19, R12 ;  /* 0x0000000c13097221 */ /* 0x001fe20000000000 */
[----:B------:R-:W-:-:S04]  /*0ad0*/  MOV R12, R26 ;  /* 0x0000001a000c7202 */ /* 0x000fc80000000f00 */
[----:B-1----:R0:W-:Y:S01]  /*0ae0*/  ST.E.64.STRONG.GPU desc[UR12][R10.64+0x100], R8 ;  /* 0x000100080a007985 */ /* 0x0021e2000c10fb0c */
[----:B------:R-:W-:Y:S05]  /*0af0*/  BRA `(.L_x_3) ;  /* 0x0000000c00547947 */ /* 0x000fea0003800000 */
.L_x_2:
        /* <DEDUP_REMOVED lines=50> */
[----:B------:R-:W-:Y:S01]  /*0e20*/  FADD R14, R14, R13 ;  /* 0x0000000d0e0e7221 */ /* 0x000fe20000000000 */
[----:B------:R-:W0:Y:S02]  /*0e30*/  LDS R11, [UR4+0x40] ;  /* 0x00004004ff0b7984 */ /* 0x000e240008000800 */
        /* <DEDUP_REMOVED lines=12> */
[----:B------:R-:W-:-:S04]  /*0f00*/  ISETP.NE.AND P0, PT, R32, 0x9, PT ;  /* 0x000000092000780c */ /* 0x000fc80003f05270 */
[----:B------:R-:W-:Y:S02]  /*0f10*/  FSEL R8, R16, R8, !P0 ;  /* 0x0000000810087208 */ /* 0x000fe40004000000 */
[----:B------:R-:W-:-:S04]  /*0f20*/  ISETP.NE.AND P0, PT, R32, 0xa, PT ;  /* 0x0000000a2000780c */ /* 0x000fc80003f05270 */
[----:B------:R-:W-:Y:S02]  /*0f30*/  FSEL R8, R17, R8, !P0 ;  /* 0x0000000811087208 */ /* 0x000fe40004000000 */
[----:B------:R-:W-:-:S04]  /*0f40*/  ISETP.NE.AND P0, PT, R32, 0xb, PT ;  /* 0x0000000b2000780c */ /* 0x000fc80003f05270 */
[----:B------:R-:W-:Y:S02]  /*0f50*/  FSEL R8, R18, R8, !P0 ;  /* 0x0000000812087208 */ /* 0x000fe40004000000 */
[C---:B------:R-:W-:Y:S01]  /*0f60*/  ISETP.GT.U32.AND P0, PT, R38.reuse, 0x1f, PT ;  /* 0x0000001f2600780c */ /* 0x040fe20003f04070 */
[C---:B0-----:R-:W-:Y:S01]  /*0f70*/  FADD R11, R19.reuse, R11 ;  /* 0x0000000b130b7221 */ /* 0x041fe20000000000 */
[----:B------:R-:W-:Y:S02]  /*0f80*/  FSEL R8, R19, R8, !P1 ;  /* 0x0000000813087208 */ /* 0x000fe40004800000 */
[----:B------:R-:W-:-:S03]  /*0f90*/  ISETP.GE.U32.AND P1, PT, R38, 0x20, PT ;  /* 0x000000202600780c */ /* 0x000fc60003f26070 */
[----:B------:R-:W-:-:S05]  /*0fa0*/  @P2 FADD R8, R33, R8 ;  /* 0x0000000821082221 */ /* 0x000fca0000000000 */
[----:B------:R-:W-:Y:S01]  /*0fb0*/  FSEL R43, R33, R8, !P1 ;  /* 0x00000008212b7208 */ /* 0x000fe20004800000 */
[----:B------:R-:W-:Y:S06]  /*0fc0*/  @P0 BRA `(.L_x_4) ;  /* 0x0000000400f80947 */ /* 0x000fec0003800000 */
[----:B------:R-:W0:Y:S01]  /*0fd0*/  LDC.64 R14, c[0x0][0x390] ;  /* 0x0000e400ff0e7b82 */ /* 0x000e220000000a00 */
[----:B------:R-:W-:Y:S01]  /*0fe0*/  ISETP.NE.AND P1, PT, R38, RZ, PT ;  /* 0x000000ff2600720c */ /* 0x000fe20003f25270 */
[----:B------:R-:W-:Y:S01]  /*0ff0*/  IMAD.U32 R13, RZ, RZ, UR6 ;  /* 0x00000006ff0d7e24 */ /* 0x000fe2000f8e00ff */
[----:B------:R-:W-:-:S05]  /*1000*/  LOP3.LUT R18, RZ, R38, RZ, 0x33, !PT ;  /* 0x00000026ff127212 */ /* 0x000fca00078e33ff */
[----:B------:R-:W-:-:S06]  /*1010*/  VIADD R18, R18, UR6 ;  /* 0x0000000612127c36 */ /* 0x000fcc0008000000 */
[----:B------:R-:W-:Y:S01]  /*1020*/  @!P1 IMAD.MOV.U32 R10, RZ, RZ, 0x64 ;  /* 0x00000064ff0a9424 */ /* 0x000fe200078e00ff */
[----:B------:R1:W-:Y:S01]  /*1030*/  @!P1 STS [UR4+0xc], R11 ;  /* 0x00000c0bff009988 */ /* 0x0003e20008000804 */
[----:B0-----:R-:W-:-:S04]  /*1040*/  IMAD.WIDE R12, R13, 0x8, R14 ;  /* 0x000000080d0c7825 */ /* 0x001fc800078e020e */
[----:B------:R-:W-:Y:S01]  /*1050*/  IMAD.WIDE R14, R18, 0x8, R14 ;  /* 0x00000008120e7825 */ /* 0x000fe200078e020e */
[----:B------:R1:W-:Y:S01]  /*1060*/  @!P1 ST.E.64.STRONG.GPU desc[UR12][R12.64+0x100], R10 ;  /* 0x0001000a0c009985 */ /* 0x0003e2000c10fb0c */
[----:B------:R-:W-:Y:S05]  /*1070*/  NANOSLEEP 0x226 ;  /* 0x000002260000795d */ /* 0x000fea0003800000 */
[----:B------:R-:W2:Y:S01]  /*1080*/  LD.E.64.STRONG.GPU R16, desc[UR12][R14.64+0x100] ;  /* 0x0001000c0e107980 */ /* 0x000ea2000c10fb00 */
[----:B------:R-:W-:Y:S01]  /*1090*/  UMOV UR5, 0xffffffff ;  /* 0xffffffff00057882 */ /* 0x000fe20000000000 */
[----:B--2---:R-:W-:Y:S02]  /*10a0*/  ISETP.NE.AND P0, PT, R16, 0x63, PT ;  /* 0x000000631000780c */ /* 0x004fe40003f05270 */
[----:B-1----:R-:W-:Y:S11]  /*10b0*/  BRA.DIV UR5, `(.L_x_5) ;  /* 0x0000002e05e87947 */ /* 0x002ff6000b800000 */
[----:B------:R-:W-:-:S13]  /*10c0*/  VOTE.ANY P0, !P0 ;  /* 0x0000000000ff7806 */ /* 0x000fda0004000100 */
.L_x_34:
[----:B------:R-:W-:Y:S05]  /*10d0*/  @!P0 BRA `(.L_x_6) ;  /* 0x0000000000248947 */ /* 0x000fea0003800000 */
[----:B------:R-:W-:-:S07]  /*10e0*/  HFMA2 R9, -RZ, RZ, 0, 2.849102020263671875e-05 ;  /* 0x000001deff097431 */ /* 0x000fce00000001ff */
.L_x_8:
[----:B------:R-:W-:Y:S05]  /*10f0*/  NANOSLEEP R9 ;  /* 0x000000090000735d */ /* 0x000fea0003800000 */
[----:B------:R-:W2:Y:S01]  /*1100*/  LD.E.64.STRONG.GPU R16, desc[UR12][R14.64+0x100] ;  /* 0x0001000c0e107980 */ /* 0x000ea2000c10fb00 */
[----:B------:R-:W-:Y:S01]  /*1110*/  UMOV UR5, 0xffffffff ;  /* 0xffffffff00057882 */ /* 0x000fe20000000000 */
[----:B------:R-:W-:Y:S02]  /*1120*/  SHF.R.U32.HI R9, RZ, 0x1, R9 ;  /* 0x00000001ff097819 */ /* 0x000fe40000011609 */
[----:B--2---:R-:W-:Y:S01]  /*1130*/  ISETP.NE.AND P0, PT, R16, 0x63, PT ;  /* 0x000000631000780c */ /* 0x004fe20003f05270 */
[----:B------:R-:W-:-:S12]  /*1140*/  BRA.DIV UR5, `(.L_x_7) ;  /* 0x0000002e05e47947 */ /* 0x000fd8000b800000 */
[----:B------:R-:W-:-:S13]  /*1150*/  VOTE.ANY P0, !P0 ;  /* 0x0000000000ff7806 */ /* 0x000fda0004000100 */
.L_x_37:
[----:B------:R-:W-:Y:S05]  /*1160*/  @P0 BRA `(.L_x_8) ;  /* 0xfffffffc00e00947 */ /* 0x000fea000383ffff */
.L_x_6:
[----:B------:R-:W-:Y:S01]  /*1170*/  UMOV UR5, 0xffffffff ;  /* 0xffffffff00057882 */ /* 0x000fe20000000000 */
[----:B------:R-:W-:Y:S01]  /*1180*/  ISETP.NE.AND P2, PT, R16, 0x65, PT ;  /* 0x000000651000780c */ /* 0x000fe20003f45270 */
[----:B------:R-:W-:Y:S01]  /*1190*/  IMAD.MOV.U32 R36, RZ, RZ, R17 ;  /* 0x000000ffff247224 */ /* 0x000fe200078e0011 */
[----:B------:R-:W-:Y:S11]  /*11a0*/  BRA.DIV UR5, `(.L_x_9) ;  /* 0x0000002e05ec7947 */ /* 0x000ff6000b800000 */
[----:B------:R-:W0:Y:S01]  /*11b0*/  S2R R45, SR_GEMASK ;  /* 0x00000000002d7919 */ /* 0x000e220000003c00 */
[----:B------:R-:W-:Y:S01]  /*11c0*/  VOTE.ANY R8, PT, !P2 ;  /* 0x0000000000087806 */ /* 0x000fe200050e0100 */
[C---:B------:R-:W-:Y:S01]  /*11d0*/  VIADD R33, R44.reuse, 0x2 ;  /* 0x000000022c217836 */ /* 0x040fe20000000000 */
[C---:B------:R-:W-:Y:S01]  /*11e0*/  IADD3 R32, PT, PT, R44.reuse, 0x4, RZ ;  /* 0x000000042c207810 */ /* 0x040fe20007ffe0ff */
[C---:B------:R-:W-:Y:S02]  /*11f0*/  VIADD R19, R44.reuse, 0x8 ;  /* 0x000000082c137836 */ /* 0x040fe40000000000 */
[----:B------:R-:W-:Y:S01]  /*1200*/  VIADD R34, R44, 0x10 ;  /* 0x000000102c227836 */ /* 0x000fe20000000000 */
[----:B0-----:R-:W-:-:S05]  /*1210*/  LOP3.LUT R8, R8, 0x80000000, R45, 0xec, !PT ;  /* 0x8000000008087812 */ /* 0x001fca00078eec2d */
[----:B------:R-:W-:-:S05]  /*1220*/  VIADD R9, R8, 0xffffffff ;  /* 0xffffffff08097836 */ /* 0x000fca0000000000 */
[----:B------:R-:W-:-:S04]  /*1230*/  LOP3.LUT R9, R8, R9, RZ, 0xc, !PT ;  /* 0x0000000908097212 */ /* 0x000fc800078e0cff */
[----:B------:R0:W1:Y:S02]  /*1240*/  POPC R15, R9 ;  /* 0x00000009000f7309 */ /* 0x0000640000000000 */
[----:B0-----:R-:W0:Y:S01]  /*1250*/  LDC.64 R8, c[0x0][0x390] ;  /* 0x0000e400ff087b82 */ /* 0x001e220000000a00 */
[----:B-1----:R-:W1:Y:S01]  /*1260*/  SHFL.DOWN PT, R17, R36, 0x1, R15 ;  /* 0x0820000024117989 */ /* 0x002e6200000e000f */
[-C--:B------:R-:W-:Y:S02]  /*1270*/  ISETP.GE.AND P0, PT, R44, R15.reuse, PT ;  /* 0x0000000f2c00720c */ /* 0x080fe40003f06270 */
[----:B------:R-:W-:Y:S02]  /*1280*/  ISETP.GT.AND P2, PT, R34, R15, PT ;  /* 0x0000000f2200720c */ /* 0x000fe40003f44270 */
[----:B0-----:R-:W-:-:S09]  /*1290*/  IADD3 R35, P3, PT, R8, 0x100, RZ ;  /* 0x0000010008237810 */ /* 0x001fd20007f7e0ff */
[----:B-1----:R-:W-:Y:S01]  /*12a0*/  @!P0 FADD R36, R17, R36 ;  /* 0x0000002411248221 */ /* 0x002fe20000000000 */
[----:B------:R-:W-:Y:S01]  /*12b0*/  ISETP.GT.AND P0, PT, R33, R15, PT ;  /* 0x0000000f2100720c */ /* 0x000fe20003f04270 */
[----:B------:R-:W-:-:S03]  /*12c0*/  IMAD.X R37, RZ, RZ, R9, P3 ;  /* 0x000000ffff257224 */ /* 0x000fc600018e0609 */
[----:B------:R-:W0:Y:S09]  /*12d0*/  SHFL.DOWN PT, R17, R36, 0x2, R15 ;  /* 0x0840000024117989 */ /* 0x000e3200000e000f */
[----:B0-----:R-:W-:Y:S01]  /*12e0*/  @!P0 FADD R36, R36, R17 ;  /* 0x0000001124248221 */ /* 0x001fe20000000000 */
[----:B------:R-:W-:-:S04]  /*12f0*/  ISETP.GT.AND P0, PT, R32, R15, PT ;  /* 0x0000000f2000720c */ /* 0x000fc80003f04270 */
[----:B------:R-:W0:Y:S09]  /*1300*/  SHFL.DOWN PT, R17, R36, 0x4, R15 ;  /* 0x0880000024117989 */ /* 0x000e3200000e000f */
[----:B0-----:R-:W-:Y:S01]  /*1310*/  @!P0 FADD R36, R36, R17 ;  /* 0x0000001124248221 */ /* 0x001fe20000000000 */
[----:B------:R-:W-:-:S04]  /*1320*/  ISETP.GT.AND P0, PT, R19, R15, PT ;  /* 0x0000000f1300720c */ /* 0x000fc80003f04270 */
[----:B------:R-:W0:Y:S09]  /*1330*/  SHFL.DOWN PT, R17, R36, 0x8, R15 ;  /* 0x0900000024117989 */ /* 0x000e3200000e000f */
[----:B0-----:R-:W-:Y:S01]  /*1340*/  @!P0 FADD R36, R36, R17 ;  /* 0x0000001124248221 */ /* 0x001fe20000000000 */
[----:B------:R-:W-:-:S04]  /*1350*/  ISETP.NE.AND P0, PT, R16, 0x65, PT ;  /* 0x000000651000780c */ /* 0x000fc80003f05270 */
[----:B------:R-:W0:Y:S09]  /*1360*/  SHFL.DOWN PT, R17, R36, 0x10, R15 ;  /* 0x0a00000024117989 */ /* 0x000e3200000e000f */
[----:B------:R-:W-:Y:S01]  /*1370*/  VOTE.ALL P0, P0 ;  /* 0x0000000000ff7806 */ /* 0x000fe20000000000 */
[----:B0-----:R-:W-:-:S12]  /*1380*/  @!P2 FADD R36, R36, R17 ;  /* 0x000000112424a221 */ /* 0x001fd80000000000 */
.L_x_46:
[----:B------:R-:W-:Y:S05]  /*1390*/  @!P0 BRA `(.L_x_10) ;  /* 0x0000000000c88947 */ /* 0x000fea0003800000 */
[----:B------:R-:W-:-:S07]  /*13a0*/  HFMA2 R38, -RZ, RZ, 0, 2.849102020263671875e-05 ;  /* 0x000001deff267431 */ /* 0x000fce00000001ff */
.L_x_16:
[----:B------:R-:W-:Y:S02]  /*13b0*/  IMAD.MOV.U32 R8, RZ, RZ, R35 ;  /* 0x000000ffff087224 */ /* 0x000fe400078e0023 */
[----:B------:R-:W-:Y:S02]  /*13c0*/  IMAD.MOV.U32 R9, RZ, RZ, R37 ;  /* 0x000000ffff097224 */ /* 0x000fe400078e0025 */
[----:B------:R-:W-:-:S05]  /*13d0*/  IMAD.WIDE R16, R18, 0x8, R8 ;  /* 0x0000000812107825 */ /* 0x000fca00078e0208 */
[----:B------:R-:W2:Y:S01]  /*13e0*/  LD.E.64.STRONG.GPU R14, desc[UR12][R16.64+-0x100] ;  /* 0xffff000c100e7980 */ /* 0x000ea2000c10fb00 */
[----:B------:R-:W-:Y:S05]  /*13f0*/  YIELD ;  /* 0x0000000000007946 */ /* 0x000fea0003800000 */
[----:B------:R-:W-:Y:S01]  /*1400*/  UMOV UR5, 0xffffffff ;  /* 0xffffffff00057882 */ /* 0x000fe20000000000 */
[----:B------:R-:W-:Y:S02]  /*1410*/  SHF.R.U32.HI R38, RZ, 0x1, R38 ;  /* 0x00000001ff267819 */ /* 0x000fe40000011626 */
[----:B--2---:R-:W-:Y:S01]  /*1420*/  ISETP.NE.AND P0, PT, R14, 0x63, PT ;  /* 0x000000630e00780c */ /* 0x004fe20003f05270 */
[----:B------:R-:W-:-:S12]  /*1430*/  BRA.DIV UR5, `(.L_x_11) ;  /* 0x0000003205507947 */ /* 0x000fd8000b800000 */
[----:B------:R-:W-:-:S13]  /*1440*/  VOTE.ANY P0, !P0 ;  /* 0x0000000000ff7806 */ /* 0x000fda0004000100 */
.L_x_49:
[----:B------:R-:W-:Y:S05]  /*1450*/  @!P0 BRA `(.L_x_12) ;  /* 0x0000000000248947 */ /* 0x000fea0003800000 */
[----:B------:R-:W-:-:S07]  /*1460*/  IMAD.MOV.U32 R9, RZ, RZ, R38 ;  /* 0x000000ffff097224 */ /* 0x000fce00078e0026 */
.L_x_14:
[----:B------:R-:W-:Y:S05]  /*1470*/  NANOSLEEP R9 ;  /* 0x000000090000735d */ /* 0x000fea0003800000 */
[----:B------:R-:W2:Y:S01]  /*1480*/  LD.E.64.STRONG.GPU R14, desc[UR12][R16.64+-0x100] ;  /* 0xffff000c100e7980 */ /* 0x000ea2000c10fb00 */
[----:B------:R-:W-:Y:S01]  /*1490*/  UMOV UR5, 0xffffffff ;  /* 0xffffffff00057882 */ /* 0x000fe20000000000 */
[----:B------:R-:W-:Y:S02]  /*14a0*/  SHF.R.U32.HI R9, RZ, 0x1, R9 ;  /* 0x00000001ff097819 */ /* 0x000fe40000011609 */
[----:B--2---:R-:W-:Y:S01]  /*14b0*/  ISETP.NE.AND P0, PT, R14, 0x63, PT ;  /* 0x000000630e00780c */ /* 0x004fe20003f05270 */
[----:B------:R-:W-:-:S12]  /*14c0*/  BRA.DIV UR5, `(.L_x_13) ;  /* 0x00000032054c7947 */ /* 0x000fd8000b800000 */
[----:B------:R-:W-:-:S13]  /*14d0*/  VOTE.ANY P0, !P0 ;  /* 0x0000000000ff7806 */ /* 0x000fda0004000100 */
.L_x_52:
[----:B------:R-:W-:Y:S05]  /*14e0*/  @P0 BRA `(.L_x_14) ;  /* 0xfffffffc00e00947 */ /* 0x000fea000383ffff */
.L_x_12:
[----:B------:R-:W-:Y:S01]  /*14f0*/  UMOV UR5, 0xffffffff ;  /* 0xffffffff00057882 */ /* 0x000fe20000000000 */
[----:B------:R-:W-:Y:S02]  /*1500*/  ISETP.NE.AND P0, PT, R14, 0x65, PT ;  /* 0x000000650e00780c */ /* 0x000fe40003f05270 */
[----:B------:R-:W-:Y:S01]  /*1510*/  MOV R9, R15 ;  /* 0x0000000f00097202 */ /* 0x000fe20000000f00 */
[----:B------:R-:W-:Y:S10]  /*1520*/  BRA.DIV UR5, `(.L_x_15) ;  /* 0x0000003205547947 */ /* 0x000ff4000b800000 */
[----:B------:R-:W-:Y:S01]  /*1530*/  VOTE.ANY R8, PT, !P0 ;  /* 0x0000000000087806 */ /* 0x000fe200040e0100 */
[----:B------:R-:W-:-:S03]  /*1540*/  VIADD R18, R18, 0xffffffe0 ;  /* 0xffffffe012127836 */ /* 0x000fc60000000000 */
[----:B------:R-:W-:-:S05]  /*1550*/  LOP3.LUT R8, R8, 0x80000000, R45, 0xec, !PT ;  /* 0x8000000008087812 */ /* 0x000fca00078eec2d */
[----:B------:R-:W-:-:S05]  /*1560*/  VIADD R15, R8, 0xffffffff ;  /* 0xffffffff080f7836 */ /* 0x000fca0000000000 */
[----:B------:R-:W-:-:S06]  /*1570*/  LOP3.LUT R15, R8, R15, RZ, 0xc, !PT ;  /* 0x0000000f080f7212 */ /* 0x000fcc00078e0cff */
[----:B------:R-:W0:Y:S02]  /*1580*/  POPC R15, R15 ;  /* 0x0000000f000f7309 */ /* 0x000e240000000000 */
[----:B0-----:R-:W0:Y:S01]  /*1590*/  SHFL.DOWN PT, R16, R9, 0x1, R15 ;  /* 0x0820000009107989 */ /* 0x001e2200000e000f */
[-C--:B------:R-:W-:Y:S02]  /*15a0*/  ISETP.GE.AND P0, PT, R44, R15.reuse, PT ;  /* 0x0000000f2c00720c */ /* 0x080fe40003f06270 */
[----:B------:R-:W-:-:S11]  /*15b0*/  ISETP.GT.AND P2, PT, R34, R15, PT ;  /* 0x0000000f2200720c */ /* 0x000fd60003f44270 */
[----:B0-----:R-:W-:Y:S01]  /*15c0*/  @!P0 FADD R9, R16, R9 ;  /* 0x0000000910098221 */ /* 0x001fe20000000000 */
[----:B------:R-:W-:-:S04]  /*15d0*/  ISETP.GT.AND P0, PT, R33, R15, PT ;  /* 0x0000000f2100720c */ /* 0x000fc80003f04270 */
        /* <DEDUP_REMOVED lines=11> */
[----:B0-----:R-:W-:-:S04]  /*1690*/  @!P2 FADD R9, R9, R16 ;  /* 0x000000100909a221 */ /* 0x001fc80000000000 */
[----:B------:R-:W-:-:S08]  /*16a0*/  FADD R36, R9, R36 ;  /* 0x0000002409247221 */ /* 0x000fd00000000000 */
.L_x_61:
[----:B------:R-:W-:Y:S05]  /*16b0*/  @P0 BRA `(.L_x_16) ;  /* 0xfffffffc003c0947 */ /* 0x000fea000383ffff */
.L_x_10:
[----:B------:R-:W-:Y:S01]  /*16c0*/  ISETP.NE.AND P0, PT, R44, RZ, PT ;  /* 0x000000ff2c00720c */ /* 0x000fe20003f05270 */
[----:B------:R-:W0:Y:S01]  /*16d0*/  @!P1 S2R R9, SR_CgaCtaId ;  /* 0x0000000000099919 */ /* 0x000e220000008800 */
[----:B------:R-:W-:Y:S01]  /*16e0*/  @!P1 MOV R8, 0x400 ;  /* 0x0000040000089802 */ /* 0x000fe20000000f00 */
[----:B------:R-:W-:Y:S01]  /*16f0*/  @!P1 FADD R11, R11, R36 ;  /* 0x000000240b0b9221 */ /* 0x000fe20000000000 */
[----:B------:R-:W-:-:S05]  /*1700*/  @!P1 IMAD.MOV.U32 R10, RZ, RZ, 0x65 ;  /* 0x00000065ff0a9424 */ /* 0x000fca00078e00ff */
[----:B------:R1:W-:Y:S04]  /*1710*/  @!P1 ST.E.64.STRONG.GPU desc[UR12][R12.64+0x100], R10 ;  /* 0x0001000a0c009985 */ /* 0x0003e8000c10fb0c */
[----:B------:R-:W2:Y:S01]  /*1720*/  @!P0 S2R R15, SR_CgaCtaId ;  /* 0x00000000000f8919 */ /* 0x000ea20000008800 */
[----:B------:R-:W-:Y:S02]  /*1730*/  @!P0 MOV R14, 0x400 ;  /* 0x00000400000e8802 */ /* 0x000fe40000000f00 */
[----:B0-----:R-:W-:Y:S02]  /*1740*/  @!P1 LEA R9, R9, R8, 0x18 ;  /* 0x0000000809099211 */ /* 0x001fe400078ec0ff */
[----:B------:R-:W-:Y:S01]  /*1750*/  MOV R8, R43 ;  /* 0x0000002b00087202 */ /* 0x000fe20000000f00 */
[----:B------:R-:W-:-:S02]  /*1760*/  @!P0 IMAD.MOV.U32 R8, RZ, RZ, R36 ;  /* 0x000000ffff088224 */ /* 0x000fc400078e0024 */
[----:B------:R1:W-:Y:S04]  /*1770*/  @!P1 STS [R9+0x8], R11 ;  /* 0x0000080b09009388 */ /* 0x0003e80000000800 */
[----:B------:R1:W-:Y:S01]  /*1780*/  @!P1 STS [R9+0x4], R36 ;  /* 0x0000042409009388 */ /* 0x0003e20000000800 */
[----:B--2---:R-:W-:-:S05]  /*1790*/  @!P0 LEA R15, R15, R14, 0x18 ;  /* 0x0000000e0f0f8211 */ /* 0x004fca00078ec0ff */
[----:B------:R1:W-:Y:S02]  /*17a0*/  @!P0 STS [R15+0x54], R36 ;  /* 0x000054240f008388 */ /* 0x0003e40000000800 */
.L_x_4:
[----:B------:R-:W-:Y:S05]  /*17b0*/  WARPSYNC.ALL ;  /* 0x0000000000007948 */ /* 0x000fea0003800000 */
[----:B------:R-:W0:Y:S08]  /*17c0*/  S2UR UR7, SR_CgaCtaId ;  /* 0x00000000000779c3 */ /* 0x000e300000008800 */
[----:B------:R-:W-:Y:S06]  /*17d0*/  BAR.SYNC.DEFER_BLOCKING 0x0 ;  /* 0x0000000000007b1d */ /* 0x000fec0000010000 */
[----:B------:R-:W-:Y:S01]  /*17e0*/  UMOV UR5, 0x400 ;  /* 0x0000040000057882 */ /* 0x000fe20000000000 */
[----:B-1----:R-:W1:Y:S01]  /*17f0*/  S2R R10, SR_TID.X ;  /* 0x00000000000a7919 */ /* 0x002e620000002100 */
[----:B0-----:R-:W-:-:S09]  /*1800*/  ULEA UR5, UR7, UR5, 0x18 ;  /* 0x0000000507057291 */ /* 0x001fd2000f8ec0ff */
[----:B------:R-:W0:Y:S01]  /*1810*/  LDS R9, [UR5+0x54] ;  /* 0x00005405ff097984 */ /* 0x000e220008000800 */
[----:B-1----:R-:W-:-:S13]  /*1820*/  ISETP.NE.AND P0, PT, R10, RZ, PT ;  /* 0x000000ff0a00720c */ /* 0x002fda0003f05270 */
[----:B0-----:R-:W-:-:S04]  /*1830*/  @P0 FADD R8, R9, R8 ;  /* 0x0000000809080221 */ /* 0x001fc80000000000 */
[----:B------:R-:W-:-:S07]  /*1840*/  FADD R12, R26, R8 ;  /* 0x000000081a0c7221 */ /* 0x000fce0000000000 */
.L_x_3:
[----:B------:R-:W-:Y:S05]  /*1850*/  BSYNC.RECONVERGENT B0 ;  /* 0x0000000000007941 */ /* 0x000fea0003800200 */
.L_x_1:
[----:B0-----:R-:W-:Y:S01]  /*1860*/  FADD R8, R39, R12 ;  /* 0x0000000c27087221 */ /* 0x001fe20000000000 */
[----:B------:R-:W-:Y:S03]  /*1870*/  BAR.SYNC.DEFER_BLOCKING 0x0 ;  /* 0x0000000000007b1d */ /* 0x000fe60000010000 */
[----:B------:R-:W-:-:S03]  /*1880*/  FADD R31, R31, R8 ;  /* 0x000000081f1f7221 */ /* 0x000fc60000000000 */
[----:B------:R-:W0:Y:S01]  /*1890*/  LDCU.64 UR8, c[0x0][0x388] ;  /* 0x00007100ff0877ac */ /* 0x000e220008000a00 */
[----:B------:R-:W-:-:S04]  /*18a0*/  FADD R30, R30, R31 ;  /* 0x0000001f1e1e7221 */ /* 0x000fc80000000000 */
[----:B------:R-:W-:-:S04]  /*18b0*/  FADD R10, R29, R30 ;  /* 0x0000001e1d0a7221 */ /* 0x000fc80000000000 */
[----:B------:R-:W-:-:S04]  /*18c0*/  FADD R25, R25, R10 ;  /* 0x0000000a19197221 */ /* 0x000fc80000000000 */
[----:B------:R-:W-:-:S04]  /*18d0*/  FADD R24, R24, R25 ;  /* 0x0000001918187221 */ /* 0x000fc80000000000 */
[----:B------:R-:W-:Y:S01]  /*18e0*/  FADD R23, R23, R24 ;  /* 0x0000001817177221 */ /* 0x000fe20000000000 */
[----:B------:R-:W-:Y:S01]  /*18f0*/  STS [R27], R12 ;  /* 0x0000000c1b007388 */ /* 0x000fe20000000800 */
[----:B0-----:R-:W-:Y:S02]  /*1900*/  IADD3 R42, P0, PT, R42, UR8, RZ ;  /* 0x000000082a2a7c10 */ /* 0x001fe4000ff1e0ff */
[----:B------:R-:W-:Y:S01]  /*1910*/  FADD R22, R22, R23 ;  /* 0x0000001716167221 */ /* 0x000fe20000000000 */
[----:B------:R-:W-:Y:S01]  /*1920*/  STS [R27+0x4], R8 ;  /* 0x000004081b007388 */ /* 0x000fe20000000800 */
[----:B------:R-:W-:Y:S02]  /*1930*/  IADD3.X R43, PT, PT, R41, UR9, RZ, P0, !PT ;  /* 0x00000009292b7c10 */ /* 0x000fe400087fe4ff */
[----:B------:R-:W-:Y:S01]  /*1940*/  FADD R21, R21, R22 ;  /* 0x0000001615157221 */ /* 0x000fe20000000000 */
[----:B------:R-:W-:Y:S03]  /*1950*/  STS [R27+0x8], R31 ;  /* 0x0000081f1b007388 */ /* 0x000fe60000000800 */
        /* <DEDUP_REMOVED lines=17> */
[----:B------:R-:W-:Y:S04]  /*1a70*/  STS [R27+0x2c], R7 ;  /* 0x00002c071b007388 */ /* 0x000fe80000000800 */
[----:B------:R-:W-:Y:S04]  /*1a80*/  STS [R27+0x30], R6 ;  /* 0x000030061b007388 */ /* 0x000fe80000000800 */
[----:B------:R-:W-:Y:S04]  /*1a90*/  STS [R27+0x34], R5 ;  /* 0x000034051b007388 */ /* 0x000fe80000000800 */
[----:B------:R-:W-:Y:S04]  /*1aa0*/  STS [R27+0x38], R4 ;  /* 0x000038041b007388 */ /* 0x000fe80000000800 */
[----:B------:R-:W-:Y:S04]  /*1ab0*/  STS [R27+0x3c], R3 ;  /* 0x00003c031b007388 */ /* 0x000fe80000000800 */
[----:B------:R-:W-:Y:S04]  /*1ac0*/  STS [R27+0x40], R2 ;  /* 0x000040021b007388 */ /* 0x000fe80000000800 */
[----:B------:R-:W-:Y:S04]  /*1ad0*/  STS [R27+0x44], R0 ;  /* 0x000044001b007388 */ /* 0x000fe80000000800 */
[----:B------:R-:W-:Y:S01]  /*1ae0*/  STS [R27+0x48], R40 ;  /* 0x000048281b007388 */ /* 0x000fe20000000800 */
[----:B------:R-:W-:-:S03]  /*1af0*/  NOP ;  /* 0x0000000000007918 */ /* 0x000fc60000000000 */
[----:B------:R-:W0:Y:S04]  /*1b00*/  LDS R7, [R28] ;  /* 0x000000001c077984 */ /* 0x000e280000000800 */
[----:B------:R-:W1:Y:S04]  /*1b10*/  LDS R9, [R28+0x80] ;  /* 0x000080001c097984 */ /* 0x000e680000000800 */
[----:B------:R-:W2:Y:S04]  /*1b20*/  LDS R5, [R28+0x100] ;  /* 0x000100001c057984 */ /* 0x000ea80000000800 */
[----:B------:R-:W3:Y:S04]  /*1b30*/  LDS R11, [R28+0x180] ;  /* 0x000180001c0b7984 */ /* 0x000ee80000000800 */
[----:B------:R-:W4:Y:S04]  /*1b40*/  LDS R13, [R28+0x200] ;  /* 0x000200001c0d7984 */ /* 0x000f280000000800 */
[----:B------:R-:W5:Y:S04]  /*1b50*/  LDS R3, [R28+0x280] ;  /* 0x000280001c037984 */ /* 0x000f680000000800 */
        /* <DEDUP_REMOVED lines=13> */
[----:B0-----:R-:W-:Y:S04]  /*1c30*/  STG.E desc[UR12][R42.64], R7 ;  /* 0x000000072a007986 */ /* 0x001fe8000c10190c */
[----:B-1----:R-:W-:Y:S04]  /*1c40*/  STG.E desc[UR12][R42.64+0x80], R9 ;  /* 0x000080092a007986 */ /* 0x002fe8000c10190c */
[----:B--2---:R-:W-:Y:S04]  /*1c50*/  STG.E desc[UR12][R42.64+0x100], R5 ;  /* 0x000100052a007986 */ /* 0x004fe8000c10190c */
[----:B---3--:R-:W-:Y:S04]  /*1c60*/  STG.E desc[UR12][R42.64+0x180], R11 ;  /* 0x0001800b2a007986 */ /* 0x008fe8000c10190c */
[----:B----4-:R-:W-:Y:S04]  /*1c70*/  STG.E desc[UR12][R42.64+0x200], R13 ;  /* 0x0002000d2a007986 */ /* 0x010fe8000c10190c */
[----:B-----5:R-:W-:Y:S04]  /*1c80*/  STG.E desc[UR12][R42.64+0x280], R3 ;  /* 0x000280032a007986 */ /* 0x020fe8000c10190c */
[----:B------:R-:W-:Y:S04]  /*1c90*/  STG.E desc[UR12][R42.64+0x300], R15 ;  /* 0x0003000f2a007986 */ /* 0x000fe8000c10190c */
        /* <DEDUP_REMOVED lines=11> */
[----:B------:R-:W-:Y:S01]  /*1d50*/  STG.E desc[UR12][R42.64+0x900], R39 ;  /* 0x000900272a007986 */ /* 0x000fe2000c10190c */
[----:B------:R-:W-:Y:S05]  /*1d60*/  EXIT ;  /* 0x000000000000794d */ /* 0x000fea0003800000 */
.L_x_0:
[----:B------:R-:W-:-:S04]  /*1d70*/  ISETP.NE.U32.AND P0, PT, RZ, UR7, PT ;  /* 0x00000007ff007c0c */ /* 0x000fc8000bf05070 */
[----:B------:R-:W-:-:S13]  /*1d80*/  ISETP.NE.AND.EX P0, PT, RZ, UR4, PT, P0 ;  /* 0x00000004ff007c0c */ /* 0x000fda000bf05300 */
[----:B------:R-:W-:Y:S05]  /*1d90*/  @!P0 EXIT ;  /* 0x000000000000894d */ /* 0x000fea0003800000 */
[----:B------:R-:W0:Y:S02]  /*1da0*/  LDCU.64 UR4, c[0x0][0x380] ;  /* 0x00007000ff0477ac */ /* 0x000e240008000a00 */
[----:B0-----:R-:W-:-:S06]  /*1db0*/  UIMAD.WIDE UR4, UR6, 0x7b80, UR4 ;  /* 0x00007b80060478a5 */ /* 0x001fcc000f8e0204 */
[----:B------:R-:W-:Y:S02]  /*1dc0*/  IMAD.U32 R2, RZ, RZ, UR4 ;  /* 0x00000004ff027e24 */ /* 0x000fe4000f8e00ff */
[----:B------:R-:W-:-:S05]  /*1dd0*/  IMAD.U32 R3, RZ, RZ, UR5 ;  /* 0x00000005ff037e24 */ /* 0x000fca000f8e00ff */
[----:B------:R0:W2:Y:S01]  /*1de0*/  LDG.E R5, desc[UR12][R2.64] ;  /* 0x0000000c02057981 */ /* 0x0000a2000c1e1900 */
[----:B------:R-:W1:Y:S02]  /*1df0*/  S2R R43, SR_TID.X ;  /* 0x00000000002b7919 */ /* 0x000e640000002100 */
[C---:B-1----:R-:W-:Y:S02]  /*1e00*/  LOP3.LUT R29, R43.reuse, 0x1f, RZ, 0xc0, !PT ;  /* 0x0000001f2b1d7812 */ /* 0x042fe400078ec0ff */
[----:B------:R-:W-:-:S05]  /*1e10*/  LOP3.LUT R0, R43, 0x3e0, RZ, 0xc0, !PT ;  /* 0x000003e02b007812 */ /* 0x000fca00078ec0ff */
[----:B------:R-:W-:-:S04]  /*1e20*/  IMAD R29, R0, 0x13, R29 ;  /* 0x00000013001d7824 */ /* 0x000fc800078e021d */
[C---:B------:R-:W-:Y:S01]  /*1e30*/  VIADD R4, R29.reuse, 0x60 ;  /* 0x000000601d047836 */ /* 0x040fe20000000000 */
[C---:B------:R-:W-:Y:S01]  /*1e40*/  IADD3 R0, PT, PT, R29.reuse, 0x40, RZ ;  /* 0x000000401d007810 */ /* 0x040fe20007ffe0ff */
[C---:B------:R-:W-:Y:S01]  /*1e50*/  VIADD R6, R29.reuse, 0x80 ;  /* 0x000000801d067836 */ /* 0x040fe20000000000 */
[C---:B------:R-:W-:Y:S02]  /*1e60*/  ISETP.GE.U32.AND P1, PT, R29.reuse, UR7, PT ;  /* 0x000000071d007c0c */ /* 0x040fe4000bf26070 */
[----:B------:R-:W-:Y:S01]  /*1e70*/  ISETP.GE.U32.AND P6, PT, R0, UR7, PT ;  /* 0x0000000700007c0c */ /* 0x000fe2000bfc6070 */
[C---:B------:R-:W-:Y:S01]  /*1e80*/  VIADD R0, R29.reuse, 0xa0 ;  /* 0x000000a01d007836 */ /* 0x040fe20000000000 */
[C---:B0-----:R-:W-:Y:S02]  /*1e90*/  IADD3 R3, PT, PT, R29.reuse, 0xc0, RZ ;  /* 0x000000c01d037810 */ /* 0x041fe40007ffe0ff */
[C---:B------:R-:W-:Y:S02]  /*1ea0*/  LEA R2, P2, R29.reuse, UR4, 0x2 ;  /* 0x000000041d027c11 */ /* 0x040fe4000f8410ff */
[----:B------:R-:W-:Y:S01]  /*1eb0*/  ISETP.GE.U32.AND P3, PT, R4, UR7, PT ;  /* 0x0000000704007c0c */ /* 0x000fe2000bf66070 */
[----:B------:R-:W-:Y:S01]  /*1ec0*/  VIADD R4, R29, 0xe0 ;  /* 0x000000e01d047836 */ /* 0x000fe20000000000 */
[----:B------:R-:W-:Y:S01]  /*1ed0*/  ISETP.GE.U32.AND P0, PT, R3, UR7, PT ;  /* 0x0000000703007c0c */ /* 0x000fe2000bf06070 */
[----:B------:R-:W-:Y:S01]  /*1ee0*/  IMAD.X R3, RZ, RZ, UR5, P2 ;  /* 0x00000005ff037e24 */ /* 0x000fe200090e06ff */
[----:B------:R-:W-:Y:S01]  /*1ef0*/  ISETP.GE.U32.AND P5, PT, R0, UR7, PT ;  /* 0x0000000700007c0c */ /* 0x000fe2000bfa6070 */
[----:B------:R-:W-:Y:S01]  /*1f00*/  VIADD R0, R29, 0x100 ;  /* 0x000001001d007836 */ /* 0x000fe20000000000 */
[----:B------:R-:W-:-:S02]  /*1f10*/  ISETP.GE.U32.AND P4, PT, R6, UR7, PT ;  /* 0x0000000706007c0c */ /* 0x000fc4000bf86070 */
[C---:B------:R-:W-:Y:S02]  /*1f20*/  IADD3 R41, PT, PT, R29.reuse, 0x20, RZ ;  /* 0x000000201d297810 */ /* 0x040fe40007ffe0ff */
[----:B------:R-:W-:Y:S01]  /*1f30*/  ISETP.GE.U32.AND P2, PT, R4, UR7, PT ;  /* 0x0000000704007c0c */ /* 0x000fe2000bf46070 */
[C---:B------:R-:W-:Y:S02]  /*1f40*/  VIADD R4, R29.reuse, 0x160 ;  /* 0x000001601d047836 */ /* 0x040fe40000000000 */
[----:B------:R-:W-:Y:S02]  /*1f50*/  VIADD R40, R29, 0x240 ;  /* 0x000002401d287836 */ /* 0x000fe40000000000 */
[----:B--2---:R-:W-:Y:S02]  /*1f60*/  IMAD.MOV.U32 R7, RZ, RZ, R5 ;  /* 0x000000ffff077224 */ /* 0x004fe400078e0005 */
[----:B------:R-:W2:Y:S02]  /*1f70*/  @!P1 LDG.E R5, desc[UR12][R2.64] ;  /* 0x0000000c02059981 */ /* 0x000ea4000c1e1900 */
[----:B------:R-:W-:-:S02]  /*1f80*/  IMAD.MOV.U32 R11, RZ, RZ, R7 ;  /* 0x000000ffff0b7224 */ /* 0x000fc400078e0007 */
[--C-:B------:R-:W-:Y:S01]  /*1f90*/  IMAD.MOV.U32 R13, RZ, RZ, R7.reuse ;  /* 0x000000ffff0d7224 */ /* 0x100fe200078e0007 */
[----:B------:R-:W-:Y:S02]  /*1fa0*/  ISETP.GE.U32.AND P1, PT, R0, UR7, PT ;  /* 0x0000000700007c0c */ /* 0x000fe4000bf26070 */
[----:B------:R-:W-:Y:S01]  /*1fb0*/  IADD3 R0, PT, PT, R29, 0x120, RZ ;  /* 0x000001201d007810 */ /* 0x000fe20007ffe0ff */
[----:B------:R-:W3:Y:S01]  /*1fc0*/  @!P6 LDG.E R11, desc[UR12][R2.64+0x100] ;  /* 0x0001000c020be981 */ /* 0x000ee2000c1e1900 */
[----:B------:R-:W-:Y:S01]  /*1fd0*/  ISETP.GE.U32.AND P6, PT, R41, UR7, PT ;  /* 0x0000000729007c0c */ /* 0x000fe2000bfc6070 */
[----:B------:R-:W-:Y:S02]  /*1fe0*/  IMAD.MOV.U32 R15, RZ, RZ, R7 ;  /* 0x000000ffff0f7224 */ /* 0x000fe400078e0007 */
[----:B------:R-:W4:Y:S01]  /*1ff0*/  @!P3 LDG.E R13, desc[UR12][R2.64+0x180] ;  /* 0x0001800c020db981 */ /* 0x000f22000c1e1900 */
[----:B------:R-:W-:Y:S01]  /*2000*/  ISETP.GE.U32.AND P3, PT, R0, UR7, PT ;  /* 0x0000000700007c0c */ /* 0x000fe2000bf66070 */
[----:B------:R-:W-:-:S02]  /*2010*/  VIADD R0, R29, 0x140 ;  /* 0x000001401d007836 */ /* 0x000fc40000000000 */
[--C-:B------:R-:W-:Y:S01]  /*2020*/  IMAD.MOV.U32 R9, RZ, RZ, R7.reuse ;  /* 0x000000ffff097224 */ /* 0x100fe200078e0007 */
[----:B------:R-:W5:Y:S02]  /*2030*/  @!P4 LDG.E R15, desc[UR12][R2.64+0x200] ;  /* 0x0002000c020fc981 */ /* 0x000f64000c1e1900 */
[----:B------:R-:W-:Y:S01]  /*2040*/  ISETP.GE.U32.AND P4, PT, R0, UR7, PT ;  /* 0x0000000700007c0c */ /* 0x000fe2000bf86070 */
[C---:B------:R-:W-:Y:S01]  /*2050*/  VIADD R0, R29.reuse, 0x180 ;  /* 0x000001801d007836 */ /* 0x040fe20000000000 */
[-C--:B------:R-:W-:Y:S01]  /*2060*/  MOV R17, R7.reuse ;  /* 0x0000000700117202 */ /* 0x080fe20000000f00 */
[----:B------:R-:W5:Y:S01]  /*2070*/  @!P6 LDG.E R9, desc[UR12][R2.64+0x80] ;  /* 0x0000800c0209e981 */ /* 0x000f62000c1e1900 */
[-C--:B------:R-:W-:Y:S02]  /*2080*/  MOV R19, R7.reuse ;  /* 0x0000000700137202 */ /* 0x080fe40000000f00 */
[----:B------:R-:W-:Y:S01]  /*2090*/  ISETP.GE.U32.AND P6, PT, R0, UR7, PT ;  /* 0x0000000700007c0c */ /* 0x000fe2000bfc6070 */
[C---:B------:R-:W-:Y:S01]  /*20a0*/  VIADD R0, R29.reuse, 0x1a0 ;  /* 0x000001a01d007836 */ /* 0x040fe20000000000 */
[----:B------:R-:W5:Y:S01]  /*20b0*/  @!P5 LDG.E R17, desc[UR12][R2.64+0x280] ;  /* 0x0002800c0211d981 */ /* 0x000f62000c1e1900 */
[----:B------:R-:W-:Y:S01]  /*20c0*/  ISETP.GE.U32.AND P5, PT, R4, UR7, PT ;  /* 0x0000000704007c0c */ /* 0x000fe2000bfa6070 */
[----:B------:R-:W-:Y:S01]  /*20d0*/  IMAD.MOV.U32 R23, RZ, RZ, R7 ;  /* 0x000000ffff177224 */ /* 0x000fe200078e0007 */
[----:B------:R-:W-:Y:S01]  /*20e0*/  MOV R21, R7 ;  /* 0x0000000700157202 */ /* 0x000fe20000000f00 */
[----:B------:R-:W5:Y:S01]  /*20f0*/  @!P0 LDG.E R19, desc[UR12][R2.64+0x300] ;  /* 0x0003000c02138981 */ /* 0x000f62000c1e1900 */
[----:B------:R-:W-:Y:S01]  /*2100*/  ISETP.GE.U32.AND P0, PT, R0, UR7, PT ;  /* 0x0000000700007c0c */ /* 0x000fe2000bf06070 */
[----:B------:R-:W-:-:S02]  /*2110*/  VIADD R4, R29, 0x1c0 ;  /* 0x000001c01d047836 */ /* 0x000fc40000000000 */
[C---:B------:R-:W-:Y:S01]  /*2120*/  VIADD R0, R29.reuse, 0x1e0 ;  /* 0x000001e01d007836 */ /* 0x040fe20000000000 */
[----:B------:R-:W5:Y:S01]  /*2130*/  @!P2 LDG.E R21, desc[UR12][R2.64+0x380] ;  /* 0x0003800c0215a981 */ /* 0x000f62000c1e1900 */
[-C--:B------:R-:W-:Y:S01]  /*2140*/  MOV R25, R7.reuse ;  /* 0x0000000700197202 */ /* 0x080fe20000000f00 */
[----:B------:R-:W-:Y:S01]  /*2150*/  IMAD.MOV.U32 R33, RZ, RZ, R7 ;  /* 0x000000ffff217224 */ /* 0x000fe200078e0007 */
[----:B------:R-:W-:Y:S01]  /*2160*/  MOV R31, R7 ;  /* 0x00000007001f7202 */ /* 0x000fe20000000f00 */
[----:B------:R-:W5:Y:S01]  /*2170*/  @!P1 LDG.E R23, desc[UR12][R2.64+0x400] ;  /* 0x0004000c02179981 */ /* 0x000f62000c1e1900 */
[----:B------:R-:W-:Y:S01]  /*2180*/  ISETP.GE.U32.AND P2, PT, R4, UR7, PT ;  /* 0x0000000704007c0c */ /* 0x000fe2000bf46070 */
[C---:B------:R-:W-:Y:S01]  /*2190*/  VIADD R4, R29.reuse, 0x220 ;  /* 0x000002201d047836 */ /* 0x040fe20000000000 */
[----:B------:R-:W-:Y:S01]  /*21a0*/  ISETP.GE.U32.AND P1, PT, R0, UR7, PT ;  /* 0x0000000700007c0c */ /* 0x000fe2000bf26070 */
[----:B------:R-:W-:Y:S01]  /*21b0*/  VIADD R0, R29, 0x200 ;  /* 0x000002001d007836 */ /* 0x000fe20000000000 */
[----:B------:R-:W5:Y:S04]  /*21c0*/  @!P3 LDG.E R25, desc[UR12][R2.64+0x480] ;  /* 0x0004800c0219b981 */ /* 0x000f68000c1e1900 */
[----:B------:R-:W5:Y:S01]  /*21d0*/  @!P4 LDG.E R31, desc[UR12][R2.64+0x500] ;  /* 0x0005000c021fc981 */ /* 0x000f62000c1e1900 */
[----:B------:R-:W-:-:S02]  /*21e0*/  ISETP.GE.U32.AND P3, PT, R0, UR7, PT ;  /* 0x0000000700007c0c */ /* 0x000fc4000bf66070 */
[----:B------:R-:W-:Y:S01]  /*21f0*/  ISETP.GE.U32.AND P4, PT, R4, UR7, PT ;  /* 0x0000000704007c0c */ /* 0x000fe2000bf86070 */
[----:B------:R-:W5:Y:S01]  /*2200*/  @!P5 LDG.E R33, desc[UR12][R2.64+0x580] ;  /* 0x0005800c0221d981 */ /* 0x000f62000c1e1900 */
[----:B------:R-:W-:Y:S01]  /*2210*/  ISETP.GE.U32.AND P5, PT, R40, UR7, PT ;  /* 0x0000000728007c0c */ /* 0x000fe2000bfa6070 */
[--C-:B------:R-:W-:Y:S01]  /*2220*/  IMAD.MOV.U32 R39, RZ, RZ, R7.reuse ;  /* 0x000000ffff277224 */ /* 0x100fe200078e0007 */
[-C--:B------:R-:W-:Y:S01]  /*2230*/  MOV R37, R7.reuse ;  /* 0x0000000700257202 */ /* 0x080fe20000000f00 */
[--C-:B------:R-:W-:Y:S01]  /*2240*/  IMAD.MOV.U32 R45, RZ, RZ, R7.reuse ;  /* 0x000000ffff2d7224 */ /* 0x100fe200078e0007 */
[----:B------:R-:W-:Y:S01]  /*2250*/  MOV R0, R7 ;  /* 0x0000000700007202 */ /* 0x000fe20000000f00 */
[--C-:B------:R-:W-:Y:S02]  /*2260*/  IMAD.MOV.U32 R4, RZ, RZ, R7.reuse ;  /* 0x000000ffff047224 */ /* 0x100fe400078e0007 */
[----:B------:R-:W-:Y:S01]  /*2270*/  IMAD.MOV.U32 R6, RZ, RZ, R7 ;  /* 0x000000ffff067224 */ /* 0x000fe200078e0007 */
[----:B------:R-:W5:Y:S04]  /*2280*/  @!P6 LDG.E R37, desc[UR12][R2.64+0x600] ;  /* 0x0006000c0225e981 */ /* 0x000f68000c1e1900 */
[----:B------:R-:W5:Y:S04]  /*2290*/  @!P0 LDG.E R39, desc[UR12][R2.64+0x680] ;  /* 0x0006800c02278981 */ /* 0x000f68000c1e1900 */
[----:B------:R-:W5:Y:S04]  /*22a0*/  @!P2 LDG.E R45, desc[UR12][R2.64+0x700] ;  /* 0x0007000c022da981 */ /* 0x000f68000c1e1900 */
[----:B------:R-:W5:Y:S04]  /*22b0*/  @!P1 LDG.E R0, desc[UR12][R2.64+0x780] ;  /* 0x0007800c02009981 */ /* 0x000f68000c1e1900 */
[----:B------:R-:W5:Y:S04]  /*22c0*/  @!P3 LDG.E R4, desc[UR12][R2.64+0x800] ;  /* 0x0008000c0204b981 */ /* 0x000f68000c1e1900 */
[----:B------:R-:W5:Y:S04]  /*22d0*/  @!P4 LDG.E R6, desc[UR12][R2.64+0x880] ;  /* 0x0008800c0206c981 */ /* 0x000f68000c1e1900 */
[----:B------:R-:W5:Y:S01]  /*22e0*/  @!P5 LDG.E R7, desc[UR12][R2.64+0x900] ;  /* 0x0009000c0207d981 */ /* 0x000f62000c1e1900 */
[----:B------:R-:W0:Y:S01]  /*22f0*/  S2R R35, SR_LANEID ;  /* 0x0000000000237919 */ /* 0x000e220000000000 */
[----:B------:R-:W1:Y:S01]  /*2300*/  S2UR UR5, SR_CgaCtaId ;  /* 0x00000000000579c3 */ /* 0x000e620000008800 */
[----:B------:R-:W-:Y:S01]  /*2310*/  SHF.R.U32.HI R36, RZ, 0x5, R43 ;  /* 0x00000005ff247819 */ /* 0x000fe2000001162b */
[----:B------:R-:W-:-:S02]  /*2320*/  UMOV UR4, 0x400 ;  /* 0x0000040000047882 */ /* 0x000fc40000000000 */
[----:B-1----:R-:W-:Y:S02]  /*2330*/  ULEA UR4, UR5, UR4, 0x18 ;  /* 0x0000000405047291 */ /* 0x002fe4000f8ec0ff */
[----:B0-----:R-:W-:-:S05]  /*2340*/  IMAD R28, R36, 0x260, R35 ;  /* 0x00000260241c7824 */ /* 0x001fca00078e0223 */
[----:B------:R-:W-:-:S05]  /*2350*/  LEA R28, R28, UR4, 0x2 ;  /* 0x000000041c1c7c11 */ /* 0x000fca000f8e10ff */
[----:B------:R-:W-:Y:S01]  /*2360*/  IMAD R27, R35, 0x48, R28 ;  /* 0x00000048231b7824 */ /* 0x000fe200078e021c */
[----:B------:R-:W-:Y:S01]  /*2370*/  UISETP.NE.AND UP0, UPT, UR6, URZ, UPT ;  /* 0x000000ff0600728c */ /* 0x000fe2000bf05270 */
        /* <DEDUP_REMOVED lines=58> */
[----:B------:R-:W-:-:S02]  /*2720*/  ISETP.NE.AND P2, PT, R36, 0xc, PT ;  /* 0x0000000c2400780c */ /* 0x000fc40003f45270 */
[----:B------:R-:W-:Y:S01]  /*2730*/  FADD R8, R8, R15 ;  /* 0x0000000f08087221 */ /* 0x000fe20000000000 */
[----:B------:R-:W-:-:S03]  /*2740*/  ISETP.NE.AND P3, PT, R35, RZ, PT ;  /* 0x000000ff2300720c */ /* 0x000fc60003f65270 */
        /* <DEDUP_REMOVED lines=41> */
[----:B------:R-:W-:-:S04]  /*29e0*/  ISETP.NE.AND P0, PT, R36, 0x8, PT ;  /* 0x000000082400780c */ /* 0x000fc80003f05270 */
[----:B------:R-:W-:Y:S02]  /*29f0*/  FSEL R8, R15, R8, !P0 ;  /* 0x000000080f087208 */ /* 0x000fe40004000000 */
[----:B------:R-:W-:Y:S02]  /*2a00*/  ISETP.NE.AND P0, PT, R36, 0xa, PT ;  /* 0x0000000a2400780c */ /* 0x000fe40003f05270 */
[----:B------:R-:W-:Y:S02]  /*2a10*/  FSEL R8, R16, R8, !P1 ;  /* 0x0000000810087208 */ /* 0x000fe40004800000 */
[----:B------:R-:W-:Y:S02]  /*2a20*/  ISETP.NE.AND P1, PT, R36, 0xb, PT ;  /* 0x0000000b2400780c */ /* 0x000fe40003f25270 */
[----:B------:R-:W-:Y:S02]  /*2a30*/  FSEL R8, R17, R8, !P0 ;  /* 0x0000000811087208 */ /* 0x000fe40004000000 */
[----:B------:R-:W-:-:S02]  /*2a40*/  ISETP.GE.U32.AND P0, PT, R43, 0x20, PT ;  /* 0x000000202b00780c */ /* 0x000fc40003f06070 */
[----:B------:R-:W-:Y:S01]  /*2a50*/  FSEL R8, R18, R8, !P1 ;  /* 0x0000000812087208 */ /* 0x000fe20004800000 */
[----:B------:R-:W-:-:S04]  /*2a60*/  @!P2 FADD R8, R19, R18 ;  /* 0x000000121308a221 */ /* 0x000fc80000000000 */
[----:B------:R-:W-:-:S05]  /*2a70*/  @P3 FADD R8, R37, R8 ;  /* 0x0000000825083221 */ /* 0x000fca0000000000 */
[----:B------:R-:W-:Y:S02]  /*2a80*/  FSEL R37, R37, R8, !P0 ;  /* 0x0000000825257208 */ /* 0x000fe40004000000 */
[----:B------:R-:W-:-:S03]  /*2a90*/  ISETP.NE.AND P0, PT, R43, RZ, PT ;  /* 0x000000ff2b00720c */ /* 0x000fc60003f05270 */
[----:B------:R-:W-:-:S05]  /*2aa0*/  FADD R37, R26, R37 ;  /* 0x000000251a257221 */ /* 0x000fca0000000000 */
[----:B------:R-:W-:Y:S01]  /*2ab0*/  FSEL R26, R26, R37, !P0 ;  /* 0x000000251a1a7208 */ /* 0x000fe20004000000 */
[----:B------:R-:W-:Y:S06]  /*2ac0*/  BRA `(.L_x_18) ;  /* 0x0000000c00647947 */ /* 0x000fec0003800000 */
.L_x_17:
        /* <DEDUP_REMOVED lines=14> */
[C---:B------:R-:W-:Y:S01]  /*2bb0*/  ISETP.NE.AND P1, PT, R35.reuse, 0x1f, PT ;  /* 0x0000001f2300780c */ /* 0x040fe20003f25270 */
        /* <DEDUP_REMOVED lines=55> */
[----:B------:R-:W-:Y:S01]  /*2f30*/  ISETP.GT.U32.AND P0, PT, R43, 0x1f, PT ;  /* 0x0000001f2b00780c */ /* 0x000fe20003f04070 */
[C---:B0-----:R-:W-:Y:S01]  /*2f40*/  FADD R11, R19.reuse, R11 ;  /* 0x0000000b130b7221 */ /* 0x041fe20000000000 */
[----:B------:R-:W-:Y:S02]  /*2f50*/  FSEL R8, R19, R8, !P1 ;  /* 0x0000000813087208 */ /* 0x000fe40004800000 */
[----:B------:R-:W-:-:S03]  /*2f60*/  ISETP.GE.U32.AND P1, PT, R43, 0x20, PT ;  /* 0x000000202b00780c */ /* 0x000fc60003f26070 */
[----:B------:R-:W-:-:S05]  /*2f70*/  @P2 FADD R8, R37, R8 ;  /* 0x0000000825082221 */ /* 0x000fca0000000000 */
[----:B------:R-:W-:Y:S01]  /*2f80*/  FSEL R39, R37, R8, !P1 ;  /* 0x0000000825277208 */ /* 0x000fe20004800000 */
[----:B------:R-:W-:Y:S06]  /*2f90*/  @P0 BRA `(.L_x_19) ;  /* 0x0000000800080947 */ /* 0x000fec0003800000 */
[----:B------:R-:W0:Y:S01]  /*2fa0*/  LDC.64 R14, c[0x0][0x390] ;  /* 0x0000e400ff0e7b82 */ /* 0x000e220000000a00 */
[----:B------:R-:W-:Y:S02]  /*2fb0*/  ISETP.NE.AND P1, PT, R43, RZ, PT ;  /* 0x000000ff2b00720c */ /* 0x000fe40003f25270 */
[----:B------:R-:W-:Y:S02]  /*2fc0*/  LOP3.LUT R18, RZ, R43, RZ, 0x33, !PT ;  /* 0x0000002bff127212 */ /* 0x000fe400078e33ff */
[----:B------:R-:W-:-:S03]  /*2fd0*/  MOV R13, UR6 ;  /* 0x00000006000d7c02 */ /* 0x000fc60008000f00 */
        /* <DEDUP_REMOVED lines=12> */
.L_x_64:
[----:B------:R-:W-:Y:S05]  /*30a0*/  @!P0 BRA `(.L_x_21) ;  /* 0x0000000000248947 */ /* 0x000fea0003800000 */
[----:B------:R-:W-:-:S07]  /*30b0*/  HFMA2 R9, -RZ, RZ, 0, 2.849102020263671875e-05 ;  /* 0x000001deff097431 */ /* 0x000fce00000001ff */
.L_x_23:
[----:B------:R-:W-:Y:S05]  /*30c0*/  NANOSLEEP R9 ;  /* 0x000000090000735d */ /* 0x000fea0003800000 */
[----:B------:R-:W2:Y:S01]  /*30d0*/  LD.E.64.STRONG.GPU R16, desc[UR12][R14.64+0x100] ;  /* 0x0001000c0e107980 */ /* 0x000ea2000c10fb00 */
[----:B------:R-:W-:Y:S01]  /*30e0*/  UMOV UR5, 0xffffffff ;  /* 0xffffffff00057882 */ /* 0x000fe20000000000 */
[----:B------:R-:W-:Y:S02]  /*30f0*/  SHF.R.U32.HI R9, RZ, 0x1, R9 ;  /* 0x00000001ff097819 */ /* 0x000fe40000011609 */
[----:B--2---:R-:W-:Y:S01]  /*3100*/  ISETP.NE.AND P0, PT, R16, 0x63, PT ;  /* 0x000000631000780c */ /* 0x004fe20003f05270 */
[----:B------:R-:W-:-:S12]  /*3110*/  BRA.DIV UR5, `(.L_x_22) ;  /* 0x0000001a053c7947 */ /* 0x000fd8000b800000 */
[----:B------:R-:W-:-:S13]  /*3120*/  VOTE.ANY P0, !P0 ;  /* 0x0000000000ff7806 */ /* 0x000fda0004000100 */
.L_x_67:
[----:B------:R-:W-:Y:S05]  /*3130*/  @P0 BRA `(.L_x_23) ;  /* 0xfffffffc00e00947 */ /* 0x000fea000383ffff */
.L_x_21:
[----:B------:R-:W-:Y:S01]  /*3140*/  UMOV UR5, 0xffffffff ;  /* 0xffffffff00057882 */ /* 0x000fe20000000000 */
[----:B------:R-:W-:Y:S02]  /*3150*/  ISETP.NE.AND P2, PT, R16, 0x65, PT ;  /* 0x000000651000780c */ /* 0x000fe40003f45270 */
[----:B------:R-:W-:Y:S11]  /*3160*/  BRA.DIV UR5, `(.L_x_24) ;  /* 0x0000001a05487947 */ /* 0x000ff6000b800000 */
[----:B------:R-:W0:Y:S01]  /*3170*/  S2R R42, SR_GEMASK ;  /* 0x00000000002a7919 */ /* 0x000e220000003c00 */
[----:B------:R-:W-:Y:S01]  /*3180*/  VOTE.ANY R8, PT, !P2 ;  /* 0x0000000000087806 */ /* 0x000fe200050e0100 */
[----:B------:R-:W-:-:S03]  /*3190*/  VIADD R10, R35, 0x10 ;  /* 0x00000010230a7836 */ /* 0x000fc60000000000 */
[----:B0-----:R-:W-:-:S05]  /*31a0*/  LOP3.LUT R8, R8, 0x80000000, R42, 0xec, !PT ;  /* 0x8000000008087812 */ /* 0x001fca00078eec2a */
[----:B------:R-:W-:-:S05]  /*31b0*/  VIADD R9, R8, 0xffffffff ;  /* 0xffffffff08097836 */ /* 0x000fca0000000000 */
[----:B------:R-:W-:Y:S01]  /*31c0*/  LOP3.LUT R9, R8, R9, RZ, 0xc, !PT ;  /* 0x0000000908097212 */ /* 0x000fe200078e0cff */
[----:B------:R-:W-:-:S03]  /*31d0*/  VIADD R8, R35, 0x2 ;  /* 0x0000000223087836 */ /* 0x000fc60000000000 */
[----:B------:R-:W0:Y:S02]  /*31e0*/  POPC R15, R9 ;  /* 0x00000009000f7309 */ /* 0x000e240000000000 */
[----:B0-----:R-:W0:Y:S01]  /*31f0*/  SHFL.DOWN PT, R14, R17, 0x1, R15 ;  /* 0x08200000110e7989 */ /* 0x001e2200000e000f */
[-C--:B------:R-:W-:Y:S02]  /*3200*/  ISETP.GE.AND P0, PT, R35, R15.reuse, PT ;  /* 0x0000000f2300720c */ /* 0x080fe40003f06270 */
[----:B------:R-:W-:-:S11]  /*3210*/  ISETP.GT.AND P2, PT, R10, R15, PT ;  /* 0x0000000f0a00720c */ /* 0x000fd60003f44270 */
[----:B0-----:R-:W-:Y:S01]  /*3220*/  @!P0 FADD R17, R14, R17 ;  /* 0x000000110e118221 */ /* 0x001fe20000000000 */
[-C--:B------:R-:W-:Y:S02]  /*3230*/  ISETP.GT.AND P0, PT, R8, R15.reuse, PT ;  /* 0x0000000f0800720c */ /* 0x080fe40003f04270 */
[----:B------:R-:W-:Y:S02]  /*3240*/  IADD3 R8, PT, PT, R35, 0x4, RZ ;  /* 0x0000000423087810 */ /* 0x000fe40007ffe0ff */
[----:B------:R-:W0:Y:S09]  /*3250*/  SHFL.DOWN PT, R14, R17, 0x2, R15 ;  /* 0x08400000110e7989 */ /* 0x000e3200000e000f */
[----:B0-----:R-:W-:Y:S01]  /*3260*/  @!P0 FADD R17, R17, R14 ;  /* 0x0000000e11118221 */ /* 0x001fe20000000000 */
[----:B------:R-:W-:Y:S01]  /*3270*/  ISETP.GT.AND P0, PT, R8, R15, PT ;  /* 0x0000000f0800720c */ /* 0x000fe20003f04270 */
[----:B------:R-:W-:-:S03]  /*3280*/  VIADD R8, R35, 0x8 ;  /* 0x0000000823087836 */ /* 0x000fc60000000000 */
[----:B------:R-:W0:Y:S09]  /*3290*/  SHFL.DOWN PT, R14, R17, 0x4, R15 ;  /* 0x08800000110e7989 */ /* 0x000e3200000e000f */
[----:B0-----:R-:W-:Y:S01]  /*32a0*/  @!P0 FADD R17, R17, R14 ;  /* 0x0000000e11118221 */ /* 0x001fe20000000000 */
[----:B------:R-:W-:-:S02]  /*32b0*/  ISETP.GT.AND P0, PT, R8, R15, PT ;  /* 0x0000000f0800720c */ /* 0x000fc40003f04270 */
[----:B------:R-:W0:Y:S02]  /*32c0*/  LDC.64 R8, c[0x0][0x390] ;  /* 0x0000e400ff087b82 */ /* 0x000e240000000a00 */
[----:B------:R-:W1:Y:S01]  /*32d0*/  SHFL.DOWN PT, R14, R17, 0x8, R15 ;  /* 0x09000000110e7989 */ /* 0x000e6200000e000f */
[----:B0-----:R-:W-:-:S08]  /*32e0*/  IADD3 R19, P3, PT, R8, 0x100, RZ ;  /* 0x0000010008137810 */ /* 0x001fd00007f7e0ff */
[----:B-1----:R-:W-:Y:S01]  /*32f0*/  @!P0 FADD R17, R17, R14 ;  /* 0x0000000e11118221 */ /* 0x002fe20000000000 */
[----:B------:R-:W-:Y:S02]  /*3300*/  ISETP.NE.AND P0, PT, R16, 0x65, PT ;  /* 0x000000651000780c */ /* 0x000fe40003f05270 */
[----:B------:R-:W-:Y:S02]  /*3310*/  IADD3.X R37, PT, PT, RZ, R9, RZ, P3, !PT ;  /* 0x00000009ff257210 */ /* 0x000fe40001ffe4ff */
[----:B------:R-:W0:Y:S09]  /*3320*/  SHFL.DOWN PT, R14, R17, 0x10, R15 ;  /* 0x0a000000110e7989 */ /* 0x000e3200000e000f */
[----:B------:R-:W-:Y:S01]  /*3330*/  VOTE.ALL P0, P0 ;  /* 0x0000000000ff7806 */ /* 0x000fe20000000000 */
[----:B0-----:R-:W-:-:S04]  /*3340*/  @!P2 FADD R17, R17, R14 ;  /* 0x0000000e1111a221 */ /* 0x001fc80000000000 */
[----:B------:R-:W-:-:S08]  /*3350*/  IMAD.MOV.U32 R36, RZ, RZ, R17 ;  /* 0x000000ffff247224 */ /* 0x000fd000078e0011 */
.L_x_76:
[----:B------:R-:W-:Y:S05]  /*3360*/  @!P0 BRA `(.L_x_25) ;  /* 0x0000000000d88947 */ /* 0x000fea0003800000 */
[----:B------:R-:W-:-:S07]  /*3370*/  IMAD.MOV.U32 R38, RZ, RZ, 0x1de ;  /* 0x000001deff267424 */ /* 0x000fce00078e00ff */
.L_x_31:
[----:B------:R-:W-:Y:S01]  /*3380*/  MOV R8, R19 ;  /* 0x0000001300087202 */ /* 0x000fe20000000f00 */
[----:B------:R-:W-:-:S04]  /*3390*/  IMAD.MOV.U32 R9, RZ, RZ, R37 ;  /* 0x000000ffff097224 */ /* 0x000fc800078e0025 */
        /* <DEDUP_REMOVED lines=8> */
.L_x_79:
[----:B------:R-:W-:Y:S05]  /*3420*/  @!P0 BRA `(.L_x_27) ;  /* 0x0000000000248947 */ /* 0x000fea0003800000 */
[----:B------:R-:W-:-:S07]  /*3430*/  IMAD.MOV.U32 R9, RZ, RZ, R38 ;  /* 0x000000ffff097224 */ /* 0x000fce00078e0026 */
.L_x_29:
[----:B------:R-:W-:Y:S05]  /*3440*/  NANOSLEEP R9 ;  /* 0x000000090000735d */ /* 0x000fea0003800000 */
[----:B------:R-:W2:Y:S01]  /*3450*/  LD.E.64.STRONG.GPU R14, desc[UR12][R16.64+-0x100] ;  /* 0xffff000c100e7980 */ /* 0x000ea2000c10fb00 */
[----:B------:R-:W-:Y:S01]  /*3460*/  UMOV UR5, 0xffffffff ;  /* 0xffffffff00057882 */ /* 0x000fe20000000000 */
[----:B------:R-:W-:Y:S02]  /*3470*/  SHF.R.U32.HI R9, RZ, 0x1, R9 ;  /* 0x00000001ff097819 */ /* 0x000fe40000011609 */
[----:B--2---:R-:W-:Y:S01]  /*3480*/  ISETP.NE.AND P0, PT, R14, 0x63, PT ;  /* 0x000000630e00780c */ /* 0x004fe20003f05270 */
[----:B------:R-:W-:-:S12]  /*3490*/  BRA.DIV UR5, `(.L_x_28) ;  /* 0x0000001a05a87947 */ /* 0x000fd8000b800000 */
[----:B------:R-:W-:-:S13]  /*34a0*/  VOTE.ANY P0, !P0 ;  /* 0x0000000000ff7806 */ /* 0x000fda0004000100 */
.L_x_82:
[----:B------:R-:W-:Y:S05]  /*34b0*/  @P0 BRA `(.L_x_29) ;  /* 0xfffffffc00e00947 */ /* 0x000fea000383ffff */
.L_x_27:
[----:B------:R-:W-:Y:S01]  /*34c0*/  UMOV UR5, 0xffffffff ;  /* 0xffffffff00057882 */ /* 0x000fe20000000000 */
[----:B------:R-:W-:Y:S02]  /*34d0*/  ISETP.NE.AND P0, PT, R14, 0x65, PT ;  /* 0x000000650e00780c */ /* 0x000fe40003f05270 */
[----:B------:R-:W-:Y:S01]  /*34e0*/  MOV R17, R15 ;  /* 0x0000000f00117202 */ /* 0x000fe20000000f00 */
[----:B------:R-:W-:Y:S10]  /*34f0*/  BRA.DIV UR5, `(.L_x_30) ;  /* 0x0000001a05b07947 */ /* 0x000ff4000b800000 */
[----:B------:R-:W-:Y:S02]  /*3500*/  VOTE.ANY R8, PT, !P0 ;  /* 0x0000000000087806 */ /* 0x000fe400040e0100 */
[----:B------:R-:W-:Y:S02]  /*3510*/  IADD3 R18, PT, PT, R18, -0x20, RZ ;  /* 0xffffffe012127810 */ /* 0x000fe40007ffe0ff */
[----:B------:R-:W-:-:S05]  /*3520*/  LOP3.LUT R8, R8, 0x80000000, R42, 0xec, !PT ;  /* 0x8000000008087812 */ /* 0x000fca00078eec2a */
[----:B------:R-:W-:-:S05]  /*3530*/  VIADD R9, R8, 0xffffffff ;  /* 0xffffffff08097836 */ /* 0x000fca0000000000 */
[----:B------:R-:W-:Y:S01]  /*3540*/  LOP3.LUT R9, R8, R9, RZ, 0xc, !PT ;  /* 0x0000000908097212 */ /* 0x000fe200078e0cff */
[----:B------:R-:W-:-:S03]  /*3550*/  VIADD R8, R35, 0x2 ;  /* 0x0000000223087836 */ /* 0x000fc60000000000 */
[----:B------:R-:W0:Y:S02]  /*3560*/  POPC R15, R9 ;  /* 0x00000009000f7309 */ /* 0x000e240000000000 */
[----:B0-----:R-:W0:Y:S01]  /*3570*/  SHFL.DOWN PT, R16, R17, 0x1, R15 ;  /* 0x0820000011107989 */ /* 0x001e2200000e000f */
[----:B------:R-:W-:-:S13]  /*3580*/  ISETP.GE.AND P0, PT, R35, R15, PT ;  /* 0x0000000f2300720c */ /* 0x000fda0003f06270 */
        /* <DEDUP_REMOVED lines=9> */
[----:B------:R-:W-:Y:S01]  /*3620*/  ISETP.GT.AND P0, PT, R8, R15, PT ;  /* 0x0000000f0800720c */ /* 0x000fe20003f04270 */
[----:B------:R-:W-:-:S03]  /*3630*/  VIADD R8, R35, 0x10 ;  /* 0x0000001023087836 */ /* 0x000fc60000000000 */
[----:B------:R-:W0:Y:S02]  /*3640*/  SHFL.DOWN PT, R16, R17, 0x8, R15 ;  /* 0x0900000011107989 */ /* 0x000e2400000e000f */
[----:B------:R-:W-:-:S07]  /*3650*/  ISETP.GT.AND P2, PT, R8, R15, PT ;  /* 0x0000000f0800720c */ /* 0x000fce0003f44270 */
[----:B0-----:R-:W-:Y:S01]  /*3660*/  @!P0 FADD R17, R17, R16 ;  /* 0x0000001011118221 */ /* 0x001fe20000000000 */
[----:B------:R-:W-:-:S04]  /*3670*/  ISETP.NE.AND P0, PT, R14, 0x65, PT ;  /* 0x000000650e00780c */ /* 0x000fc80003f05270 */
[----:B------:R-:W0:Y:S09]  /*3680*/  SHFL.DOWN PT, R16, R17, 0x10, R15 ;  /* 0x0a00000011107989 */ /* 0x000e3200000e000f */
[----:B------:R-:W-:Y:S01]  /*3690*/  VOTE.ALL P0, P0 ;  /* 0x0000000000ff7806 */ /* 0x000fe20000000000 */
[----:B0-----:R-:W-:-:S04]  /*36a0*/  @!P2 FADD R17, R17, R16 ;  /* 0x000000101111a221 */ /* 0x001fc80000000000 */
[----:B------:R-:W-:-:S08]  /*36b0*/  FADD R36, R17, R36 ;  /* 0x0000002411247221 */ /* 0x000fd00000000000 */
.L_x_91:
[----:B------:R-:W-:Y:S05]  /*36c0*/  @P0 BRA `(.L_x_31) ;  /* 0xfffffffc002c0947 */ /* 0x000fea000383ffff */
.L_x_25:
        /* <DEDUP_REMOVED lines=8> */
[----:B0-----:R-:W-:Y:S01]  /*3750*/  @!P1 LEA R9, R9, R8, 0x18 ;  /* 0x0000000809099211 */ /* 0x001fe200078ec0ff */
[----:B------:R-:W-:Y:S01]  /*3760*/  IMAD.MOV.U32 R8, RZ, RZ, R39 ;  /* 0x000000ffff087224 */ /* 0x000fe200078e0027 */
[----:B------:R-:W-:-:S03]  /*3770*/  @!P0 MOV R8, R36 ;  /* 0x0000002400088202 */ /* 0x000fc60000000f00 */
[----:B------:R1:W-:Y:S04]  /*3780*/  @!P1 STS [R9+0x8], R11 ;  /* 0x0000080b09009388 */ /* 0x0003e80000000800 */
[----:B------:R1:W-:Y:S01]  /*3790*/  @!P1 STS [R9+0x4], R36 ;  /* 0x0000042409009388 */ /* 0x0003e20000000800 */
[----:B--2---:R-:W-:-:S05]  /*37a0*/  @!P0 LEA R15, R15, R14, 0x18 ;  /* 0x0000000e0f0f8211 */ /* 0x004fca00078ec0ff */
[----:B------:R1:W-:Y:S02]  /*37b0*/  @!P0 STS [R15+0x54], R36 ;  /* 0x000054240f008388 */ /* 0x0003e40000000800 */
.L_x_19:
[----:B------:R-:W-:Y:S05]  /*37c0*/  WARPSYNC.ALL ;  /* 0x0000000000007948 */ /* 0x000fea0003800000 */
[----:B-1----:R-:W-:Y:S01]  /*37d0*/  IMAD.MOV.U32 R9, RZ, RZ, R8 ;  /* 0x000000ffff097224 */ /* 0x002fe200078e0008 */
[----:B------:R-:W0:Y:S08]  /*37e0*/  S2UR UR5, SR_CgaCtaId ;  /* 0x00000000000579c3 */ /* 0x000e300000008800 */
[----:B------:R-:W-:Y:S01]  /*37f0*/  BAR.SYNC.DEFER_BLOCKING 0x0 ;  /* 0x0000000000007b1d */ /* 0x000fe20000010000 */
[----:B------:R-:W-:-:S05]  /*3800*/  ISETP.NE.AND P0, PT, R43, RZ, PT ;  /* 0x000000ff2b00720c */ /* 0x000fca0003f05270 */
[----:B------:R-:W-:Y:S02]  /*3810*/  UMOV UR4, 0x400 ;  /* 0x0000040000047882 */ /* 0x000fe40000000000 */
[----:B0-----:R-:W-:-:S09]  /*3820*/  ULEA UR4, UR5, UR4, 0x18 ;  /* 0x0000000405047291 */ /* 0x001fd2000f8ec0ff */
[----:B------:R-:W0:Y:S02]  /*3830*/  LDS R8, [UR4+0x54] ;  /* 0x00005404ff087984 */ /* 0x000e240008000800 */
[----:B0-----:R-:W-:-:S04]  /*3840*/  @P0 FADD R9, R8, R9 ;  /* 0x0000000908090221 */ /* 0x001fc80000000000 */
[----:B------:R-:W-:-:S07]  /*3850*/  FADD R26, R26, R9 ;  /* 0x000000091a1a7221 */ /* 0x000fce0000000000 */
.L_x_18:
[----:B------:R-:W-:Y:S01]  /*3860*/  FADD R33, R33, R26 ;  /* 0x0000001a21217221 */ /* 0x000fe20000000000 */
[----:B------:R-:W-:Y:S01]  /*3870*/  BAR.SYNC.DEFER_BLOCKING 0x0 ;  /* 0x0000000000007b1d */ /* 0x000fe20000010000 */
[----:B------:R-:W-:Y:S01]  /*3880*/  ISETP.NE.AND P0, PT, R43, RZ, PT ;  /* 0x000000ff2b00720c */ /* 0x000fe20003f05270 */
[----:B------:R-:W-:Y:S02]  /*3890*/  IMAD.U32 R10, RZ, RZ, UR7 ;  /* 0x00000007ff0a7e24 */ /* 0x000fe4000f8e00ff */
[----:B------:R-:W-:Y:S02]  /*38a0*/  FADD R32, R32, R33 ;  /* 0x0000002120207221 */ /* 0x000fe40000000000 */
[----:B------:R-:W0:Y:S02]  /*38b0*/  LDCU.64 UR8, c[0x0][0x388] ;  /* 0x00007100ff0877ac */ /* 0x000e240008000a00 */
[----:B------:R-:W-:Y:S01]  /*38c0*/  FADD R31, R31, R32 ;  /* 0x000000201f1f7221 */ /* 0x000fe20000000000 */
[----:B------:R-:W1:Y:S03]  /*38d0*/  S2R R8, SR_TID.X ;  /* 0x0000000000087919 */ /* 0x000e660000002100 */
[----:B------:R-:W-:-:S04]  /*38e0*/  FADD R30, R30, R31 ;  /* 0x0000001f1e1e7221 */ /* 0x000fc80000000000 */
[----:B------:R-:W-:-:S04]  /*38f0*/  FADD R25, R25, R30 ;  /* 0x0000001e19197221 */ /* 0x000fc80000000000 */
[----:B------:R-:W-:-:S04]  /*3900*/  FADD R24, R24, R25 ;  /* 0x0000001918187221 */ /* 0x000fc80000000000 */
[----:B------:R-:W-:Y:S01]  /*3910*/  FADD R23, R23, R24 ;  /* 0x0000001817177221 */ /* 0x000fe20000000000 */
[----:B------:R-:W-:Y:S03]  /*3920*/  STS [R27], R26 ;  /* 0x0000001a1b007388 */ /* 0x000fe60000000800 */
        /* <DEDUP_REMOVED lines=26> */
[----:B------:R1:W-:Y:S04]  /*3ad0*/  STS [R27+0x40], R2 ;  /* 0x000040021b007388 */ /* 0x0003e80000000800 */
[----:B------:R-:W-:Y:S04]  /*3ae0*/  STS [R27+0x44], R0 ;  /* 0x000044001b007388 */ /* 0x000fe80000000800 */
[----:B------:R-:W-:Y:S01]  /*3af0*/  STS [R27+0x48], R34 ;  /* 0x000048221b007388 */ /* 0x000fe20000000800 */
[----:B------:R-:W-:-:S03]  /*3b00*/  NOP ;  /* 0x0000000000007918 */ /* 0x000fc60000000000 */
[----:B------:R-:W-:Y:S01]  /*3b10*/  LDS R31, [R28] ;  /* 0x000000001c1f7984 */ /* 0x000fe20000000800 */
[C---:B-1----:R-:W-:Y:S02]  /*3b20*/  LOP3.LUT R2, R8.reuse, 0x3e0, RZ, 0xc0, !PT ;  /* 0x000003e008027812 */ /* 0x042fe400078ec0ff */
[----:B------:R-:W-:Y:S01]  /*3b30*/  LOP3.LUT R8, R8, 0x1f, RZ, 0xc0, !PT ;  /* 0x0000001f08087812 */ /* 0x000fe200078ec0ff */
[----:B------:R-:W-:Y:S04]  /*3b40*/  LDS R33, [R28+0x80] ;  /* 0x000080001c217984 */ /* 0x000fe80000000800 */
[----:B------:R-:W-:Y:S01]  /*3b50*/  LDS R35, [R28+0x100] ;  /* 0x000100001c237984 */ /* 0x000fe20000000800 */
[----:B------:R-:W-:-:S03]  /*3b60*/  IMAD R8, R2, 0x13, R8 ;  /* 0x0000001302087824 */ /* 0x000fc600078e0208 */
[----:B------:R-:W-:Y:S01]  /*3b70*/  LDS R37, [R28+0x180] ;  /* 0x000180001c257984 */ /* 0x000fe20000000800 */
[----:B------:R-:W-:-:S03]  /*3b80*/  VIADD R6, R8, 0x40 ;  /* 0x0000004008067836 */ /* 0x000fc60000000000 */
[----:B------:R-:W-:Y:S04]  /*3b90*/  LDS R39, [R28+0x200] ;  /* 0x000200001c277984 */ /* 0x000fe80000000800 */
        /* <DEDUP_REMOVED lines=14> */
[----:B------:R-:W-:Y:S01]  /*3c80*/  @!P0 STS [UR4+0x7b80], R10 ;  /* 0x007b800aff008988 */ /* 0x000fe20008000804 */
[----:B------:R-:W-:Y:S01]  /*3c90*/  BAR.SYNC.DEFER_BLOCKING 0x0 ;  /* 0x0000000000007b1d */ /* 0x000fe20000010000 */
[----:B------:R-:W-:-:S04]  /*3ca0*/  IADD3 R3, P0, PT, R29, UR10, RZ ;  /* 0x0000000a1d037c10 */ /* 0x000fc8000ff1e0ff */
[----:B------:R-:W-:Y:S02]  /*3cb0*/  IADD3.X R4, PT, PT, RZ, UR11, RZ, P0, !PT ;  /* 0x0000000bff047c10 */ /* 0x000fe400087fe4ff */
[----:B0-----:R-:W-:-:S04]  /*3cc0*/  LEA R2, P0, R3, UR8, 0x2 ;  /* 0x0000000803027c11 */ /* 0x001fc8000f8010ff */
[----:B------:R-:W-:Y:S01]  /*3cd0*/  LEA.HI.X R3, R3, UR9, R4, 0x2, P0 ;  /* 0x0000000903037c11 */ /* 0x000fe200080f1404 */
[C---:B------:R-:W-:Y:S01]  /*3ce0*/  VIADD R4, R8.reuse, 0xa0 ;  /* 0x000000a008047836 */ /* 0x040fe20000000000 */
[----:B------:R-:W0:Y:S02]  /*3cf0*/  LDS R0, [UR4+0x7b80] ;  /* 0x007b8004ff007984 */ /* 0x000e240008000800 */
[-C--:B0-----:R-:W-:Y:S01]  /*3d00*/  ISETP.GE.AND P1, PT, R29, R0.reuse, PT ;  /* 0x000000001d00720c */ /* 0x081fe20003f26270 */
[----:B------:R-:W-:Y:S01]  /*3d10*/  VIADD R29, R8, 0x60 ;  /* 0x00000060081d7836 */ /* 0x000fe20000000000 */
[-C--:B------:R-:W-:Y:S01]  /*3d20*/  ISETP.GE.AND P3, PT, R6, R0.reuse, PT ;  /* 0x000000000600720c */ /* 0x080fe20003f66270 */
[C---:B------:R-:W-:Y:S01]  /*3d30*/  VIADD R6, R8.reuse, 0xc0 ;  /* 0x000000c008067836 */ /* 0x040fe20000000000 */
[----:B------:R-:W-:Y:S02]  /*3d40*/  ISETP.GE.AND P2, PT, R41, R0, PT ;  /* 0x000000002900720c */ /* 0x000fe40003f46270 */
[----:B------:R-:W-:-:S02]  /*3d50*/  IADD3 R41, PT, PT, R8, 0x80, RZ ;  /* 0x0000008008297810 */ /* 0x000fc40007ffe0ff */
[-C--:B------:R-:W-:Y:S02]  /*3d60*/  ISETP.GE.AND P4, PT, R29, R0.reuse, PT ;  /* 0x000000001d00720c */ /* 0x080fe40003f86270 */
[C---:B------:R-:W-:Y:S02]  /*3d70*/  IADD3 R29, PT, PT, R8.reuse, 0xe0, RZ ;  /* 0x000000e0081d7810 */ /* 0x040fe40007ffe0ff */
[-C--:B------:R-:W-:Y:S01]  /*3d80*/  ISETP.GE.AND P5, PT, R41, R0.reuse, PT ;  /* 0x000000002900720c */ /* 0x080fe20003fa6270 */
[----:B------:R0:W-:Y:S01]  /*3d90*/  @!P1 STG.E desc[UR12][R2.64], R31 ;  /* 0x0000001f02009986 */ /* 0x0001e2000c10190c */
[-C--:B------:R-:W-:Y:S01]  /*3da0*/  ISETP.GE.AND P1, PT, R29, R0.reuse, PT ;  /* 0x000000001d00720c */ /* 0x080fe20003f26270 */
[----:B------:R-:W-:Y:S01]  /*3db0*/  VIADD R29, R8, 0x120 ;  /* 0x00000120081d7836 */ /* 0x000fe20000000000 */
[-C--:B------:R-:W-:Y:S01]  /*3dc0*/  ISETP.GE.AND P0, PT, R6, R0.reuse, PT ;  /* 0x000000000600720c */ /* 0x080fe20003f06270 */
[----:B------:R-:W-:Y:S01]  /*3dd0*/  VIADD R41, R8, 0x100 ;  /* 0x0000010008297836 */ /* 0x000fe20000000000 */
[-C--:B------:R-:W-:Y:S01]  /*3de0*/  ISETP.GE.AND P6, PT, R4, R0.reuse, PT ;  /* 0x000000000400720c */ /* 0x080fe20003fc6270 */
[----:B------:R1:W-:Y:S01]  /*3df0*/  @!P3 STG.E desc[UR12][R2.64+0x100], R35 ;  /* 0x000100230200b986 */ /* 0x0003e2000c10190c */
[----:B------:R-:W-:Y:S01]  /*3e00*/  ISETP.GE.AND P3, PT, R29, R0, PT ;  /* 0x000000001d00720c */ /* 0x000fe20003f66270 */
[----:B------:R-:W-:-:S02]  /*3e10*/  VIADD R29, R8, 0x160 ;  /* 0x00000160081d7836 */ /* 0x000fc40000000000 */
[----:B------:R1:W-:Y:S01]  /*3e20*/  @!P2 STG.E desc[UR12][R2.64+0x80], R33 ;  /* 0x000080210200a986 */ /* 0x0003e2000c10190c */
[-C--:B------:R-:W-:Y:S01]  /*3e30*/  ISETP.GE.AND P2, PT, R41, R0.reuse, PT ;  /* 0x000000002900720c */ /* 0x080fe20003f46270 */
[C---:B0-----:R-:W-:Y:S01]  /*3e40*/  VIADD R31, R8.reuse, 0x180 ;  /* 0x00000180081f7836 */ /* 0x041fe20000000000 */
[C---:B------:R-:W-:Y:S01]  /*3e50*/  IADD3 R41, PT, PT, R8.reuse, 0x140, RZ ;  /* 0x0000014008297810 */ /* 0x040fe20007ffe0ff */
[----:B------:R1:W-:Y:S01]  /*3e60*/  @!P5 STG.E desc[UR12][R2.64+0x200], R39 ;  /* 0x000200270200d986 */ /* 0x0003e2000c10190c */
[-C--:B------:R-:W-:Y:S02]  /*3e70*/  ISETP.GE.AND P5, PT, R29, R0.reuse, PT ;  /* 0x000000001d00720c */ /* 0x080fe40003fa6270 */
[----:B------:R-:W-:Y:S01]  /*3e80*/  IADD3 R29, PT, PT, R8, 0x1a0, RZ ;  /* 0x000001a0081d7810 */ /* 0x000fe20007ffe0ff */
[----:B------:R1:W-:Y:S01]  /*3e90*/  @!P4 STG.E desc[UR12][R2.64+0x180], R37 ;  /* 0x000180250200c986 */ /* 0x0003e2000c10190c */
[----:B------:R-:W-:-:S03]  /*3ea0*/  ISETP.GE.AND P4, PT, R41, R0, PT ;  /* 0x000000002900720c */ /* 0x000fc60003f86270 */
[----:B------:R1:W-:Y:S01]  /*3eb0*/  @!P0 STG.E desc[UR12][R2.64+0x300], R45 ;  /* 0x0003002d02008986 */ /* 0x0003e2000c10190c */
[-C--:B------:R-:W-:Y:S01]  /*3ec0*/  ISETP.GE.AND P0, PT, R29, R0.reuse, PT ;  /* 0x000000001d00720c */ /* 0x080fe20003f06270 */
[C---:B------:R-:W-:Y:S02]  /*3ed0*/  VIADD R29, R8.reuse, 0x1e0 ;  /* 0x000001e0081d7836 */ /* 0x040fe40000000000 */
[----:B------:R1:W-:Y:S01]  /*3ee0*/  @!P6 STG.E desc[UR12][R2.64+0x280], R43 ;  /* 0x0002802b0200e986 */ /* 0x0003e2000c10190c */
[-C--:B------:R-:W-:Y:S01]  /*3ef0*/  ISETP.GE.AND P6, PT, R31, R0.reuse, PT ;  /* 0x000000001f00720c */ /* 0x080fe20003fc6270 */
[C---:B------:R-:W-:Y:S02]  /*3f00*/  VIADD R31, R8.reuse, 0x1c0 ;  /* 0x000001c0081f7836 */ /* 0x040fe40000000000 */
[----:B------:R1:W-:Y:S01]  /*3f10*/  @!P2 STG.E desc[UR12][R2.64+0x400], R23 ;  /* 0x000400170200a986 */ /* 0x0003e2000c10190c */
[----:B------:R-:W-:Y:S01]  /*3f20*/  ISETP.GE.AND P2, PT, R29, R0, PT ;  /* 0x000000001d00720c */ /* 0x000fe20003f46270 */
[----:B------:R-:W-:-:S02]  /*3f30*/  VIADD R29, R8, 0x220 ;  /* 0x00000220081d7836 */ /* 0x000fc40000000000 */
[----:B------:R1:W-:Y:S01]  /*3f40*/  @!P1 STG.E desc[UR12][R2.64+0x380], R27 ;  /* 0x0003801b02009986 */ /* 0x0003e2000c10190c */
[-C--:B------:R-:W-:Y:S02]  /*3f50*/  ISETP.GE.AND P1, PT, R31, R0.reuse, PT ;  /* 0x000000001f00720c */ /* 0x080fe40003f26270 */
[----:B------:R-:W-:Y:S01]  /*3f60*/  IADD3 R31, PT, PT, R8, 0x200, RZ ;  /* 0x00000200081f7810 */ /* 0x000fe20007ffe0ff */
[----:B------:R1:W-:Y:S03]  /*3f70*/  @!P3 STG.E desc[UR12][R2.64+0x480], R19 ;  /* 0x000480130200b986 */ /* 0x0003e6000c10190c */
[-C--:B------:R-:W-:Y:S01]  /*3f80*/  ISETP.GE.AND P3, PT, R31, R0.reuse, PT ;  /* 0x000000001f00720c */ /* 0x080fe20003f66270 */
[----:B------:R1:W-:Y:S01]  /*3f90*/  @!P4 STG.E desc[UR12][R2.64+0x500], R21 ;  /* 0x000500150200c986 */ /* 0x0003e2000c10190c */
[----:B------:R-:W-:-:S03]  /*3fa0*/  ISETP.GE.AND P4, PT, R29, R0, PT ;  /* 0x000000001d00720c */ /* 0x000fc60003f86270 */
[----:B------:R1:W-:Y:S01]  /*3fb0*/  @!P5 STG.E desc[UR12][R2.64+0x580], R17 ;  /* 0x000580110200d986 */ /* 0x0003e2000c10190c */
[----:B------:R-:W-:-:S03]  /*3fc0*/  ISETP.GE.AND P5, PT, R40, R0, PT ;  /* 0x000000002800720c */ /* 0x000fc60003fa6270 */
[----:B------:R1:W-:Y:S04]  /*3fd0*/  @!P6 STG.E desc[UR12][R2.64+0x600], R15 ;  /* 0x0006000f0200e986 */ /* 0x0003e8000c10190c */
[----:B------:R1:W-:Y:S04]  /*3fe0*/  @!P0 STG.E desc[UR12][R2.64+0x680], R13 ;  /* 0x0006800d02008986 */ /* 0x0003e8000c10190c */
[----:B------:R1:W-:Y:S04]  /*3ff0*/  @!P1 STG.E desc[UR12][R2.64+0x700], R11 ;  /* 0x0007000b02009986 */ /* 0x0003e8000c10190c */
[----:B------:R1:W-:Y:S04]  /*4000*/  @!P2 STG.E desc[UR12][R2.64+0x780], R9 ;  /* 0x000780090200a986 */ /* 0x0003e8000c10190c */
[----:B------:R1:W-:Y:S04]  /*4010*/  @!P3 STG.E desc[UR12][R2.64+0x800], R7 ;  /* 0x000800070200b986 */ /* 0x0003e8000c10190c */
[----:B------:R1:W-:Y:S01]  /*4020*/  @!P4 STG.E desc[UR12][R2.64+0x880], R5 ;  /* 0x000880050200c986 */ /* 0x0003e2000c10190c */
[----:B------:R-:W-:Y:S05]  /*4030*/  @P5 EXIT ;  /* 0x000000000000594d */ /* 0x000fea0003800000 */
[----:B------:R-:W-:Y:S01]  /*4040*/  STG.E desc[UR12][R2.64+0x900], R25 ;  /* 0x0009001902007986 */ /* 0x000fe2000c10190c */
[----:B------:R-:W-:Y:S05]  /*4050*/  EXIT ;  /* 0x000000000000794d */ /* 0x000fea0003800000 */
.L_x_5:
[----:B------:R-:W-:Y:S01]  /*4060*/  BSSY B1, `(.L_x_32) ;  /* 0x0000006000017945 */ /* 0x000fe20003800000 */
[----:B------:R-:W-:Y:S01]  /*4070*/  PLOP3.LUT P0, PT, P0, PT, PT, 0x8, 0x80 ;  /* 0x000000000080781c */ /* 0x000fe2000070e170 */
[----:B------:R-:W-:-:S12]  /*4080*/  IMAD.MOV.U32 R8, RZ, RZ, -0x1 ;  /* 0xffffffffff087424 */ /* 0x000fd800078e00ff */
[----:B------:R-:W-:Y:S05]  /*4090*/  WARPSYNC.COLLECTIVE R8, `(.L_x_33) ;  /* 0x0000000008087348 */ /* 0x000fea0003c00000 */
[----:B------:R-:W-:Y:S01]  /*40a0*/  VOTE.ANY P0, P0 ;  /* 0x0000000000ff7806 */ /* 0x000fe20000000100 */
[----:B------:R-:W-:-:S12]  /*40b0*/  ENDCOLLECTIVE ;  /* 0x000000000000791b */ /* 0x000fd80003800000 */
.L_x_33:
[----:B------:R-:W-:Y:S05]  /*40c0*/  BSYNC B1 ;  /* 0x0000000000017941 */ /* 0x000fea0003800000 */
.L_x_32:
[----:B------:R-:W-:Y:S05]  /*40d0*/  BRA `(.L_x_34) ;  /* 0xffffffcc00fc7947 */ /* 0x000fea000383ffff */
.L_x_7:
[----:B------:R-:W-:Y:S01]  /*40e0*/  BSSY B1, `(.L_x_35) ;  /* 0x0000006000017945 */ /* 0x000fe20003800000 */
[----:B------:R-:W-:Y:S02]  /*40f0*/  PLOP3.LUT P0, PT, P0, PT, PT, 0x8, 0x80 ;  /* 0x000000000080781c */ /* 0x000fe4000070e170 */
[----:B------:R-:W-:-:S11]  /*4100*/  MOV R8, 0xffffffff ;  /* 0xffffffff00087802 */ /* 0x000fd60000000f00 */
[----:B------:R-:W-:Y:S05]  /*4110*/  WARPSYNC.COLLECTIVE R8, `(.L_x_36) ;  /* 0x0000000008087348 */ /* 0x000fea0003c00000 */
[----:B------:R-:W-:Y:S01]  /*4120*/  VOTE.ANY P0, P0 ;  /* 0x0000000000ff7806 */ /* 0x000fe20000000100 */
[----:B------:R-:W-:-:S12]  /*4130*/  ENDCOLLECTIVE ;  /* 0x000000000000791b */ /* 0x000fd80003800000 */
.L_x_36:
[----:B------:R-:W-:Y:S05]  /*4140*/  BSYNC B1 ;  /* 0x0000000000017941 */ /* 0x000fea0003800000 */
.L_x_35:
[----:B------:R-:W-:Y:S05]  /*4150*/  BRA `(.L_x_37) ;  /* 0xffffffd000007947 */ /* 0x000fea000383ffff */
.L_x_9:
[----:B------:R-:W0:Y:S01]  /*4160*/  S2R R45, SR_GEMASK ;  /* 0x00000000002d7919 */ /* 0x000e220000003c00 */
[----:B------:R-:W-:Y:S01]  /*4170*/  BSSY B1, `(.L_x_38) ;  /* 0x0000007000017945 */ /* 0x000fe20003800000 */
[----:B------:R-:W-:Y:S01]  /*4180*/  ISETP.NE.AND P0, PT, R16, 0x65, PT ;  /* 0x000000651000780c */ /* 0x000fe20003f05270 */
[----:B------:R-:W-:Y:S01]  /*4190*/  IMAD.MOV.U32 R8, RZ, RZ, -0x1 ;  /* 0xffffffffff087424 */ /* 0x000fe200078e00ff */
[----:B------:R-:W-:-:S13]  /*41a0*/  PLOP3.LUT P2, PT, P2, PT, PT, 0x8, 0x80 ;  /* 0x000000000080781c */ /* 0x000fda000174e170 */
[----:B0-----:R-:W-:Y:S05]  /*41b0*/  WARPSYNC.COLLECTIVE R8, `(.L_x_39) ;  /* 0x0000000008087348 */ /* 0x001fea0003c00000 */
[----:B------:R-:W-:Y:S01]  /*41c0*/  VOTE.ANY R8, PT, P2 ;  /* 0x0000000000087806 */ /* 0x000fe200010e0100 */
[----:B0-----:R-:W-:Y:S06]  /*41d0*/  ENDCOLLECTIVE ;  /* 0x000000000000791b */ /* 0x001fec0003800000 */
.L_x_39:
[----:B------:R-:W-:Y:S05]  /*41e0*/  BSYNC B1 ;  /* 0x0000000000017941 */ /* 0x000fea0003800000 */
.L_x_38:
[----:B------:R-:W-:Y:S01]  /*41f0*/  LOP3.LUT R8, R8, 0x80000000, R45, 0xec, !PT ;  /* 0x8000000008087812 */ /* 0x000fe200078eec2d */
[----:B------:R-:W-:Y:S01]  /*4200*/  IMAD.MOV.U32 R10, RZ, RZ, 0x1 ;  /* 0x00000001ff0a7424 */ /* 0x000fe200078e00ff */
[C---:B------:R-:W-:Y:S01]  /*4210*/  IADD3 R19, PT, PT, R44.reuse, 0x8, RZ ;  /* 0x000000082c137810 */ /* 0x040fe20007ffe0ff */
[----:B------:R-:W-:Y:S02]  /*4220*/  VIADD R33, R44, 0x2 ;  /* 0x000000022c217836 */ /* 0x000fe40000000000 */
[----:B------:R-:W-:Y:S02]  /*4230*/  VIADD R9, R8, 0xffffffff ;  /* 0xffffffff08097836 */ /* 0x000fe40000000000 */
[C---:B------:R-:W-:Y:S02]  /*4240*/  VIADD R32, R44.reuse, 0x4 ;  /* 0x000000042c207836 */ /* 0x040fe40000000000 */
[----:B------:R-:W-:Y:S01]  /*4250*/  VIADD R34, R44, 0x10 ;  /* 0x000000102c227836 */ /* 0x000fe20000000000 */
[----:B------:R-:W-:Y:S01]  /*4260*/  LOP3.LUT R14, R8, R9, RZ, 0xc, !PT ;  /* 0x00000009080e7212 */ /* 0x000fe200078e0cff */
[----:B------:R-:W-:Y:S01]  /*4270*/  IMAD.MOV.U32 R8, RZ, RZ, -0x1 ;  /* 0xffffffffff087424 */ /* 0x000fe200078e00ff */
[----:B------:R-:W-:-:S02]  /*4280*/  MOV R9, R36 ;  /* 0x0000002400097202 */ /* 0x000fc40000000f00 */
[----:B------:R0:W1:Y:S05]  /*4290*/  POPC R15, R14 ;  /* 0x0000000e000f7309 */ /* 0x00006a0000000000 */
[----:B01----:R-:W-:Y:S05]  /*42a0*/  WARPSYNC.COLLECTIVE R8, `(.L_x_40) ;  /* 0x0000000008087348 */ /* 0x003fea0003c00000 */
[----:B-1----:R1:W2:Y:S02]  /*42b0*/  SHFL.DOWN P2, R16, R9, R10, R15 ;  /* 0x0800000a09107389 */ /* 0x0022a4000004000f */
[----:B012---:R-:W-:Y:S05]  /*42c0*/  ENDCOLLECTIVE ;  /* 0x000000000000791b */ /* 0x007fea0003800000 */
.L_x_40:
[----:B------:R-:W-:Y:S01]  /*42d0*/  IMAD.MOV.U32 R10, RZ, RZ, 0x2 ;  /* 0x00000002ff0a7424 */ /* 0x000fe200078e00ff */
[----:B------:R-:W-:Y:S02]  /*42e0*/  ISETP.GE.AND P2, PT, R44, R15, PT ;  /* 0x0000000f2c00720c */ /* 0x000fe40003f46270 */
[----:B------:R-:W-:-:S11]  /*42f0*/  MOV R17, R16 ;  /* 0x0000001000117202 */ /* 0x000fd60000000f00 */
[----:B------:R-:W-:-:S04]  /*4300*/  @!P2 FADD R36, R17, R36 ;  /* 0x000000241124a221 */ /* 0x000fc80000000000 */
[----:B------:R-:W-:-:S07]  /*4310*/  IMAD.MOV.U32 R9, RZ, RZ, R36 ;  /* 0x000000ffff097224 */ /* 0x000fce00078e0024 */
[----:B------:R-:W-:Y:S05]  /*4320*/  WARPSYNC.COLLECTIVE R8, `(.L_x_41) ;  /* 0x0000000008087348 */ /* 0x000fea0003c00000 */
[----:B------:R0:W1:Y:S02]  /*4330*/  SHFL.DOWN P2, R16, R9, R10, R15 ;  /* 0x0800000a09107389 */ /* 0x000064000004000f */
[----:B01----:R-:W-:Y:S05]  /*4340*/  ENDCOLLECTIVE ;  /* 0x000000000000791b */ /* 0x003fea0003800000 */
.L_x_41:
[----:B------:R-:W-:Y:S01]  /*4350*/  HFMA2 R10, -RZ, RZ, 0, 2.384185791015625e-07 ;  /* 0x00000004ff0a7431 */ /* 0x000fe200000001ff */
[----:B------:R-:W-:Y:S02]  /*4360*/  ISETP.GT.AND P2, PT, R33, R15, PT ;  /* 0x0000000f2100720c */ /* 0x000fe40003f44270 */
[----:B------:R-:W-:-:S11]  /*4370*/  MOV R17, R16 ;  /* 0x0000001000117202 */ /* 0x000fd60000000f00 */
[----:B------:R-:W-:-:S04]  /*4380*/  @!P2 FADD R36, R36, R17 ;  /* 0x000000112424a221 */ /* 0x000fc80000000000 */
[----:B------:R-:W-:-:S07]  /*4390*/  IMAD.MOV.U32 R9, RZ, RZ, R36 ;  /* 0x000000ffff097224 */ /* 0x000fce00078e0024 */
[----:B------:R-:W-:Y:S05]  /*43a0*/  WARPSYNC.COLLECTIVE R8, `(.L_x_42) ;  /* 0x0000000008087348 */ /* 0x000fea0003c00000 */
[----:B------:R0:W1:Y:S02]  /*43b0*/  SHFL.DOWN P2, R16, R9, R10, R15 ;  /* 0x0800000a09107389 */ /* 0x000064000004000f */
[----:B01----:R-:W-:Y:S05]  /*43c0*/  ENDCOLLECTIVE ;  /* 0x000000000000791b */ /* 0x003fea0003800000 */
.L_x_42:
[----:B------:R-:W-:Y:S01]  /*43d0*/  IMAD.MOV.U32 R10, RZ, RZ, 0x8 ;  /* 0x00000008ff0a7424 */ /* 0x000fe200078e00ff */
[----:B------:R-:W-:Y:S01]  /*43e0*/  ISETP.GT.AND P2, PT, R32, R15, PT ;  /* 0x0000000f2000720c */ /* 0x000fe20003f44270 */
[----:B------:R-:W-:-:S12]  /*43f0*/  IMAD.MOV.U32 R17, RZ, RZ, R16 ;  /* 0x000000ffff117224 */ /* 0x000fd800078e0010 */
[----:B------:R-:W-:-:S05]  /*4400*/  @!P2 FADD R36, R36, R17 ;  /* 0x000000112424a221 */ /* 0x000fca0000000000 */
[----:B------:R-:W-:-:S07]  /*4410*/  MOV R9, R36 ;  /* 0x0000002400097202 */ /* 0x000fce0000000f00 */
[----:B------:R-:W-:Y:S05]  /*4420*/  WARPSYNC.COLLECTIVE R8, `(.L_x_43) ;  /* 0x0000000008087348 */ /* 0x000fea0003c00000 */
[----:B------:R0:W1:Y:S02]  /*4430*/  SHFL.DOWN P2, R16, R9, R10, R15 ;  /* 0x0800000a09107389 */ /* 0x000064000004000f */
[----:B01----:R-:W-:Y:S05]  /*4440*/  ENDCOLLECTIVE ;  /* 0x000000000000791b */ /* 0x003fea0003800000 */
.L_x_43:
[----:B------:R-:W-:Y:S01]  /*4450*/  IMAD.MOV.U32 R10, RZ, RZ, 0x10 ;  /* 0x00000010ff0a7424 */ /* 0x000fe200078e00ff */
[----:B------:R-:W-:Y:S01]  /*4460*/  ISETP.GT.AND P2, PT, R19, R15, PT ;  /* 0x0000000f1300720c */ /* 0x000fe20003f44270 */
[----:B------:R-:W-:-:S12]  /*4470*/  IMAD.MOV.U32 R17, RZ, RZ, R16 ;  /* 0x000000ffff117224 */ /* 0x000fd800078e0010 */
[----:B------:R-:W-:-:S04]  /*4480*/  @!P2 FADD R36, R36, R17 ;  /* 0x000000112424a221 */ /* 0x000fc80000000000 */
[----:B------:R-:W-:-:S07]  /*4490*/  IMAD.MOV.U32 R9, RZ, RZ, R36 ;  /* 0x000000ffff097224 */ /* 0x000fce00078e0024 */
[----:B------:R-:W-:Y:S05]  /*44a0*/  WARPSYNC.COLLECTIVE R8, `(.L_x_44) ;  /* 0x0000000008087348 */ /* 0x000fea0003c00000 */
[----:B------:R0:W1:Y:S02]  /*44b0*/  SHFL.DOWN P2, R16, R9, R10, R15 ;  /* 0x0800000a09107389 */ /* 0x000064000004000f */
[----:B01----:R-:W-:Y:S05]  /*44c0*/  ENDCOLLECTIVE ;  /* 0x000000000000791b */ /* 0x003fea0003800000 */
.L_x_44:
[----:B------:R-:W0:Y:S01]  /*44d0*/  LDC.64 R8, c[0x0][0x390] ;  /* 0x0000e400ff087b82 */ /* 0x000e220000000a00 */
[----:B------:R-:W-:Y:S02]  /*44e0*/  ISETP.GT.AND P2, PT, R34, R15, PT ;  /* 0x0000000f2200720c */ /* 0x000fe40003f44270 */
[----:B------:R-:W-:-:S11]  /*44f0*/  MOV R17, R16 ;  /* 0x0000001000117202 */ /* 0x000fd60000000f00 */
[----:B------:R-:W-:Y:S01]  /*4500*/  @!P2 FADD R36, R36, R17 ;  /* 0x000000112424a221 */ /* 0x000fe20000000000 */
[----:B0-----:R-:W-:Y:S01]  /*4510*/  IADD3 R35, P2, PT, R8, 0x100, RZ ;  /* 0x0000010008237810 */ /* 0x001fe20007f5e0ff */
[----:B------:R-:W-:-:S03]  /*4520*/  IMAD.MOV.U32 R8, RZ, RZ, -0x1 ;  /* 0xffffffffff087424 */ /* 0x000fc600078e00ff */
[----:B------:R-:W-:-:S09]  /*4530*/  IADD3.X R37, PT, PT, RZ, R9, RZ, P2, !PT ;  /* 0x00000009ff257210 */ /* 0x000fd200017fe4ff */
[----:B------:R-:W-:Y:S05]  /*4540*/  WARPSYNC.COLLECTIVE R8, `(.L_x_45) ;  /* 0x0000000008087348 */ /* 0x000fea0003c00000 */
[----:B------:R-:W-:Y:S01]  /*4550*/  VOTE.ALL P0, P0 ;  /* 0x0000000000ff7806 */ /* 0x000fe20000000000 */
[----:B------:R-:W-:-:S12]  /*4560*/  ENDCOLLECTIVE ;  /* 0x000000000000791b */ /* 0x000fd80003800000 */
.L_x_45:
[----:B------:R-:W-:Y:S05]  /*4570*/  BRA `(.L_x_46) ;  /* 0xffffffcc00847947 */ /* 0x000fea000383ffff */
.L_x_11:
[----:B------:R-:W-:Y:S01]  /*4580*/  BSSY B1, `(.L_x_47) ;  /* 0x0000006000017945 */ /* 0x000fe20003800000 */
[----:B------:R-:W-:Y:S01]  /*4590*/  PLOP3.LUT P0, PT, P0, PT, PT, 0x8, 0x80 ;  /* 0x000000000080781c */ /* 0x000fe2000070e170 */
[----:B------:R-:W-:-:S12]  /*45a0*/  IMAD.MOV.U32 R8, RZ, RZ, -0x1 ;  /* 0xffffffffff087424 */ /* 0x000fd800078e00ff */
[----:B------:R-:W-:Y:S05]  /*45b0*/  WARPSYNC.COLLECTIVE R8, `(.L_x_48) ;  /* 0x0000000008087348 */ /* 0x000fea0003c00000 */
[----:B------:R-:W-:Y:S01]  /*45c0*/  VOTE.ANY P0, P0 ;  /* 0x0000000000ff7806 */ /* 0x000fe20000000100 */
[----:B------:R-:W-:-:S12]  /*45d0*/  ENDCOLLECTIVE ;  /* 0x000000000000791b */ /* 0x000fd80003800000 */
.L_x_48:
[----:B------:R-:W-:Y:S05]  /*45e0*/  BSYNC B1 ;  /* 0x0000000000017941 */ /* 0x000fea0003800000 */
.L_x_47:
[----:B------:R-:W-:Y:S05]  /*45f0*/  BRA `(.L_x_49) ;  /* 0xffffffcc00947947 */ /* 0x000fea000383ffff */
.L_x_13:
[----:B------:R-:W-:Y:S01]  /*4600*/  BSSY B1, `(.L_x_50) ;  /* 0x0000006000017945 */ /* 0x000fe20003800000 */
[----:B------:R-:W-:Y:S01]  /*4610*/  PLOP3.LUT P0, PT, P0, PT, PT, 0x8, 0x80 ;  /* 0x000000000080781c */ /* 0x000fe2000070e170 */
[----:B------:R-:W-:-:S12]  /*4620*/  IMAD.MOV.U32 R8, RZ, RZ, -0x1 ;  /* 0xffffffffff087424 */ /* 0x000fd800078e00ff */
[----:B------:R-:W-:Y:S05]  /*4630*/  WARPSYNC.COLLECTIVE R8, `(.L_x_51) ;  /* 0x0000000008087348 */ /* 0x000fea0003c00000 */
[----:B------:R-:W-:Y:S01]  /*4640*/  VOTE.ANY P0, P0 ;  /* 0x0000000000ff7806 */ /* 0x000fe20000000100 */
[----:B------:R-:W-:-:S12]  /*4650*/  ENDCOLLECTIVE ;  /* 0x000000000000791b */ /* 0x000fd80003800000 */
.L_x_51:
[----:B------:R-:W-:Y:S05]  /*4660*/  BSYNC B1 ;  /* 0x0000000000017941 */ /* 0x000fea0003800000 */
.L_x_50:
[----:B------:R-:W-:Y:S05]  /*4670*/  BRA `(.L_x_52) ;  /* 0xffffffcc00987947 */ /* 0x000fea000383ffff */
.L_x_15:
[----:B------:R-:W-:Y:S01]  /*4680*/  BSSY B1, `(.L_x_53) ;  /* 0x0000006000017945 */ /* 0x000fe20003800000 */
[----:B------:R-:W-:Y:S02]  /*4690*/  PLOP3.LUT P2, PT, P0, PT, PT, 0x8, 0x80 ;  /* 0x000000000080781c */ /* 0x000fe4000074e170 */
[----:B------:R-:W-:-:S11]  /*46a0*/  MOV R8, 0xffffffff ;  /* 0xffffffff00087802 */ /* 0x000fd60000000f00 */
[----:B------:R-:W-:Y:S05]  /*46b0*/  WARPSYNC.COLLECTIVE R8, `(.L_x_54) ;  /* 0x0000000008087348 */ /* 0x000fea0003c00000 */
[----:B------:R-:W-:Y:S01]  /*46c0*/  VOTE.ANY R8, PT, P2 ;  /* 0x0000000000087806 */ /* 0x000fe200010e0100 */
[----:B------:R-:W-:Y:S06]  /*46d0*/  ENDCOLLECTIVE ;  /* 0x000000000000791b */ /* 0x000fec0003800000 */
.L_x_54:
[----:B------:R-:W-:Y:S05]  /*46e0*/  BSYNC B1 ;  /* 0x0000000000017941 */ /* 0x000fea0003800000 */
.L_x_53:
[----:B------:R-:W-:Y:S01]  /*46f0*/  LOP3.LUT R8, R8, 0x80000000, R45, 0xec, !PT ;  /* 0x8000000008087812 */ /* 0x000fe200078eec2d */
[----:B------:R-:W-:Y:S02]  /*4700*/  IMAD.MOV.U32 R10, RZ, RZ, 0x1 ;  /* 0x00000001ff0a7424 */ /* 0x000fe400078e00ff */
[----:B------:R-:W-:Y:S02]  /*4710*/  VIADD R18, R18, 0xffffffe0 ;  /* 0xffffffe012127836 */ /* 0x000fe40000000000 */
[----:B------:R-:W-:-:S05]  /*4720*/  VIADD R15, R8, 0xffffffff ;  /* 0xffffffff080f7836 */ /* 0x000fca0000000000 */
[----:B------:R-:W-:Y:S02]  /*4730*/  LOP3.LUT R17, R8, R15, RZ, 0xc, !PT ;  /* 0x0000000f08117212 */ /* 0x000fe400078e0cff */
[----:B------:R-:W-:Y:S02]  /*4740*/  MOV R8, 0xffffffff ;  /* 0xffffffff00087802 */ /* 0x000fe40000000f00 */
[----:B------:R0:W1:Y:S05]  /*4750*/  POPC R15, R17 ;  /* 0x00000011000f7309 */ /* 0x00006a0000000000 */
[----:B01----:R-:W-:Y:S05]  /*4760*/  WARPSYNC.COLLECTIVE R8, `(.L_x_55) ;  /* 0x0000000008087348 */ /* 0x003fea0003c00000 */
[----:B-1----:R1:W2:Y:S02]  /*4770*/  SHFL.DOWN P2, R16, R9, R10, R15 ;  /* 0x0800000a09107389 */ /* 0x0022a4000004000f */
[----:B012---:R-:W-:Y:S05]  /*4780*/  ENDCOLLECTIVE ;  /* 0x000000000000791b */ /* 0x007fea0003800000 */
.L_x_55:
[----:B------:R-:W-:Y:S01]  /*4790*/  ISETP.GE.AND P0, PT, R44, R15, PT ;  /* 0x0000000f2c00720c */ /* 0x000fe20003f06270 */
[----:B------:R-:W-:-:S12]  /*47a0*/  IMAD.MOV.U32 R10, RZ, RZ, 0x2 ;  /* 0x00000002ff0a7424 */ /* 0x000fd800078e00ff */
[----:B------:R-:W-:Y:S01]  /*47b0*/  @!P0 FADD R9, R16, R9 ;  /* 0x0000000910098221 */ /* 0x000fe20000000000 */
[----:B------:R-:W-:-:S13]  /*47c0*/  ISETP.GT.AND P0, PT, R33, R15, PT ;  /* 0x0000000f2100720c */ /* 0x000fda0003f04270 */
[----:B------:R-:W-:Y:S05]  /*47d0*/  WARPSYNC.COLLECTIVE R8, `(.L_x_56) ;  /* 0x0000000008087348 */ /* 0x000fea0003c00000 */
[----:B------:R0:W1:Y:S02]  /*47e0*/  SHFL.DOWN P2, R16, R9, R10, R15 ;  /* 0x0800000a09107389 */ /* 0x000064000004000f */
[----:B01----:R-:W-:Y:S05]  /*47f0*/  ENDCOLLECTIVE ;  /* 0x000000000000791b */ /* 0x003fea0003800000 */
.L_x_56:
[----:B------:R-:W-:Y:S02]  /*4800*/  IMAD.MOV.U32 R10, RZ, RZ, 0x4 ;  /* 0x00000004ff0a7424 */ /* 0x000fe400078e00ff */
[----:B------:R-:W-:Y:S01]  /*4810*/  @!P0 FADD R9, R9, R16 ;  /* 0x0000001009098221 */ /* 0x000fe20000000000 */
[----:B------:R-:W-:-:S13]  /*4820*/  ISETP.GT.AND P0, PT, R32, R15, PT ;  /* 0x0000000f2000720c */ /* 0x000fda0003f04270 */
[----:B------:R-:W-:Y:S05]  /*4830*/  WARPSYNC.COLLECTIVE R8, `(.L_x_57) ;  /* 0x0000000008087348 */ /* 0x000fea0003c00000 */
[----:B------:R0:W1:Y:S02]  /*4840*/  SHFL.DOWN P2, R16, R9, R10, R15 ;  /* 0x0800000a09107389 */ /* 0x000064000004000f */
[----:B01----:R-:W-:Y:S05]  /*4850*/  ENDCOLLECTIVE ;  /* 0x000000000000791b */ /* 0x003fea0003800000 */
.L_x_57:
[----:B------:R-:W-:Y:S02]  /*4860*/  HFMA2 R10, -RZ, RZ, 0, 4.76837158203125e-07 ;  /* 0x00000008ff0a7431 */ /* 0x000fe400000001ff */
[----:B------:R-:W-:Y:S01]  /*4870*/  @!P0 FADD R9, R9, R16 ;  /* 0x0000001009098221 */ /* 0x000fe20000000000 */
[----:B------:R-:W-:-:S13]  /*4880*/  ISETP.GT.AND P0, PT, R19, R15, PT ;  /* 0x0000000f1300720c */ /* 0x000fda0003f04270 */
[----:B------:R-:W-:Y:S05]  /*4890*/  WARPSYNC.COLLECTIVE R8, `(.L_x_58) ;  /* 0x0000000008087348 */ /* 0x000fea0003c00000 */
[----:B------:R0:W1:Y:S02]  /*48a0*/  SHFL.DOWN P2, R16, R9, R10, R15 ;  /* 0x0800000a09107389 */ /* 0x000064000004000f */
[----:B01----:R-:W-:Y:S05]  /*48b0*/  ENDCOLLECTIVE ;  /* 0x000000000000791b */ /* 0x003fea0003800000 */
.L_x_58:
[----:B------:R-:W-:Y:S02]  /*48c0*/  IMAD.MOV.U32 R10, RZ, RZ, 0x10 ;  /* 0x00000010ff0a7424 */ /* 0x000fe400078e00ff */
[----:B------:R-:W-:Y:S01]  /*48d0*/  @!P0 FADD R9, R9, R16 ;  /* 0x0000001009098221 */ /* 0x000fe20000000000 */
[----:B------:R-:W-:-:S13]  /*48e0*/  ISETP.GT.AND P0, PT, R34, R15, PT ;  /* 0x0000000f2200720c */ /* 0x000fda0003f04270 */
[----:B------:R-:W-:Y:S05]  /*48f0*/  WARPSYNC.COLLECTIVE R8, `(.L_x_59) ;  /* 0x0000000008087348 */ /* 0x000fea0003c00000 */
[----:B------:R0:W1:Y:S02]  /*4900*/  SHFL.DOWN P2, R16, R9, R10, R15 ;  /* 0x0800000a09107389 */ /* 0x000064000004000f */
[----:B01----:R-:W-:Y:S05]  /*4910*/  ENDCOLLECTIVE ;  /* 0x000000000000791b */ /* 0x003fea0003800000 */
.L_x_59:
[----:B------:R-:W-:Y:S01]  /*4920*/  @!P0 FADD R9, R9, R16 ;  /* 0x0000001009098221 */ /* 0x000fe20000000000 */
[----:B------:R-:W-:-:S03]  /*4930*/  ISETP.NE.AND P0, PT, R14, 0x65, PT ;  /* 0x000000650e00780c */ /* 0x000fc60003f05270 */
[----:B------:R-:W-:-:S10]  /*4940*/  FADD R36, R9, R36 ;  /* 0x0000002409247221 */ /* 0x000fd40000000000 */
[----:B------:R-:W-:Y:S05]  /*4950*/  WARPSYNC.COLLECTIVE R8, `(.L_x_60) ;  /* 0x0000000008087348 */ /* 0x000fea0003c00000 */
[----:B------:R-:W-:Y:S01]  /*4960*/  VOTE.ALL P0, P0 ;  /* 0x0000000000ff7806 */ /* 0x000fe20000000000 */
[----:B------:R-:W-:-:S12]  /*4970*/  ENDCOLLECTIVE ;  /* 0x000000000000791b */ /* 0x000fd80003800000 */
.L_x_60:
[----:B------:R-:W-:Y:S05]  /*4980*/  BRA `(.L_x_61) ;  /* 0xffffffcc00487947 */ /* 0x000fea000383ffff */
.L_x_20:
[----:B------:R-:W-:Y:S01]  /*4990*/  BSSY B0, `(.L_x_62) ;  /* 0x0000006000007945 */ /* 0x000fe20003800000 */
[----:B------:R-:W-:Y:S02]  /*49a0*/  PLOP3.LUT P0, PT, P0, PT, PT, 0x8, 0x80 ;  /* 0x000000000080781c */ /* 0x000fe4000070e170 */
[----:B------:R-:W-:-:S11]  /*49b0*/  MOV R8, 0xffffffff ;  /* 0xffffffff00087802 */ /* 0x000fd60000000f00 */
[----:B------:R-:W-:Y:S05]  /*49c0*/  WARPSYNC.COLLECTIVE R8, `(.L_x_63) ;  /* 0x0000000008087348 */ /* 0x000fea0003c00000 */
[----:B------:R-:W-:Y:S01]  /*49d0*/  VOTE.ANY P0, P0 ;  /* 0x0000000000ff7806 */ /* 0x000fe20000000100 */
[----:B------:R-:W-:-:S12]  /*49e0*/  ENDCOLLECTIVE ;  /* 0x000000000000791b */ /* 0x000fd80003800000 */
.L_x_63:
[----:B------:R-:W-:Y:S05]  /*49f0*/  BSYNC B0 ;  /* 0x0000000000007941 */ /* 0x000fea0003800000 */
.L_x_62:
[----:B------:R-:W-:Y:S05]  /*4a00*/  BRA `(.L_x_64) ;  /* 0xffffffe400a47947 */ /* 0x000fea000383ffff */
.L_x_22:
[----:B------:R-:W-:Y:S01]  /*4a10*/  BSSY B0, `(.L_x_65) ;  /* 0x0000006000007945 */ /* 0x000fe20003800000 */
[----:B------:R-:W-:Y:S01]  /*4a20*/  PLOP3.LUT P0, PT, P0, PT, PT, 0x8, 0x80 ;  /* 0x000000000080781c */ /* 0x000fe2000070e170 */
[----:B------:R-:W-:-:S12]  /*4a30*/  IMAD.MOV.U32 R8, RZ, RZ, -0x1 ;  /* 0xffffffffff087424 */ /* 0x000fd800078e00ff */
[----:B------:R-:W-:Y:S05]  /*4a40*/  WARPSYNC.COLLECTIVE R8, `(.L_x_66) ;  /* 0x0000000008087348 */ /* 0x000fea0003c00000 */
[----:B------:R-:W-:Y:S01]  /*4a50*/  VOTE.ANY P0, P0 ;  /* 0x0000000000ff7806 */ /* 0x000fe20000000100 */
[----:B------:R-:W-:-:S12]  /*4a60*/  ENDCOLLECTIVE ;  /* 0x000000000000791b */ /* 0x000fd80003800000 */
.L_x_66:
[----:B------:R-:W-:Y:S05]  /*4a70*/  BSYNC B0 ;  /* 0x0000000000007941 */ /* 0x000fea0003800000 */
.L_x_65:
[----:B------:R-:W-:Y:S05]  /*4a80*/  BRA `(.L_x_67) ;  /* 0xffffffe400a87947 */ /* 0x000fea000383ffff */
.L_x_24:
        /* <DEDUP_REMOVED lines=8> */
.L_x_69:
[----:B------:R-:W-:Y:S05]  /*4b10*/  BSYNC B0 ;  /* 0x0000000000007941 */ /* 0x000fea0003800000 */
.L_x_68:
[----:B------:R-:W-:Y:S01]  /*4b20*/  LOP3.LUT R8, R8, 0x80000000, R42, 0xec, !PT ;  /* 0x8000000008087812 */ /* 0x000fe200078eec2a */
[----:B------:R-:W-:-:S03]  /*4b30*/  IMAD.MOV.U32 R10, RZ, RZ, 0x1 ;  /* 0x00000001ff0a7424 */ /* 0x000fc600078e00ff */
[----:B------:R-:W-:-:S04]  /*4b40*/  IADD3 R9, PT, PT, R8, -0x1, RZ ;  /* 0xffffffff08097810 */ /* 0x000fc80007ffe0ff */
[----:B------:R-:W-:Y:S01]  /*4b50*/  LOP3.LUT R19, R8, R9, RZ, 0xc, !PT ;  /* 0x0000000908137212 */ /* 0x000fe200078e0cff */
[----:B------:R-:W-:Y:S01]  /*4b60*/  IMAD.MOV.U32 R9, RZ, RZ, R17 ;  /* 0x000000ffff097224 */ /* 0x000fe200078e0011 */
[----:B------:R-:W-:Y:S02]  /*4b70*/  MOV R8, 0xffffffff ;  /* 0xffffffff00087802 */ /* 0x000fe40000000f00 */
[----:B------:R0:W1:Y:S05]  /*4b80*/  POPC R15, R19 ;  /* 0x00000013000f7309 */ /* 0x00006a0000000000 */
[----:B01----:R-:W-:Y:S05]  /*4b90*/  WARPSYNC.COLLECTIVE R8, `(.L_x_70) ;  /* 0x0000000008087348 */ /* 0x003fea0003c00000 */
[----:B-1----:R1:W2:Y:S02]  /*4ba0*/  SHFL.DOWN P2, R16, R9, R10, R15 ;  /* 0x0800000a09107389 */ /* 0x0022a4000004000f */
[----:B012---:R-:W-:Y:S05]  /*4bb0*/  ENDCOLLECTIVE ;  /* 0x000000000000791b */ /* 0x007fea0003800000 */
.L_x_70:
[----:B------:R-:W-:Y:S01]  /*4bc0*/  IMAD.MOV.U32 R10, RZ, RZ, 0x2 ;  /* 0x00000002ff0a7424 */ /* 0x000fe200078e00ff */
[----:B------:R-:W-:Y:S01]  /*4bd0*/  ISETP.GE.AND P2, PT, R35, R15, PT ;  /* 0x0000000f2300720c */ /* 0x000fe20003f46270 */
[----:B------:R-:W-:-:S12]  /*4be0*/  IMAD.MOV.U32 R14, RZ, RZ, R16 ;  /* 0x000000ffff0e7224 */ /* 0x000fd800078e0010 */
[----:B------:R-:W-:Y:S01]  /*4bf0*/  @!P2 FADD R17, R14, R17 ;  /* 0x000000110e11a221 */ /* 0x000fe20000000000 */
[----:B------:R-:W-:-:S04]  /*4c00*/  VIADD R14, R35, 0x2 ;  /* 0x00000002230e7836 */ /* 0x000fc80000000000 */
[----:B------:R-:W-:Y:S02]  /*4c10*/  MOV R9, R17 ;  /* 0x0000001100097202 */ /* 0x000fe40000000f00 */
[----:B------:R-:W-:-:S13]  /*4c20*/  ISETP.GT.AND P3, PT, R14, R15, PT ;  /* 0x0000000f0e00720c */ /* 0x000fda0003f64270 */
[----:B------:R-:W-:Y:S05]  /*4c30*/  WARPSYNC.COLLECTIVE R8, `(.L_x_71) ;  /* 0x0000000008087348 */ /* 0x000fea0003c00000 */
[----:B------:R0:W1:Y:S02]  /*4c40*/  SHFL.DOWN P2, R16, R9, R10, R15 ;  /* 0x0800000a09107389 */ /* 0x000064000004000f */
[----:B01----:R-:W-:Y:S05]  /*4c50*/  ENDCOLLECTIVE ;  /* 0x000000000000791b */ /* 0x003fea0003800000 */
.L_x_71:
[----:B------:R-:W-:Y:S02]  /*4c60*/  IMAD.MOV.U32 R10, RZ, RZ, 0x4 ;  /* 0x00000004ff0a7424 */ /* 0x000fe400078e00ff */
[----:B------:R-:W-:-:S04]  /*4c70*/  IMAD.MOV.U32 R14, RZ, RZ, R16 ;  /* 0x000000ffff0e7224 */ /* 0x000fc800078e0010 */
[----:B------:R-:W-:Y:S01]  /*4c80*/  @!P3 FADD R17, R17, R14 ;  /* 0x0000000e1111b221 */ /* 0x000fe20000000000 */
[----:B------:R-:W-:-:S03]  /*4c90*/  IADD3 R14, PT, PT, R35, 0x4, RZ ;  /* 0x00000004230e7810 */ /* 0x000fc60007ffe0ff */
[----:B------:R-:W-:Y:S01]  /*4ca0*/  IMAD.MOV.U32 R9, RZ, RZ, R17 ;  /* 0x000000ffff097224 */ /* 0x000fe200078e0011 */
[----:B------:R-:W-:-:S13]  /*4cb0*/  ISETP.GT.AND P3, PT, R14, R15, PT ;  /* 0x0000000f0e00720c */ /* 0x000fda0003f64270 */
[----:B------:R-:W-:Y:S05]  /*4cc0*/  WARPSYNC.COLLECTIVE R8, `(.L_x_72) ;  /* 0x0000000008087348 */ /* 0x000fea0003c00000 */
[----:B------:R0:W1:Y:S02]  /*4cd0*/  SHFL.DOWN P2, R16, R9, R10, R15 ;  /* 0x0800000a09107389 */ /* 0x000064000004000f */
[----:B01----:R-:W-:Y:S05]  /*4ce0*/  ENDCOLLECTIVE ;  /* 0x000000000000791b */ /* 0x003fea0003800000 */
.L_x_72:
[----:B------:R-:W-:Y:S01]  /*4cf0*/  HFMA2 R10, -RZ, RZ, 0, 4.76837158203125e-07 ;  /* 0x00000008ff0a7431 */ /* 0x000fe200000001ff */
[----:B------:R-:W-:-:S05]  /*4d00*/  MOV R14, R16 ;  /* 0x00000010000e7202 */ /* 0x000fca0000000f00 */
[----:B------:R-:W-:Y:S01]  /*4d10*/  @!P3 FADD R17, R17, R14 ;  /* 0x0000000e1111b221 */ /* 0x000fe20000000000 */
[----:B------:R-:W-:-:S03]  /*4d20*/  VIADD R14, R35, 0x8 ;  /* 0x00000008230e7836 */ /* 0x000fc60000000000 */
[----:B------:R-:W-:Y:S02]  /*4d30*/  IMAD.MOV.U32 R9, RZ, RZ, R17 ;  /* 0x000000ffff097224 */ /* 0x000fe400078e0011 */
[----:B------:R-:W-:-:S13]  /*4d40*/  ISETP.GT.AND P3, PT, R14, R15, PT ;  /* 0x0000000f0e00720c */ /* 0x000fda0003f64270 */
[----:B------:R-:W-:Y:S05]  /*4d50*/  WARPSYNC.COLLECTIVE R8, `(.L_x_73) ;  /* 0x0000000008087348 */ /* 0x000fea0003c00000 */
[----:B------:R0:W1:Y:S02]  /*4d60*/  SHFL.DOWN P2, R16, R9, R10, R15 ;  /* 0x0800000a09107389 */ /* 0x000064000004000f */
[----:B01----:R-:W-:Y:S05]  /*4d70*/  ENDCOLLECTIVE ;  /* 0x000000000000791b */ /* 0x003fea0003800000 */
.L_x_73:
[----:B------:R-:W-:Y:S01]  /*4d80*/  MOV R10, 0x10 ;  /* 0x00000010000a7802 */ /* 0x000fe20000000f00 */
[----:B------:R-:W-:-:S04]  /*4d90*/  IMAD.MOV.U32 R14, RZ, RZ, R16 ;  /* 0x000000ffff0e7224 */ /* 0x000fc800078e0010 */
[----:B------:R-:W-:-:S04]  /*4da0*/  @!P3 FADD R17, R17, R14 ;  /* 0x0000000e1111b221 */ /* 0x000fc80000000000 */
[----:B------:R-:W-:-:S07]  /*4db0*/  IMAD.MOV.U32 R9, RZ, RZ, R17 ;  /* 0x000000ffff097224 */ /* 0x000fce00078e0011 */
[----:B------:R-:W-:Y:S05]  /*4dc0*/  WARPSYNC.COLLECTIVE R8, `(.L_x_74) ;  /* 0x0000000008087348 */ /* 0x000fea0003c00000 */
[----:B------:R0:W1:Y:S02]  /*4dd0*/  SHFL.DOWN P2, R16, R9, R10, R15 ;  /* 0x0800000a09107389 */ /* 0x000064000004000f */
[----:B01----:R-:W-:Y:S05]  /*4de0*/  ENDCOLLECTIVE ;  /* 0x000000000000791b */ /* 0x003fea0003800000 */
.L_x_74:
[----:B------:R-:W0:Y:S01]  /*4df0*/  LDC.64 R8, c[0x0][0x390] ;  /* 0x0000e400ff087b82 */ /* 0x000e220000000a00 */
[----:B------:R-:W-:Y:S02]  /*4e00*/  IMAD.MOV.U32 R14, RZ, RZ, R16 ;  /* 0x000000ffff0e7224 */ /* 0x000fe400078e0010 */
[----:B------:R-:W-:-:S05]  /*4e10*/  VIADD R16, R35, 0x10 ;  /* 0x0000001023107836 */ /* 0x000fca0000000000 */
[----:B------:R-:W-:-:S13]  /*4e20*/  ISETP.GT.AND P2, PT, R16, R15, PT ;  /* 0x0000000f1000720c */ /* 0x000fda0003f44270 */
[----:B------:R-:W-:Y:S01]  /*4e30*/  @!P2 FADD R17, R17, R14 ;  /* 0x0000000e1111a221 */ /* 0x000fe20000000000 */
[----:B0-----:R-:W-:Y:S02]  /*4e40*/  IADD3 R19, P2, PT, R8, 0x100, RZ ;  /* 0x0000010008137810 */ /* 0x001fe40007f5e0ff */
[----:B------:R-:W-:Y:S01]  /*4e50*/  MOV R8, 0xffffffff ;  /* 0xffffffff00087802 */ /* 0x000fe20000000f00 */
[----:B------:R-:W-:Y:S02]  /*4e60*/  IMAD.MOV.U32 R36, RZ, RZ, R17 ;  /* 0x000000ffff247224 */ /* 0x000fe400078e0011 */
[----:B------:R-:W-:-:S08]  /*4e70*/  IMAD.X R37, RZ, RZ, R9, P2 ;  /* 0x000000ffff257224 */ /* 0x000fd000010e0609 */
[----:B------:R-:W-:Y:S05]  /*4e80*/  WARPSYNC.COLLECTIVE R8, `(.L_x_75) ;  /* 0x0000000008087348 */ /* 0x000fea0003c00000 */
[----:B------:R-:W-:Y:S01]  /*4e90*/  VOTE.ALL P0, P0 ;  /* 0x0000000000ff7806 */ /* 0x000fe20000000000 */
[----:B------:R-:W-:-:S12]  /*4ea0*/  ENDCOLLECTIVE ;  /* 0x000000000000791b */ /* 0x000fd80003800000 */
.L_x_75:
[----:B------:R-:W-:Y:S05]  /*4eb0*/  BRA `(.L_x_76) ;  /* 0xffffffe400287947 */ /* 0x000fea000383ffff */
.L_x_26:
[----:B------:R-:W-:Y:S01]  /*4ec0*/  BSSY B0, `(.L_x_77) ;  /* 0x0000006000007945 */ /* 0x000fe20003800000 */
[----:B------:R-:W-:Y:S02]  /*4ed0*/  PLOP3.LUT P0, PT, P0, PT, PT, 0x8, 0x80 ;  /* 0x000000000080781c */ /* 0x000fe4000070e170 */
[----:B------:R-:W-:-:S11]  /*4ee0*/  MOV R8, 0xffffffff ;  /* 0xffffffff00087802 */ /* 0x000fd60000000f00 */
[----:B------:R-:W-:Y:S05]  /*4ef0*/  WARPSYNC.COLLECTIVE R8, `(.L_x_78) ;  /* 0x0000000008087348 */ /* 0x000fea0003c00000 */
[----:B------:R-:W-:Y:S01]  /*4f00*/  VOTE.ANY P0, P0 ;  /* 0x0000000000ff7806 */ /* 0x000fe20000000100 */
[----:B------:R-:W-:-:S12]  /*4f10*/  ENDCOLLECTIVE ;  /* 0x000000000000791b */ /* 0x000fd80003800000 */
.L_x_78:
[----:B------:R-:W-:Y:S05]  /*4f20*/  BSYNC B0 ;  /* 0x0000000000007941 */ /* 0x000fea0003800000 */
.L_x_77:
[----:B------:R-:W-:Y:S05]  /*4f30*/  BRA `(.L_x_79) ;  /* 0xffffffe400387947 */ /* 0x000fea000383ffff */
.L_x_28:
[----:B------:R-:W-:Y:S01]  /*4f40*/  BSSY B0, `(.L_x_80) ;  /* 0x0000006000007945 */ /* 0x000fe20003800000 */
[----:B------:R-:W-:Y:S01]  /*4f50*/  PLOP3.LUT P0, PT, P0, PT, PT, 0x8, 0x80 ;  /* 0x000000000080781c */ /* 0x000fe2000070e170 */
[----:B------:R-:W-:-:S12]  /*4f60*/  IMAD.MOV.U32 R8, RZ, RZ, -0x1 ;  /* 0xffffffffff087424 */ /* 0x000fd800078e00ff */
[----:B------:R-:W-:Y:S05]  /*4f70*/  WARPSYNC.COLLECTIVE R8, `(.L_x_81) ;  /* 0x0000000008087348 */ /* 0x000fea0003c00000 */
[----:B------:R-:W-:Y:S01]  /*4f80*/  VOTE.ANY P0, P0 ;  /* 0x0000000000ff7806 */ /* 0x000fe20000000100 */
[----:B------:R-:W-:-:S12]  /*4f90*/  ENDCOLLECTIVE ;  /* 0x000000000000791b */ /* 0x000fd80003800000 */
.L_x_81:
[----:B------:R-:W-:Y:S05]  /*4fa0*/  BSYNC B0 ;  /* 0x0000000000007941 */ /* 0x000fea0003800000 */
.L_x_80:
[----:B------:R-:W-:Y:S05]  /*4fb0*/  BRA `(.L_x_82) ;  /* 0xffffffe4003c7947 */ /* 0x000fea000383ffff */
.L_x_30:
[----:B------:R-:W-:Y:S01]  /*4fc0*/  BSSY B0, `(.L_x_83) ;  /* 0x0000006000007945 */ /* 0x000fe20003800000 */
[----:B------:R-:W-:Y:S01]  /*4fd0*/  PLOP3.LUT P2, PT, P0, PT, PT, 0x8, 0x80 ;  /* 0x000000000080781c */ /* 0x000fe2000074e170 */
[----:B------:R-:W-:-:S12]  /*4fe0*/  IMAD.MOV.U32 R8, RZ, RZ, -0x1 ;  /* 0xffffffffff087424 */ /* 0x000fd800078e00ff */
[----:B------:R-:W-:Y:S05]  /*4ff0*/  WARPSYNC.COLLECTIVE R8, `(.L_x_84) ;  /* 0x0000000008087348 */ /* 0x000fea0003c00000 */
[----:B------:R-:W-:Y:S01]  /*5000*/  VOTE.ANY R8, PT, P2 ;  /* 0x0000000000087806 */ /* 0x000fe200010e0100 */
[----:B------:R-:W-:Y:S06]  /*5010*/  ENDCOLLECTIVE ;  /* 0x000000000000791b */ /* 0x000fec0003800000 */
.L_x_84:
[----:B------:R-:W-:Y:S05]  /*5020*/  BSYNC B0 ;  /* 0x0000000000007941 */ /* 0x000fea0003800000 */
.L_x_83:
[----:B------:R-:W-:Y:S01]  /*5030*/  LOP3.LUT R8, R8, 0x80000000, R42, 0xec, !PT ;  /* 0x8000000008087812 */ /* 0x000fe200078eec2a */
[----:B------:R-:W-:Y:S02]  /*5040*/  IMAD.MOV.U32 R10, RZ, RZ, 0x1 ;  /* 0x00000001ff0a7424 */ /* 0x000fe400078e00ff */
[----:B------:R-:W-:Y:S01]  /*5050*/  VIADD R18, R18, 0xffffffe0 ;  /* 0xffffffe012127836 */ /* 0x000fe20000000000 */
[----:B------:R-:W-:-:S04]  /*5060*/  IADD3 R9, PT, PT, R8, -0x1, RZ ;  /* 0xffffffff08097810 */ /* 0x000fc80007ffe0ff */
[----:B------:R-:W-:Y:S01]  /*5070*/  LOP3.LUT R44, R8, R9, RZ, 0xc, !PT ;  /* 0x00000009082c7212 */ /* 0x000fe200078e0cff */
[----:B------:R-:W-:Y:S01]  /*5080*/  IMAD.MOV.U32 R9, RZ, RZ, R17 ;  /* 0x000000ffff097224 */ /* 0x000fe200078e0011 */
[----:B------:R-:W-:Y:S02]  /*5090*/  MOV R8, 0xffffffff ;  /* 0xffffffff00087802 */ /* 0x000fe40000000f00 */
[----:B------:R0:W1:Y:S02]  /*50a0*/  POPC R15, R44 ;  /* 0x0000002c000f7309 */ /* 0x0000640000000000 */
[----:B0-----:R-:W-:-:S07]  /*50b0*/  IADD3 R44, PT, PT, R35, 0x10, RZ ;  /* 0x00000010232c7810 */ /* 0x001fce0007ffe0ff */
[----:B-1----:R-:W-:Y:S05]  /*50c0*/  WARPSYNC.COLLECTIVE R8, `(.L_x_85) ;  /* 0x0000000008087348 */ /* 0x002fea0003c00000 */
[----:B-1----:R0:W1:Y:S02]  /*50d0*/  SHFL.DOWN P2, R16, R9, R10, R15 ;  /* 0x0800000a09107389 */ /* 0x002064000004000f */
[----:B01----:R-:W-:Y:S05]  /*50e0*/  ENDCOLLECTIVE ;  /* 0x000000000000791b */ /* 0x003fea0003800000 */
.L_x_85:
[----:B------:R-:W-:Y:S01]  /*50f0*/  ISETP.GE.AND P0, PT, R35, R15, PT ;  /* 0x0000000f2300720c */ /* 0x000fe20003f06270 */
[----:B------:R-:W-:-:S12]  /*5100*/  HFMA2 R10, -RZ, RZ, 0, 1.1920928955078125e-07 ;  /* 0x00000002ff0a7431 */ /* 0x000fd800000001ff */
[----:B------:R-:W-:Y:S01]  /*5110*/  @!P0 FADD R17, R16, R17 ;  /* 0x0000001110118221 */ /* 0x000fe20000000000 */
[----:B------:R-:W-:-:S03]  /*5120*/  VIADD R16, R35, 0x2 ;  /* 0x0000000223107836 */ /* 0x000fc60000000000 */
[----:B------:R-:W-:Y:S02]  /*5130*/  IMAD.MOV.U32 R9, RZ, RZ, R17 ;  /* 0x000000ffff097224 */ /* 0x000fe400078e0011 */
[----:B------:R-:W-:-:S13]  /*5140*/  ISETP.GT.AND P0, PT, R16, R15, PT ;  /* 0x0000000f1000720c */ /* 0x000fda0003f04270 */
[----:B------:R-:W-:Y:S05]  /*5150*/  WARPSYNC.COLLECTIVE R8, `(.L_x_86) ;  /* 0x0000000008087348 */ /* 0x000fea0003c00000 */
[----:B------:R0:W1:Y:S02]  /*5160*/  SHFL.DOWN P2, R16, R9, R10, R15 ;  /* 0x0800000a09107389 */ /* 0x000064000004000f */
[----:B01----:R-:W-:Y:S05]  /*5170*/  ENDCOLLECTIVE ;  /* 0x000000000000791b */ /* 0x003fea0003800000 */
.L_x_86:
[----:B------:R-:W-:Y:S01]  /*5180*/  MOV R10, 0x4 ;  /* 0x00000004000a7802 */ /* 0x000fe20000000f00 */
[----:B------:R-:W-:Y:S01]  /*5190*/  @!P0 FADD R17, R17, R16 ;  /* 0x0000001011118221 */ /* 0x000fe20000000000 */
[----:B------:R-:W-:-:S03]  /*51a0*/  VIADD R16, R35, 0x4 ;  /* 0x0000000423107836 */ /* 0x000fc60000000000 */
[----:B------:R-:W-:Y:S02]  /*51b0*/  IMAD.MOV.U32 R9, RZ, RZ, R17 ;  /* 0x000000ffff097224 */ /* 0x000fe400078e0011 */
[----:B------:R-:W-:-:S13]  /*51c0*/  ISETP.GT.AND P0, PT, R16, R15, PT ;  /* 0x0000000f1000720c */ /* 0x000fda0003f04270 */
[----:B------:R-:W-:Y:S05]  /*51d0*/  WARPSYNC.COLLECTIVE R8, `(.L_x_87) ;  /* 0x0000000008087348 */ /* 0x000fea0003c00000 */
[----:B------:R0:W1:Y:S02]  /*51e0*/  SHFL.DOWN P2, R16, R9, R10, R15 ;  /* 0x0800000a09107389 */ /* 0x000064000004000f */
[----:B01----:R-:W-:Y:S05]  /*51f0*/  ENDCOLLECTIVE ;  /* 0x000000000000791b */ /* 0x003fea0003800000 */
.L_x_87:
[----:B------:R-:W-:Y:S02]  /*5200*/  HFMA2 R10, -RZ, RZ, 0, 4.76837158203125e-07 ;  /* 0x00000008ff0a7431 */ /* 0x000fe400000001ff */
[----:B------:R-:W-:Y:S01]  /*5210*/  @!P0 FADD R17, R17, R16 ;  /* 0x0000001011118221 */ /* 0x000fe20000000000 */
[----:B------:R-:W-:-:S03]  /*5220*/  VIADD R16, R35, 0x8 ;  /* 0x0000000823107836 */ /* 0x000fc60000000000 */
[----:B------:R-:W-:Y:S02]  /*5230*/  IMAD.MOV.U32 R9, RZ, RZ, R17 ;  /* 0x000000ffff097224 */ /* 0x000fe400078e0011 */
[----:B------:R-:W-:-:S13]  /*5240*/  ISETP.GT.AND P0, PT, R16, R15, PT ;  /* 0x0000000f1000720c */ /* 0x000fda0003f04270 */
[----:B------:R-:W-:Y:S05]  /*5250*/  WARPSYNC.COLLECTIVE R8, `(.L_x_88) ;  /* 0x0000000008087348 */ /* 0x000fea0003c00000 */
[----:B------:R0:W1:Y:S02]  /*5260*/  SHFL.DOWN P2, R16, R9, R10, R15 ;  /* 0x0800000a09107389 */ /* 0x000064000004000f */
[----:B01----:R-:W-:Y:S05]  /*5270*/  ENDCOLLECTIVE ;  /* 0x000000000000791b */ /* 0x003fea0003800000 */
.L_x_88:
[----:B------:R-:W-:Y:S02]  /*5280*/  IMAD.MOV.U32 R10, RZ, RZ, 0x10 ;  /* 0x00000010ff0a7424 */ /* 0x000fe400078e00ff */
[----:B------:R-:W-:Y:S01]  /*5290*/  @!P0 FADD R17, R17, R16 ;  /* 0x0000001011118221 */ /* 0x000fe20000000000 */
[----:B------:R-:W-:-:S03]  /*52a0*/  ISETP.GT.AND P0, PT, R44, R15, PT ;  /* 0x0000000f2c00720c */ /* 0x000fc60003f04270 */
[----:B------:R-:W-:-:S10]  /*52b0*/  IMAD.MOV.U32 R9, RZ, RZ, R17 ;  /* 0x000000ffff097224 */ /* 0x000fd400078e0011 */
[----:B------:R-:W-:Y:S05]  /*52c0*/  WARPSYNC.COLLECTIVE R8, `(.L_x_89) ;  /* 0x0000000008087348 */ /* 0x000fea0003c00000 */
[----:B------:R0:W1:Y:S02]  /*52d0*/  SHFL.DOWN P2, R16, R9, R10, R15 ;  /* 0x0800000a09107389 */ /* 0x000064000004000f */
[----:B01----:R-:W-:Y:S05]  /*52e0*/  ENDCOLLECTIVE ;  /* 0x000000000000791b */ /* 0x003fea0003800000 */
.L_x_89:
[----:B------:R-:W-:Y:S01]  /*52f0*/  @!P0 FADD R17, R17, R16 ;  /* 0x0000001011118221 */ /* 0x000fe20000000000 */
[----:B------:R-:W-:-:S03]  /*5300*/  ISETP.NE.AND P0, PT, R14, 0x65, PT ;  /* 0x000000650e00780c */ /* 0x000fc60003f05270 */
[----:B------:R-:W-:-:S10]  /*5310*/  FADD R36, R17, R36 ;  /* 0x0000002411247221 */ /* 0x000fd40000000000 */
[----:B------:R-:W-:Y:S05]  /*5320*/  WARPSYNC.COLLECTIVE R8, `(.L_x_90) ;  /* 0x0000000008087348 */ /* 0x000fea0003c00000 */
[----:B------:R-:W-:Y:S01]  /*5330*/  VOTE.ALL P0, P0 ;  /* 0x0000000000ff7806 */ /* 0x000fe20000000000 */
[----:B------:R-:W-:-:S12]  /*5340*/  ENDCOLLECTIVE ;  /* 0x000000000000791b */ /* 0x000fd80003800000 */
.L_x_90:
[----:B------:R-:W-:Y:S05]  /*5350*/  BRA `(.L_x_91) ;  /* 0xffffffe000d87947 */ /* 0x000fea000383ffff */
.L_x_92:
[----:B------:R-:W-:-:S00]  /*5360*/  BRA `(.L_x_92) ;  /* 0xfffffffc00fc7947 */ /* 0x000fc0000383ffff */
[----:B------:R-:W-:-:S00]  /*5370*/  NOP ;  /* 0x0000000000007918 */ /* 0x000fc00000000000 */
        /* <DEDUP_REMOVED lines=8> */
.L_x_679:


//--------------------- .text._ZN3cub18CUB_300001_SM_10006detail4scan16DeviceScanKernelINS2_10policy_hubIfffjN4cuda3std3__44plusIvEEE10Policy1000EN6thrust24THRUST_300001_SM_1000_NS6detail15normal_iteratorINSD_10device_ptrIfEEEESI_NS0_13ScanTileStateIfLb1EEES9_NS0_8NullTypeEjfLb0ESL_EEvT0_T1_T2_iT3_T4_T5_ --------------------------
	.section	.text._ZN3cub18CUB_300001_SM_10006detail4scan16DeviceScanKernelINS2_10policy_hubIfffjN4cuda3std3__44plusIvEEE10Policy1000EN6thrust24THRUST_300001_SM_1000_NS6detail15normal_iteratorINSD_10device_ptrIfEEEESI_NS0_13ScanTileStateIfLb1EEES9_NS0_8NullTypeEjfLb0ESL_EEvT0_T1_T2_iT3_T4_T5_,"ax",@progbits
	.align	128
        .global         _ZN3cub18CUB_300001_SM_10006detail4scan16DeviceScanKernelINS2_10policy_hubIfffjN4cuda3std3__44plusIvEEE10Policy1000EN6thrust24THRUST_300001_SM_1000_NS6detail15normal_iteratorINSD_10device_ptrIfEEEESI_NS0_13ScanTileStateIfLb1EEES9_NS0_8NullTypeEjfLb0ESL_EEvT0_T1_T2_iT3_T4_T5_
        .type           _ZN3cub18CUB_300001_SM_10006detail4scan16DeviceScanKernelINS2_10policy_hubIfffjN4cuda3std3__44plusIvEEE10Policy1000EN6thrust24THRUST_300001_SM_1000_NS6detail15normal_iteratorINSD_10device_ptrIfEEEESI_NS0_13ScanTileStateIfLb1EEES9_NS0_8NullTypeEjfLb0ESL_EEvT0_T1_T2_iT3_T4_T5_,@function
        .size           _ZN3cub18CUB_300001_SM_10006detail4scan16DeviceScanKernelINS2_10policy_hubIfffjN4cuda3std3__44plusIvEEE10Policy1000EN6thrust24THRUST_300001_SM_1000_NS6detail15normal_iteratorINSD_10device_ptrIfEEEESI_NS0_13ScanTileStateIfLb1EEES9_NS0_8NullTypeEjfLb0ESL_EEvT0_T1_T2_iT3_T4_T5_,(.L_x_680 - _ZN3cub18CUB_300001_SM_10006detail4scan16DeviceScanKernelINS2_10policy_hubIfffjN4cuda3std3__44plusIvEEE10Policy1000EN6thrust24THRUST_300001_SM_1000_NS6detail15normal_iteratorINSD_10device_ptrIfEEEESI_NS0_13ScanTileStateIfLb1EEES9_NS0_8NullTypeEjfLb0ESL_EEvT0_T1_T2_iT3_T4_T5_)
        .other          _ZN3cub18CUB_300001_SM_10006detail4scan16DeviceScanKernelINS2_10policy_hubIfffjN4cuda3std3__44plusIvEEE10Policy1000EN6thrust24THRUST_300001_SM_1000_NS6detail15normal_iteratorINSD_10device_ptrIfEEEESI_NS0_13ScanTileStateIfLb1EEES9_NS0_8NullTypeEjfLb0ESL_EEvT0_T1_T2_iT3_T4_T5_,@"STO_CUDA_ENTRY STV_DEFAULT"
_ZN3cub18CUB_300001_SM_10006detail4scan16DeviceScanKernelINS2_10policy_hubIfffjN4cuda3std3__44plusIvEEE10Policy1000EN6thrust24THRUST_300001_SM_1000_NS6detail15normal_iteratorINSD_10device_ptrIfEEEESI_NS0_13ScanTileStateIfLb1EEES9_NS0_8NullTypeEjfLb0ESL_EEvT0_T1_T2_iT3_T4_T5_:
.text._ZN3cub18CUB_300001_SM_10006detail4scan16DeviceScanKernelINS2_10policy_hubIfffjN4cuda3std3__44plusIvEEE10Policy1000EN6thrust24THRUST_300001_SM_1000_NS6detail15normal_iteratorINSD_10device_ptrIfEEEESI_NS0_13ScanTileStateIfLb1EEES9_NS0_8NullTypeEjfLb0ESL_EEvT0_T1_T2_iT3_T4_T5_:
[----:B------:R-:W-:Y:S08]  /*0000*/  LDC R1, c[0x0][0x37c] ;  /* 0x0000df00ff017b82 */ /* 0x000ff00000000800 */
[----:B------:R-:W0:Y:S01]  /*0010*/  S2UR UR4, SR_CTAID.X ;  /* 0x00000000000479c3 */ /* 0x000e220000002500 */
[----:B------:R-:W1:Y:S01]  /*0020*/  LDCU UR5, c[0x0][0x3a0] ;  /* 0x00007400ff0577ac */ /* 0x000e620008000800 */
[----:B------:R-:W2:Y:S06]  /*0030*/  LDCU.64 UR8, c[0x0][0x358] ;  /* 0x00006b00ff0877ac */ /* 0x000eac0008000a00 */
[----:B------:R-:W0:Y:S02]  /*0040*/  LDC R42, c[0x0][0x398] ;  /* 0x0000e600ff2a7b82 */ /* 0x000e240000000800 */
[----:B0-----:R-:W-:-:S04]  /*0050*/  VIADD R42, R42, UR4 ;  /* 0x000000042a2a7c36 */ /* 0x001fc80008000000 */
[----:B------:R-:W-:-:S05]  /*0060*/  IMAD R3, R42, 0x2100, RZ ;  /* 0x000021002a037824 */ /* 0x000fca00078e02ff */
[----:B-1----:R-:W-:-:S04]  /*0070*/  IADD3 R0, PT, PT, -R3, UR5, RZ ;  /* 0x0000000503007c10 */ /* 0x002fc8000fffe1ff */
[----:B------:R-:W-:-:S13]  /*0080*/  ISETP.GE.U32.AND P0, PT, R0, 0x2101, PT ;  /* 0x000021010000780c */ /* 0x000fda0003f06070 */
[----:B--2---:R-:W-:Y:S05]  /*0090*/  @!P0 BRA `(.L_x_93) ;  /* 0x0000001c00d48947 */ /* 0x004fea0003800000 */
[----:B------:R-:W0:Y:S01]  /*00a0*/  S2R R16, SR_TID.X ;  /* 0x0000000000107919 */ /* 0x000e220000002100 */
[----:B------:R-:W1:Y:S01]  /*00b0*/  LDCU.64 UR4, c[0x0][0x380] ;  /* 0x00007000ff0477ac */ /* 0x000e620008000a00 */
[C---:B0-----:R-:W-:Y:S02]  /*00c0*/  LOP3.LUT R0, R16.reuse, 0x1f, RZ, 0xc0, !PT ;  /* 0x0000001f10007812 */ /* 0x041fe400078ec0ff */
[----:B------:R-:W-:-:S05]  /*00d0*/  LOP3.LUT R5, R16, 0x3e0, RZ, 0xc0, !PT ;  /* 0x000003e010057812 */ /* 0x000fca00078ec0ff */
[----:B------:R-:W-:-:S05]  /*00e0*/  IMAD R0, R5, 0x16, R0 ;  /* 0x0000001605007824 */ /* 0x000fca00078e0200 */
[----:B------:R-:W-:-:S04]  /*00f0*/  IADD3 R0, P0, PT, R3, R0, RZ ;  /* 0x0000000003007210 */ /* 0x000fc80007f1e0ff */
[----:B------:R-:W-:Y:S01]  /*0100*/  SHF.L.U32 R38, R0, 0x2, RZ ;  /* 0x0000000200267819 */ /* 0x000fe200000006ff */
[----:B------:R-:W-:-:S03]  /*0110*/  IMAD.X R3, RZ, RZ, RZ, P0 ;  /* 0x000000ffff037224 */ /* 0x000fc600000e06ff */
[----:B-1----:R-:W-:Y:S02]  /*0120*/  IADD3 R2, P0, PT, R38, UR4, RZ ;  /* 0x0000000426027c10 */ /* 0x002fe4000ff1e0ff */
[----:B------:R-:W-:-:S04]  /*0130*/  SHF.L.U64.HI R0, R0, 0x2, R3 ;  /* 0x0000000200007819 */ /* 0x000fc80000010203 */
        /* <DEDUP_REMOVED lines=27> */
[----:B------:R-:W-:Y:S01]  /*02f0*/  ISETP.NE.AND P0, PT, R42, RZ, PT ;  /* 0x000000ff2a00720c */ /* 0x000fe20003f05270 */
        /* <DEDUP_REMOVED lines=28> */
[----:B------:R0:W1:Y:S04]  /*04c0*/  LDS.64 R36, [R27] ;  /* 0x000000001b247984 */ /* 0x0000680000000a00 */
[----:B------:R0:W2:Y:S04]  /*04d0*/  LDS.64 R34, [R27+0x8] ;  /* 0x000008001b227984 */ /* 0x0000a80000000a00 */
[----:B------:R0:W3:Y:S04]  /*04e0*/  LDS.64 R32, [R27+0x10] ;  /* 0x000010001b207984 */ /* 0x0000e80000000a00 */
[----:B------:R0:W4:Y:S04]  /*04f0*/  LDS.64 R18, [R27+0x18] ;  /* 0x000018001b127984 */ /* 0x0001280000000a00 */
[----:B------:R0:W0:Y:S04]  /*0500*/  LDS.64 R14, [R27+0x20] ;  /* 0x000020001b0e7984 */ /* 0x0000280000000a00 */
[----:B------:R0:W0:Y:S04]  /*0510*/  LDS.64 R12, [R27+0x28] ;  /* 0x000028001b0c7984 */ /* 0x0000280000000a00 */
[----:B------:R0:W0:Y:S04]  /*0520*/  LDS.64 R10, [R27+0x30] ;  /* 0x000030001b0a7984 */ /* 0x0000280000000a00 */
[----:B------:R0:W0:Y:S04]  /*0530*/  LDS.64 R8, [R27+0x38] ;  /* 0x000038001b087984 */ /* 0x0000280000000a00 */
[----:B------:R0:W0:Y:S04]  /*0540*/  LDS.64 R6, [R27+0x40] ;  /* 0x000040001b067984 */ /* 0x0000280000000a00 */
[----:B------:R0:W0:Y:S04]  /*0550*/  LDS.64 R4, [R27+0x48] ;  /* 0x000048001b047984 */ /* 0x0000280000000a00 */
[----:B------:R0:W0:Y:S01]  /*0560*/  LDS.64 R2, [R27+0x50] ;  /* 0x000050001b027984 */ /* 0x0000220000000a00 */
[----:B------:R-:W-:Y:S06]  /*0570*/  BAR.SYNC.DEFER_BLOCKING 0x0 ;  /* 0x0000000000007b1d */ /* 0x000fec0000010000 */
[----:B-1----:R-:W-:Y:S05]  /*0580*/  @P0 BRA `(.L_x_95) ;  /* 0x0000000400480947 */ /* 0x002fea0003800000 */
[----:B0-----:R-:W-:Y:S01]  /*0590*/  FADD R17, R36, R37 ;  /* 0x0000002524117221 */ /* 0x001fe20000000000 */
[----:B--2---:R-:W-:Y:S01]  /*05a0*/  FADD R20, R34, R35 ;  /* 0x0000002322147221 */ /* 0x004fe20000000000 */
[----:B---3--:R-:W-:Y:S01]  /*05b0*/  FADD R21, R32, R33 ;  /* 0x0000002120157221 */ /* 0x008fe20000000000 */
[----:B----4-:R-:W-:Y:S01]  /*05c0*/  FADD R22, R18, R19 ;  /* 0x0000001312167221 */ /* 0x010fe20000000000 */
        /* <DEDUP_REMOVED lines=14> */
[----:B------:R-:W-:-:S02]  /*06b0*/  ISETP.NE.AND P1, PT, R39, 0x1f, PT ;  /* 0x0000001f2700780c */ /* 0x000fc40003f25270 */
[----:B------:R-:W-:Y:S01]  /*06c0*/  FADD R17, R17, R26 ;  /* 0x0000001a11117221 */ /* 0x000fe20000000000 */
[----:B------:R-:W-:Y:S01]  /*06d0*/  FADD R22, R22, R23 ;  /* 0x0000001716167221 */ /* 0x000fe20000000000 */
[----:B------:R-:W-:-:S03]  /*06e0*/  ISETP.NE.AND P2, PT, R39, RZ, PT ;  /* 0x000000ff2700720c */ /* 0x000fc60003f45270 */
[----:B------:R-:W-:-:S05]  /*06f0*/  FADD R22, R17, R22 ;  /* 0x0000001611167221 */ /* 0x000fca0000000000 */
[----:B------:R-:W0:Y:S01]  /*0700*/  SHFL.UP P0, R21, R22, 0x1, RZ ;  /* 0x0420000016157989 */ /* 0x000e2200000000ff */
[----:B------:R-:W-:Y:S01]  /*0710*/  @!P1 LEA R44, R40, UR4, 0x2 ;  /* 0x00000004282c9c11 */ /* 0x000fe2000f8e10ff */
        /* <DEDUP_REMOVED lines=45> */
[----:B------:R-:W-:Y:S02]  /*09f0*/  ISETP.GE.U32.AND P0, PT, R16, 0x20, PT ;  /* 0x000000201000780c */ /* 0x000fe40003f06070 */
[----:B------:R-:W-:Y:S02]  /*0a00*/  FSEL R20, R30, R20, !P1 ;  /* 0x000000141e147208 */ /* 0x000fe40004800000 */
[----:B------:R-:W-:-:S03]  /*0a10*/  ISETP.NE.AND P1, PT, R16, RZ, PT ;  /* 0x000000ff1000720c */ /* 0x000fc60003f25270 */
[----:B------:R-:W-:-:S05]  /*0a20*/  @P2 FADD R20, R17, R20 ;  /* 0x0000001411142221 */ /* 0x000fca0000000000 */
[----:B------:R-:W-:-:S05]  /*0a30*/  FSEL R17, R17, R20, !P0 ;  /* 0x0000001411117208 */ /* 0x000fca0004000000 */
[----:B------:R-:W-:Y:S01]  /*0a40*/  FADD R16, R36, R17 ;  /* 0x0000001124107221 */ /* 0x000fe20000000000 */
[----:B------:R-:W-:Y:S06]  /*0a50*/  @P1 BRA `(.L_x_96) ;  /* 0x0000000c00f41947 */ /* 0x000fec0003800000 */
[----:B------:R-:W0:Y:S01]  /*0a60*/  LDC.64 R20, c[0x0][0x390] ;  /* 0x0000e400ff147b82 */ /* 0x000e220000000a00 */
[----:B------:R-:W-:Y:S02]  /*0a70*/  IMAD.MOV.U32 R30, RZ, RZ, 0x65 ;  /* 0x00000065ff1e7424 */ /* 0x000fe400078e00ff */
[----:B------:R-:W-:-:S03]  /*0a80*/  IMAD.MOV.U32 R16, RZ, RZ, R36 ;  /* 0x000000ffff107224 */ /* 0x000fc600078e0024 */
[----:B0-----:R0:W-:Y:S01]  /*0a90*/  ST.E.64.STRONG.GPU desc[UR8][R20.64+0x100], R30 ;  /* 0x0001001e14007985 */ /* 0x0011e2000c10fb08 */
[----:B------:R-:W-:Y:S05]  /*0aa0*/  BRA `(.L_x_96) ;  /* 0x0000000c00e07947 */ /* 0x000fea0003800000 */
.L_x_95:
        /* <DEDUP_REMOVED lines=70> */
[----:B------:R-:W-:Y:S02]  /*0f10*/  ISETP.GT.U32.AND P0, PT, R16, 0x1f, PT ;  /* 0x0000001f1000780c */ /* 0x000fe40003f04070 */
[----:B------:R-:W-:Y:S02]  /*0f20*/  FSEL R20, R30, R20, !P1 ;  /* 0x000000141e147208 */ /* 0x000fe40004800000 */
[----:B------:R-:W-:-:S03]  /*0f30*/  ISETP.GE.U32.AND P1, PT, R16, 0x20, PT ;  /* 0x000000201000780c */ /* 0x000fc60003f26070 */
[----:B------:R-:W-:-:S05]  /*0f40*/  @P2 FADD R20, R17, R20 ;  /* 0x0000001411142221 */ /* 0x000fca0000000000 */
[----:B------:R-:W-:Y:S01]  /*0f50*/  FSEL R23, R17, R20, !P1 ;  /* 0x0000001411177208 */ /* 0x000fe20004800000 */
[----:B------:R-:W-:Y:S06]  /*0f60*/  @P0 BRA `(.L_x_97) ;  /* 0x0000000800880947 */ /* 0x000fec0003800000 */
[----:B------:R-:W0:Y:S01]  /*0f70*/  LDC.64 R20, c[0x0][0x390] ;  /* 0x0000e400ff147b82 */ /* 0x000e220000000a00 */
[----:B------:R-:W-:Y:S02]  /*0f80*/  ISETP.NE.AND P1, PT, R16, RZ, PT ;  /* 0x000000ff1000720c */ /* 0x000fe40003f25270 */
[----:B------:R-:W-:-:S05]  /*0f90*/  LOP3.LUT R17, RZ, R16, RZ, 0x33, !PT ;  /* 0x00000010ff117212 */ /* 0x000fca00078e33ff */
[----:B------:R-:W-:-:S06]  /*0fa0*/  IMAD.IADD R24, R42, 0x1, R17 ;  /* 0x000000012a187824 */ /* 0x000fcc00078e0211 */
[----:B------:R-:W-:Y:S01]  /*0fb0*/  @!P1 MOV R30, 0x64 ;  /* 0x00000064001e9802 */ /* 0x000fe20000000f00 */
        /* <DEDUP_REMOVED lines=10> */
.L_x_127:
[----:B------:R-:W-:Y:S05]  /*1060*/  @!P0 BRA `(.L_x_99) ;  /* 0x0000000000748947 */ /* 0x000fea0003800000 */
[----:B------:R-:W-:-:S07]  /*1070*/  IMAD.MOV.U32 R22, RZ, RZ, 0x3b8 ;  /* 0x000003b8ff167424 */ /* 0x000fce00078e00ff */
.L_x_101:
[----:B------:R-:W-:Y:S01]  /*1080*/  IADD3 R25, PT, PT, R22, 0x1, RZ ;  /* 0x0000000116197810 */ /* 0x000fe20007ffe0ff */
[----:B------:R-:W-:-:S03]  /*1090*/  IMAD R42, R42, 0x41a7, RZ ;  /* 0x000041a72a2a7824 */ /* 0x000fc600078e02ff */
[----:B------:R-:W0:Y:S01]  /*10a0*/  I2F.U32.RP R28, R25 ;  /* 0x00000019001c7306 */ /* 0x000e220000209000 */
[----:B------:R-:W-:Y:S01]  /*10b0*/  IMAD.MOV R29, RZ, RZ, -R25 ;  /* 0x000000ffff1d7224 */ /* 0x000fe200078e0a19 */
[----:B------:R-:W-:Y:S02]  /*10c0*/  LOP3.LUT R42, R42, 0x7fffffff, RZ, 0xc0, !PT ;  /* 0x7fffffff2a2a7812 */ /* 0x000fe400078ec0ff */
[----:B------:R-:W-:-:S04]  /*10d0*/  ISETP.NE.U32.AND P2, PT, R25, RZ, PT ;  /* 0x000000ff1900720c */ /* 0x000fc80003f45070 */
[----:B0-----:R-:W0:Y:S02]  /*10e0*/  MUFU.RCP R28, R28 ;  /* 0x0000001c001c7308 */ /* 0x001e240000001000 */
[----:B0-----:R-:W-:-:S06]  /*10f0*/  VIADD R20, R28, 0xffffffe ;  /* 0x0ffffffe1c147836 */ /* 0x001fcc0000000000 */
[----:B------:R0:W1:Y:S02]  /*1100*/  F2I.FTZ.U32.TRUNC.NTZ R21, R20 ;  /* 0x0000001400157305 */ /* 0x000064000021f000 */
[----:B0-----:R-:W-:Y:S02]  /*1110*/  HFMA2 R20, -RZ, RZ, 0, 0 ;  /* 0x00000000ff147431 */ /* 0x001fe400000001ff */
[----:B-1----:R-:W-:-:S04]  /*1120*/  IMAD R29, R29, R21, RZ ;  /* 0x000000151d1d7224 */ /* 0x002fc800078e02ff */
[----:B------:R-:W-:-:S06]  /*1130*/  IMAD.HI.U32 R21, R21, R29, R20 ;  /* 0x0000001d15157227 */ /* 0x000fcc00078e0014 */
[----:B------:R-:W-:-:S04]  /*1140*/  IMAD.HI.U32 R21, R21, R42, RZ ;  /* 0x0000002a15157227 */ /* 0x000fc800078e00ff */
[----:B------:R-:W-:-:S04]  /*1150*/  IMAD.MOV R21, RZ, RZ, -R21 ;  /* 0x000000ffff157224 */ /* 0x000fc800078e0a15 */
[----:B------:R-:W-:-:S05]  /*1160*/  IMAD R28, R25, R21, R42 ;  /* 0x00000015191c7224 */ /* 0x000fca00078e022a */
[----:B------:R-:W-:-:S13]  /*1170*/  ISETP.GE.U32.AND P0, PT, R28, R25, PT ;  /* 0x000000191c00720c */ /* 0x000fda0003f06070 */
[----:B------:R-:W-:-:S05]  /*1180*/  @P0 IMAD.IADD R28, R28, 0x1, -R25 ;  /* 0x000000011c1c0824 */ /* 0x000fca00078e0a19 */
[----:B------:R-:W-:-:S13]  /*1190*/  ISETP.GE.U32.AND P0, PT, R28, R25, PT ;  /* 0x000000191c00720c */ /* 0x000fda0003f06070 */
[----:B------:R-:W-:Y:S02]  /*11a0*/  @P0 IADD3 R28, PT, PT, -R25, R28, RZ ;  /* 0x0000001c191c0210 */ /* 0x000fe40007ffe1ff */
[----:B------:R-:W-:-:S04]  /*11b0*/  @!P2 LOP3.LUT R28, RZ, R25, RZ, 0x33, !PT ;  /* 0x00000019ff1ca212 */ /* 0x000fc800078e33ff */
[----:B------:R-:W-:Y:S05]  /*11c0*/  NANOSLEEP R28 ;  /* 0x0000001c0000735d */ /* 0x000fea0003800000 */
[----:B------:R-:W2:Y:S01]  /*11d0*/  LD.E.64.STRONG.GPU R28, desc[UR8][R16.64+0x100] ;  /* 0x00010008101c7980 */ /* 0x000ea2000c10fb00 */
[----:B------:R-:W-:Y:S01]  /*11e0*/  UMOV UR5, 0xffffffff ;  /* 0xffffffff00057882 */ /* 0x000fe20000000000 */
[----:B------:R-:W-:Y:S02]  /*11f0*/  SHF.R.U32.HI R22, RZ, 0x1, R22 ;  /* 0x00000001ff167819 */ /* 0x000fe40000011616 */
[----:B--2---:R-:W-:Y:S01]  /*1200*/  ISETP.NE.AND P0, PT, R28, 0x63, PT ;  /* 0x000000631c00780c */ /* 0x004fe20003f05270 */
[----:B------:R-:W-:-:S12]  /*1210*/  BRA.DIV UR5, `(.L_x_100) ;  /* 0x0000003605287947 */ /* 0x000fd8000b800000 */
[----:B------:R-:W-:-:S13]  /*1220*/  VOTE.ANY P0, !P0 ;  /* 0x0000000000ff7806 */ /* 0x000fda0004000100 */
.L_x_130:
[----:B------:R-:W-:Y:S05]  /*1230*/  @P0 BRA `(.L_x_101) ;  /* 0xfffffffc00900947 */ /* 0x000fea000383ffff */
.L_x_99:
        /* <DEDUP_REMOVED lines=8> */
[C---:B------:R-:W-:Y:S01]  /*12c0*/  VIADD R30, R39.reuse, 0x8 ;  /* 0x00000008271e7836 */ /* 0x040fe20000000000 */
[----:B------:R-:W-:Y:S02]  /*12d0*/  IADD3 R25, PT, PT, R39, 0x10, RZ ;  /* 0x0000001027197810 */ /* 0x000fe40007ffe0ff */
        /* <DEDUP_REMOVED lines=24> */
.L_x_139:
[----:B------:R-:W-:Y:S05]  /*1460*/  @!P0 BRA `(.L_x_103) ;  /* 0x00000004000c8947 */ /* 0x000fea0003800000 */
[----:B------:R-:W-:-:S07]  /*1470*/  IMAD.MOV.U32 R47, RZ, RZ, 0x3b8 ;  /* 0x000003b8ff2f7424 */ /* 0x000fce00078e00ff */
.L_x_109:
        /* <DEDUP_REMOVED lines=8> */
.L_x_142:
[----:B------:R-:W-:Y:S05]  /*1500*/  @!P0 BRA `(.L_x_105) ;  /* 0x0000000000748947 */ /* 0x000fea0003800000 */
[----:B------:R-:W-:-:S07]  /*1510*/  MOV R22, R47 ;  /* 0x0000002f00167202 */ /* 0x000fce0000000f00 */
.L_x_107:
[----:B------:R-:W-:Y:S02]  /*1520*/  VIADD R29, R22, 0x1 ;  /* 0x00000001161d7836 */ /* 0x000fe40000000000 */
[----:B------:R-:W-:Y:S02]  /*1530*/  IMAD R42, R42, 0x41a7, RZ ;  /* 0x000041a72a2a7824 */ /* 0x000fe400078e02ff */
[----:B------:R-:W0:Y:S01]  /*1540*/  I2F.U32.RP R28, R29 ;  /* 0x0000001d001c7306 */ /* 0x000e220000209000 */
[----:B------:R-:W-:Y:S02]  /*1550*/  IADD3 R49, PT, PT, RZ, -R29, RZ ;  /* 0x8000001dff317210 */ /* 0x000fe40007ffe0ff */
[----:B------:R-:W-:Y:S02]  /*1560*/  LOP3.LUT R42, R42, 0x7fffffff, RZ, 0xc0, !PT ;  /* 0x7fffffff2a2a7812 */ /* 0x000fe400078ec0ff */
[----:B------:R-:W-:-:S03]  /*1570*/  ISETP.NE.U32.AND P2, PT, R29, RZ, PT ;  /* 0x000000ff1d00720c */ /* 0x000fc60003f45070 */
[----:B0-----:R-:W0:Y:S02]  /*1580*/  MUFU.RCP R28, R28 ;  /* 0x0000001c001c7308 */ /* 0x001e240000001000 */
[----:B0-----:R-:W-:-:S06]  /*1590*/  VIADD R20, R28, 0xffffffe ;  /* 0x0ffffffe1c147836 */ /* 0x001fcc0000000000 */
[----:B------:R0:W1:Y:S02]  /*15a0*/  F2I.FTZ.U32.TRUNC.NTZ R21, R20 ;  /* 0x0000001400157305 */ /* 0x000064000021f000 */
[----:B0-----:R-:W-:Y:S02]  /*15b0*/  IMAD.MOV.U32 R20, RZ, RZ, RZ ;  /* 0x000000ffff147224 */ /* 0x001fe400078e00ff */
[----:B-1----:R-:W-:-:S04]  /*15c0*/  IMAD R49, R49, R21, RZ ;  /* 0x0000001531317224 */ /* 0x002fc800078e02ff */
[----:B------:R-:W-:-:S06]  /*15d0*/  IMAD.HI.U32 R21, R21, R49, R20 ;  /* 0x0000003115157227 */ /* 0x000fcc00078e0014 */
[----:B------:R-:W-:-:S04]  /*15e0*/  IMAD.HI.U32 R21, R21, R42, RZ ;  /* 0x0000002a15157227 */ /* 0x000fc800078e00ff */
[----:B------:R-:W-:-:S04]  /*15f0*/  IMAD.MOV R21, RZ, RZ, -R21 ;  /* 0x000000ffff157224 */ /* 0x000fc800078e0a15 */
[----:B------:R-:W-:-:S05]  /*1600*/  IMAD R28, R29, R21, R42 ;  /* 0x000000151d1c7224 */ /* 0x000fca00078e022a */
[----:B------:R-:W-:-:S13]  /*1610*/  ISETP.GE.U32.AND P0, PT, R28, R29, PT ;  /* 0x0000001d1c00720c */ /* 0x000fda0003f06070 */
[----:B------:R-:W-:-:S04]  /*1620*/  @P0 IADD3 R28, PT, PT, -R29, R28, RZ ;  /* 0x0000001c1d1c0210 */ /* 0x000fc80007ffe1ff */
[----:B------:R-:W-:-:S13]  /*1630*/  ISETP.GE.U32.AND P0, PT, R28, R29, PT ;  /* 0x0000001d1c00720c */ /* 0x000fda0003f06070 */
[----:B------:R-:W-:Y:S01]  /*1640*/  @P0 IMAD.IADD R28, R28, 0x1, -R29 ;  /* 0x000000011c1c0824 */ /* 0x000fe200078e0a1d */
        /* <DEDUP_REMOVED lines=8> */
.L_x_145:
[----:B------:R-:W-:Y:S05]  /*16d0*/  @P0 BRA `(.L_x_107) ;  /* 0xfffffffc00900947 */ /* 0x000fea000383ffff */
.L_x_105:
[----:B------:R-:W-:Y:S01]  /*16e0*/  UMOV UR5, 0xffffffff ;  /* 0xffffffff00057882 */ /* 0x000fe20000000000 */
[----:B------:R-:W-:Y:S02]  /*16f0*/  ISETP.NE.AND P0, PT, R28, 0x65, PT ;  /* 0x000000651c00780c */ /* 0x000fe40003f05270 */
[----:B------:R-:W-:Y:S11]  /*1700*/  BRA.DIV UR5, `(.L_x_108) ;  /* 0x0000003605407947 */ /* 0x000ff6000b800000 */
[----:B------:R-:W-:Y:S02]  /*1710*/  VOTE.ANY R21, PT, !P0 ;  /* 0x0000000000157806 */ /* 0x000fe400040e0100 */
[----:B------:R-:W-:Y:S02]  /*1720*/  IADD3 R24, PT, PT, R24, -0x20, RZ ;  /* 0xffffffe018187810 */ /* 0x000fe40007ffe0ff */
[----:B------:R-:W-:-:S05]  /*1730*/  LOP3.LUT R21, R21, 0x80000000, R43, 0xec, !PT ;  /* 0x8000000015157812 */ /* 0x000fca00078eec2b */
[----:B------:R-:W-:-:S05]  /*1740*/  VIADD R16, R21, 0xffffffff ;  /* 0xffffffff15107836 */ /* 0x000fca0000000000 */
[----:B------:R-:W-:-:S04]  /*1750*/  LOP3.LUT R16, R21, R16, RZ, 0xc, !PT ;  /* 0x0000001015107212 */ /* 0x000fc800078e0cff */
        /* <DEDUP_REMOVED lines=19> */
.L_x_154:
[----:B------:R-:W-:Y:S05]  /*1890*/  @P0 BRA `(.L_x_109) ;  /* 0xfffffff800f80947 */ /* 0x000fea000383ffff */
.L_x_103:
        /* <DEDUP_REMOVED lines=8> */
[----:B0-----:R-:W-:-:S05]  /*1920*/  @!P1 LEA R16, R17, R16, 0x18 ;  /* 0x0000001011109211 */ /* 0x001fca00078ec0ff */
[----:B------:R1:W-:Y:S04]  /*1930*/  @!P1 STS [R16+0x8], R31 ;  /* 0x0000081f10009388 */ /* 0x0003e80000000800 */
[----:B------:R1:W-:Y:S01]  /*1940*/  @!P1 STS [R16+0x4], R46 ;  /* 0x0000042e10009388 */ /* 0x0003e20000000800 */
[----:B--2---:R-:W-:Y:S01]  /*1950*/  @!P0 LEA R21, R21, R20, 0x18 ;  /* 0x0000001415158211 */ /* 0x004fe200078ec0ff */
[----:B------:R-:W-:Y:S01]  /*1960*/  IMAD.MOV.U32 R20, RZ, RZ, R23 ;  /* 0x000000ffff147224 */ /* 0x000fe200078e0017 */
[----:B------:R-:W-:-:S03]  /*1970*/  @!P0 MOV R20, R46 ;  /* 0x0000002e00148202 */ /* 0x000fc60000000f00 */
[----:B------:R1:W-:Y:S04]  /*1980*/  @!P0 STS [R21+0x4c], R46 ;  /* 0x00004c2e15008388 */ /* 0x0003e80000000800 */
.L_x_97:
[----:B------:R-:W-:Y:S05]  /*1990*/  WARPSYNC.ALL ;  /* 0x0000000000007948 */ /* 0x000fea0003800000 */
[----:B------:R-:W0:Y:S08]  /*19a0*/  S2UR UR6, SR_CgaCtaId ;  /* 0x00000000000679c3 */ /* 0x000e300000008800 */
[----:B------:R-:W-:Y:S06]  /*19b0*/  BAR.SYNC.DEFER_BLOCKING 0x0 ;  /* 0x0000000000007b1d */ /* 0x000fec0000010000 */
[----:B------:R-:W-:Y:S01]  /*19c0*/  UMOV UR5, 0x400 ;  /* 0x0000040000057882 */ /* 0x000fe20000000000 */
[----:B------:R-:W2:Y:S01]  /*19d0*/  S2R R17, SR_TID.X ;  /* 0x0000000000117919 */ /* 0x000ea20000002100 */
[----:B0-----:R-:W-:-:S09]  /*19e0*/  ULEA UR5, UR6, UR5, 0x18 ;  /* 0x0000000506057291 */ /* 0x001fd2000f8ec0ff */
[----:B-1----:R-:W0:Y:S01]  /*19f0*/  LDS R16, [UR5+0x4c] ;  /* 0x00004c05ff107984 */ /* 0x002e220008000800 */
[----:B--2---:R-:W-:-:S13]  /*1a00*/  ISETP.NE.AND P0, PT, R17, RZ, PT ;  /* 0x000000ff1100720c */ /* 0x004fda0003f05270 */
[----:B0-----:R-:W-:-:S04]  /*1a10*/  @P0 FADD R20, R16, R20 ;  /* 0x0000001410140221 */ /* 0x001fc80000000000 */
[----:B------:R-:W-:-:S07]  /*1a20*/  FADD R16, R36, R20 ;  /* 0x0000001424107221 */ /* 0x000fce0000000000 */
.L_x_96:
[----:B------:R-:W-:Y:S05]  /*1a30*/  BSYNC.RECONVERGENT B0 ;  /* 0x0000000000007941 */ /* 0x000fea0003800200 */
.L_x_94:
[----:B------:R-:W-:Y:S01]  /*1a40*/  FADD R17, R37, R16 ;  /* 0x0000001025117221 */ /* 0x000fe20000000000 */
[----:B0-----:R-:W0:Y:S01]  /*1a50*/  S2R R20, SR_TID.X ;  /* 0x0000000000147919 */ /* 0x001e220000002100 */
[----:B------:R-:W1:Y:S01]  /*1a60*/  S2UR UR6, SR_CgaCtaId ;  /* 0x00000000000679c3 */ /* 0x000e620000008800 */
[----:B------:R-:W-:Y:S01]  /*1a70*/  UMOV UR5, 0x400 ;  /* 0x0000040000057882 */ /* 0x000fe20000000000 */
[----:B------:R-:W-:Y:S01]  /*1a80*/  FADD R34, R34, R17 ;  /* 0x0000001122227221 */ /* 0x000fe20000000000 */
[----:B------:R-:W2:Y:S03]  /*1a90*/  S2R R21, SR_LANEID ;  /* 0x0000000000157919 */ /* 0x000ea60000000000 */
[----:B------:R-:W-:Y:S02]  /*1aa0*/  FADD R35, R35, R34 ;  /* 0x0000002223237221 */ /* 0x000fe40000000000 */
[----:B------:R-:W-:Y:S02]  /*1ab0*/  BAR.SYNC.DEFER_BLOCKING 0x0 ;  /* 0x0000000000007b1d */ /* 0x000fe40000010000 */
[----:B------:R-:W-:-:S04]  /*1ac0*/  FADD R32, R32, R35 ;  /* 0x0000002320207221 */ /* 0x000fc80000000000 */
[----:B------:R-:W-:-:S04]  /*1ad0*/  FADD R33, R33, R32 ;  /* 0x0000002021217221 */ /* 0x000fc80000000000 */
[----:B------:R-:W-:-:S04]  /*1ae0*/  FADD R18, R18, R33 ;  /* 0x0000002112127221 */ /* 0x000fc80000000000 */
[----:B------:R-:W-:Y:S01]  /*1af0*/  FADD R19, R19, R18 ;  /* 0x0000001213137221 */ /* 0x000fe20000000000 */
[----:B-1----:R-:W-:-:S03]  /*1b00*/  ULEA UR5, UR6, UR5, 0x18 ;  /* 0x0000000506057291 */ /* 0x002fc6000f8ec0ff */
[----:B------:R-:W-:Y:S01]  /*1b10*/  FADD R14, R14, R19 ;  /* 0x000000130e0e7221 */ /* 0x000fe20000000000 */
[----:B------:R-:W1:Y:S03]  /*1b20*/  LDCU.64 UR6, c[0x0][0x388] ;  /* 0x00007100ff0677ac */ /* 0x000e660008000a00 */
[----:B------:R-:W-:Y:S01]  /*1b30*/  FADD R15, R15, R14 ;  /* 0x0000000e0f0f7221 */ /* 0x000fe20000000000 */
[----:B0-----:R-:W-:-:S03]  /*1b40*/  SHF.R.U32.HI R20, RZ, 0x5, R20 ;  /* 0x00000005ff147819 */ /* 0x001fc60000011614 */
[----:B------:R-:W-:Y:S02]  /*1b50*/  FADD R12, R12, R15 ;  /* 0x0000000f0c0c7221 */ /* 0x000fe40000000000 */
[----:B--2---:R-:W-:Y:S02]  /*1b60*/  IMAD R20, R20, 0x2c0, R21 ;  /* 0x000002c014147824 */ /* 0x004fe400078e0215 */
[----:B------:R-:W-:-:S03]  /*1b70*/  FADD R13, R13, R12 ;  /* 0x0000000c0d0d7221 */ /* 0x000fc60000000000 */
[----:B------:R-:W-:Y:S01]  /*1b80*/  LEA R20, R20, UR5, 0x2 ;  /* 0x0000000514147c11 */ /* 0x000fe2000f8e10ff */
[----:B------:R-:W-:Y:S01]  /*1b90*/  FADD R10, R10, R13 ;  /* 0x0000000d0a0a7221 */ /* 0x000fe20000000000 */
[----:B-1----:R-:W-:-:S03]  /*1ba0*/  IADD3 R38, P0, PT, R38, UR6, RZ ;  /* 0x0000000626267c10 */ /* 0x002fc6000ff1e0ff */
[----:B------:R-:W-:Y:S01]  /*1bb0*/  FADD R11, R11, R10 ;  /* 0x0000000a0b0b7221 */ /* 0x000fe20000000000 */
[----:B------:R-:W-:Y:S01]  /*1bc0*/  IMAD R21, R21, 0x54, R20 ;  /* 0x0000005415157824 */ /* 0x000fe200078e0214 */
[----:B------:R-:W-:Y:S02]  /*1bd0*/  IADD3.X R39, PT, PT, R0, UR7, RZ, P0, !PT ;  /* 0x0000000700277c10 */ /* 0x000fe400087fe4ff */
[----:B------:R-:W-:Y:S02]  /*1be0*/  FADD R8, R8, R11 ;  /* 0x0000000b08087221 */ /* 0x000fe40000000000 */
[----:B------:R-:W-:Y:S02]  /*1bf0*/  STS.64 [R21], R16 ;  /* 0x0000001015007388 */ /* 0x000fe40000000a00 */
[----:B------:R-:W-:Y:S02]  /*1c00*/  FADD R9, R9, R8 ;  /* 0x0000000809097221 */ /* 0x000fe40000000000 */
[----:B------:R-:W-:Y:S02]  /*1c10*/  STS.64 [R21+0x8], R34 ;  /* 0x0000082215007388 */ /* 0x000fe40000000a00 */
[----:B------:R-:W-:-:S02]  /*1c20*/  FADD R6, R6, R9 ;  /* 0x0000000906067221 */ /* 0x000fc40000000000 */
[----:B------:R-:W-:Y:S02]  /*1c30*/  STS.64 [R21+0x10], R32 ;  /* 0x0000102015007388 */ /* 0x000fe40000000a00 */
[----:B------:R-:W-:Y:S02]  /*1c40*/  FADD R7, R7, R6 ;  /* 0x0000000607077221 */ /* 0x000fe40000000000 */
[----:B------:R-:W-:Y:S02]  /*1c50*/  STS.64 [R21+0x18], R18 ;  /* 0x0000181215007388 */ /* 0x000fe40000000a00 */
[----:B------:R-:W-:Y:S02]  /*1c60*/  FADD R4, R4, R7 ;  /* 0x0000000704047221 */ /* 0x000fe40000000000 */
[----:B------:R-:W-:Y:S02]  /*1c70*/  STS.64 [R21+0x20], R14 ;  /* 0x0000200e15007388 */ /* 0x000fe40000000a00 */
[----:B------:R-:W-:-:S02]  /*1c80*/  FADD R5, R5, R4 ;  /* 0x0000000405057221 */ /* 0x000fc40000000000 */
[----:B------:R-:W-:Y:S02]  /*1c90*/  STS.64 [R21+0x28], R12 ;  /* 0x0000280c15007388 */ /* 0x000fe40000000a00 */
[----:B------:R-:W-:Y:S02]  /*1ca0*/  FADD R2, R2, R5 ;  /* 0x0000000502027221 */ /* 0x000fe40000000000 */
[----:B------:R-:W-:Y:S02]  /*1cb0*/  STS.64 [R21+0x30], R10 ;  /* 0x0000300a15007388 */ /* 0x000fe40000000a00 */
[----:B------:R-:W-:Y:S02]  /*1cc0*/  FADD R3, R3, R2 ;  /* 0x0000000203037221 */ /* 0x000fe40000000000 */
[----:B------:R-:W-:Y:S04]  /*1cd0*/  STS.64 [R21+0x38], R8 ;  /* 0x0000380815007388 */ /* 0x000fe80000000a00 */
[----:B------:R-:W-:Y:S04]  /*1ce0*/  STS.64 [R21+0x40], R6 ;  /* 0x0000400615007388 */ /* 0x000fe80000000a00 */
[----:B------:R-:W-:Y:S04]  /*1cf0*/  STS.64 [R21+0x48], R4 ;  /* 0x0000480415007388 */ /* 0x000fe80000000a00 */
[----:B------:R-:W-:Y:S01]  /*1d00*/  STS.64 [R21+0x50], R2 ;  /* 0x0000500215007388 */ /* 0x000fe20000000a00 */
        /* <DEDUP_REMOVED lines=46> */
.L_x_93:
[----:B------:R-:W-:-:S13]  /*1ff0*/  ISETP.NE.AND P0, PT, R0, RZ, PT ;  /* 0x000000ff0000720c */ /* 0x000fda0003f05270 */
[----:B------:R-:W-:Y:S05]  /*2000*/  @!P0 EXIT ;  /* 0x000000000000894d */ /* 0x000fea0003800000 */
[----:B------:R-:W0:Y:S02]  /*2010*/  LDC.64 R4, c[0x0][0x380] ;  /* 0x0000e000ff047b82 */ /* 0x000e240000000a00 */
[----:B0-----:R-:W-:-:S05]  /*2020*/  IMAD.WIDE.U32 R4, R3, 0x4, R4 ;  /* 0x0000000403047825 */ /* 0x001fca00078e0004 */
[----:B------:R0:W2:Y:S01]  /*2030*/  LDG.E R6, desc[UR8][R4.64] ;  /* 0x0000000804067981 */ /* 0x0000a2000c1e1900 */
[----:B------:R-:W1:Y:S02]  /*2040*/  S2R R2, SR_TID.X ;  /* 0x0000000000027919 */ /* 0x000e640000002100 */
[C---:B-1----:R-:W-:Y:S02]  /*2050*/  LOP3.LUT R3, R2.reuse, 0x1f, RZ, 0xc0, !PT ;  /* 0x0000001f02037812 */ /* 0x042fe400078ec0ff */
[----:B------:R-:W-:-:S05]  /*2060*/  LOP3.LUT R8, R2, 0x3e0, RZ, 0xc0, !PT ;  /* 0x000003e002087812 */ /* 0x000fca00078ec0ff */
[----:B------:R-:W-:-:S04]  /*2070*/  IMAD R3, R8, 0x16, R3 ;  /* 0x0000001608037824 */ /* 0x000fc800078e0203 */
[C---:B------:R-:W-:Y:S01]  /*2080*/  VIADD R7, R3.reuse, 0x20 ;  /* 0x0000002003077836 */ /* 0x040fe20000000000 */
[C---:B------:R-:W-:Y:S01]  /*2090*/  ISETP.GE.U32.AND P6, PT, R3.reuse, R0, PT ;  /* 0x000000000300720c */ /* 0x040fe20003fc6070 */
[C---:B------:R-:W-:Y:S01]  /*20a0*/  VIADD R9, R3.reuse, 0x40 ;  /* 0x0000004003097836 */ /* 0x040fe20000000000 */
[----:B0-----:R-:W-:Y:S02]  /*20b0*/  LEA R4, P1, R3, R4, 0x2 ;  /* 0x0000000403047211 */ /* 0x001fe400078210ff */
[-C--:B------:R-:W-:Y:S01]  /*20c0*/  ISETP.GE.U32.AND P5, PT, R7, R0.reuse, PT ;  /* 0x000000000700720c */ /* 0x080fe20003fa6070 */
[----:B------:R-:W-:Y:S01]  /*20d0*/  VIADD R7, R3, 0x80 ;  /* 0x0000008003077836 */ /* 0x000fe20000000000 */
[-C--:B------:R-:W-:Y:S01]  /*20e0*/  ISETP.GE.U32.AND P0, PT, R9, R0.reuse, PT ;  /* 0x000000000900720c */ /* 0x080fe20003f06070 */
[----:B------:R-:W-:Y:S01]  /*20f0*/  IMAD.X R5, RZ, RZ, R5, P1 ;  /* 0x000000ffff057224 */ /* 0x000fe200008e0605 */
[C---:B------:R-:W-:Y:S01]  /*2100*/  IADD3 R11, PT, PT, R3.reuse, 0x60, RZ ;  /* 0x00000060030b7810 */ /* 0x040fe20007ffe0ff */
[----:B------:R-:W-:Y:S01]  /*2110*/  VIADD R9, R3, 0xa0 ;  /* 0x000000a003097836 */ /* 0x000fe20000000000 */
[----:B------:R-:W-:-:S02]  /*2120*/  ISETP.GE.U32.AND P3, PT, R7, R0, PT ;  /* 0x000000000700720c */ /* 0x000fc40003f66070 */
[----:B------:R-:W-:Y:S02]  /*2130*/  IADD3 R7, PT, PT, R3, 0xc0, RZ ;  /* 0x000000c003077810 */ /* 0x000fe40007ffe0ff */
[-C--:B------:R-:W-:Y:S02]  /*2140*/  ISETP.GE.U32.AND P4, PT, R11, R0.reuse, PT ;  /* 0x000000000b00720c */ /* 0x080fe40003f86070 */
[-C--:B------:R-:W-:Y:S02]  /*2150*/  ISETP.GE.U32.AND P1, PT, R7, R0.reuse, PT ;  /* 0x000000000700720c */ /* 0x080fe40003f26070 */
[----:B------:R-:W-:Y:S02]  /*2160*/  IADD3 R7, PT, PT, R3, 0xe0, RZ ;  /* 0x000000e003077810 */ /* 0x000fe40007ffe0ff */
[----:B------:R-:W-:Y:S01]  /*2170*/  ISETP.GE.U32.AND P2, PT, R9, R0, PT ;  /* 0x000000000900720c */ /* 0x000fe20003f46070 */
[C---:B------:R-:W-:Y:S02]  /*2180*/  VIADD R9, R3.reuse, 0x100 ;  /* 0x0000010003097836 */ /* 0x040fe40000000000 */
[----:B------:R-:W-:-:S02]  /*2190*/  VIADD R39, R3, 0x2a0 ;  /* 0x000002a003277836 */ /* 0x000fc40000000000 */
[----:B--2---:R-:W-:Y:S02]  /*21a0*/  IMAD.MOV.U32 R16, RZ, RZ, R6 ;  /* 0x000000ffff107224 */ /* 0x004fe400078e0006 */
[----:B------:R-:W2:Y:S01]  /*21b0*/  @!P6 LDG.E R6, desc[UR8][R4.64] ;  /* 0x000000080406e981 */ /* 0x000ea2000c1e1900 */
[----:B------:R-:W-:Y:S02]  /*21c0*/  ISETP.GE.U32.AND P6, PT, R7, R0, PT ;  /* 0x000000000700720c */ /* 0x000fe40003fc6070 */
[----:B------:R-:W-:Y:S01]  /*21d0*/  MOV R10, R16 ;  /* 0x00000010000a7202 */ /* 0x000fe20000000f00 */
[----:B------:R-:W-:Y:S02]  /*21e0*/  VIADD R7, R3, 0x120 ;  /* 0x0000012003077836 */ /* 0x000fe40000000000 */
[--C-:B------:R-:W-:Y:S02]  /*21f0*/  IMAD.MOV.U32 R12, RZ, RZ, R16.reuse ;  /* 0x000000ffff0c7224 */ /* 0x100fe400078e0010 */
[----:B------:R-:W-:Y:S01]  /*2200*/  IMAD.MOV.U32 R8, RZ, RZ, R16 ;  /* 0x000000ffff087224 */ /* 0x000fe200078e0010 */
[----:B------:R-:W3:Y:S01]  /*2210*/  @!P0 LDG.E R10, desc[UR8][R4.64+0x100] ;  /* 0x00010008040a8981 */ /* 0x000ee2000c1e1900 */
[----:B------:R-:W-:-:S02]  /*2220*/  ISETP.GE.U32.AND P0, PT, R7, R0, PT ;  /* 0x000000000700720c */ /* 0x000fc40003f06070 */
[----:B------:R-:W-:Y:S01]  /*2230*/  IADD3 R7, PT, PT, R3, 0x140, RZ ;  /* 0x0000014003077810 */ /* 0x000fe20007ffe0ff */
[----:B------:R-:W4:Y:S01]  /*2240*/  @!P4 LDG.E R12, desc[UR8][R4.64+0x180] ;  /* 0x00018008040cc981 */ /* 0x000f22000c1e1900 */
[----:B------:R-:W-:Y:S02]  /*2250*/  MOV R18, R16 ;  /* 0x0000001000127202 */ /* 0x000fe40000000f00 */
[-C--:B------:R-:W-:Y:S01]  /*2260*/  ISETP.GE.U32.AND P4, PT, R7, R0.reuse, PT ;  /* 0x000000000700720c */ /* 0x080fe20003f86070 */
[----:B------:R-:W-:Y:S01]  /*2270*/  VIADD R7, R3, 0x180 ;  /* 0x0000018003077836 */ /* 0x000fe20000000000 */
[----:B------:R-:W5:Y:S01]  /*2280*/  @!P5 LDG.E R8, desc[UR8][R4.64+0x80] ;  /* 0x000080080408d981 */ /* 0x000f62000c1e1900 */
[-C--:B------:R-:W-:Y:S01]  /*2290*/  ISETP.GE.U32.AND P5, PT, R9, R0.reuse, PT ;  /* 0x000000000900720c */ /* 0x080fe20003fa6070 */
[--C-:B------:R-:W-:Y:S02]  /*22a0*/  IMAD.MOV.U32 R20, RZ, RZ, R16.reuse ;  /* 0x000000ffff147224 */ /* 0x100fe400078e0010 */
[----:B------:R-:W5:Y:S01]  /*22b0*/  @!P2 LDG.E R18, desc[UR8][R4.64+0x280] ;  /* 0x000280080412a981 */ /* 0x000f62000c1e1900 */
[--C-:B------:R-:W-:Y:S01]  /*22c0*/  IMAD.MOV.U32 R14, RZ, RZ, R16.reuse ;  /* 0x000000ffff0e7224 */ /* 0x100fe200078e0010 */
[----:B------:R-:W-:Y:S01]  /*22d0*/  ISETP.GE.U32.AND P2, PT, R7, R0, PT ;  /* 0x000000000700720c */ /* 0x000fe20003f46070 */
[C---:B------:R-:W-:Y:S01]  /*22e0*/  VIADD R9, R3.reuse, 0x160 ;  /* 0x0000016003097836 */ /* 0x040fe20000000000 */
[----:B------:R-:W-:Y:S01]  /*22f0*/  IADD3 R7, PT, PT, R3, 0x1a0, RZ ;  /* 0x000001a003077810 */ /* 0x000fe20007ffe0ff */
[----:B------:R-:W5:Y:S01]  /*2300*/  @!P1 LDG.E R20, desc[UR8][R4.64+0x300] ;  /* 0x0003000804149981 */ /* 0x000f62000c1e1900 */
[----:B------:R-:W-:Y:S01]  /*2310*/  MOV R24, R16 ;  /* 0x0000001000187202 */ /* 0x000fe20000000f00 */
[--C-:B------:R-:W-:Y:S01]  /*2320*/  IMAD.MOV.U32 R22, RZ, RZ, R16.reuse ;  /* 0x000000ffff167224 */ /* 0x100fe200078e0010 */
[-C--:B------:R-:W-:Y:S01]  /*2330*/  ISETP.GE.U32.AND P1, PT, R7, R0.reuse, PT ;  /* 0x000000000700720c */ /* 0x080fe20003f26070 */
[----:B------:R-:W5:Y:S01]  /*2340*/  @!P3 LDG.E R14, desc[UR8][R4.64+0x200] ;  /* 0x00020008040eb981 */ /* 0x000f62000c1e1900 */
[----:B------:R-:W-:Y:S01]  /*2350*/  VIADD R7, R3, 0x1e0 ;  /* 0x000001e003077836 */ /* 0x000fe20000000000 */
[-C--:B------:R-:W-:Y:S01]  /*2360*/  ISETP.GE.U32.AND P3, PT, R9, R0.reuse, PT ;  /* 0x000000000900720c */ /* 0x080fe20003f66070 */
[----:B------:R-:W-:Y:S01]  /*2370*/  VIADD R9, R3, 0x1c0 ;  /* 0x000001c003097836 */ /* 0x000fe20000000000 */
[----:B------:R-:W5:Y:S01]  /*2380*/  @!P5 LDG.E R24, desc[UR8][R4.64+0x400] ;  /* 0x000400080418d981 */ /* 0x000f62000c1e1900 */
[----:B------:R-:W-:Y:S01]  /*2390*/  IMAD.MOV.U32 R26, RZ, RZ, R16 ;  /* 0x000000ffff1a7224 */ /* 0x000fe200078e0010 */
[----:B------:R-:W-:-:S02]  /*23a0*/  ISETP.GE.U32.AND P5, PT, R7, R0, PT ;  /* 0x000000000700720c */ /* 0x000fc40003fa6070 */
[----:B------:R-:W5:Y:S01]  /*23b0*/  @!P6 LDG.E R22, desc[UR8][R4.64+0x380] ;  /* 0x000380080416e981 */ /* 0x000f62000c1e1900 */
[----:B------:R-:W-:Y:S01]  /*23c0*/  IADD3 R7, PT, PT, R3, 0x200, RZ ;  /* 0x0000020003077810 */ /* 0x000fe20007ffe0ff */
[--C-:B------:R-:W-:Y:S01]  /*23d0*/  IMAD.MOV.U32 R28, RZ, RZ, R16.reuse ;  /* 0x000000ffff1c7224 */ /* 0x100fe200078e0010 */
[----:B------:R-:W-:Y:S01]  /*23e0*/  ISETP.GE.U32.AND P6, PT, R9, R0, PT ;  /* 0x000000000900720c */ /* 0x000fe20003fc6070 */
[----:B------:R-:W5:Y:S01]  /*23f0*/  @!P0 LDG.E R26, desc[UR8][R4.64+0x480] ;  /* 0x00048008041a8981 */ /* 0x000f62000c1e1900 */
[----:B------:R-:W-:Y:S01]  /*2400*/  MOV R30, R16 ;  /* 0x00000010001e7202 */ /* 0x000fe20000000f00 */
[----:B------:R-:W-:Y:S01]  /*2410*/  VIADD R9, R3, 0x220 ;  /* 0x0000022003097836 */ /* 0x000fe20000000000 */
[----:B------:R-:W-:Y:S01]  /*2420*/  ISETP.GE.U32.AND P0, PT, R7, R0, PT ;  /* 0x000000000700720c */ /* 0x000fe20003f06070 */
[----:B------:R-:W-:Y:S01]  /*2430*/  VIADD R7, R3, 0x240 ;  /* 0x0000024003077836 */ /* 0x000fe20000000000 */
[----:B------:R-:W5:Y:S01]  /*2440*/  @!P4 LDG.E R28, desc[UR8][R4.64+0x500] ;  /* 0x00050008041cc981 */ /* 0x000f62000c1e1900 */
[--C-:B------:R-:W-:Y:S01]  /*2450*/  IMAD.MOV.U32 R32, RZ, RZ, R16.reuse ;  /* 0x000000ffff207224 */ /* 0x100fe200078e0010 */
[----:B------:R-:W-:Y:S01]  /*2460*/  MOV R36, R16 ;  /* 0x0000001000247202 */ /* 0x000fe20000000f00 */
[----:B------:R-:W-:Y:S01]  /*2470*/  IMAD.MOV.U32 R34, RZ, RZ, R16 ;  /* 0x000000ffff227224 */ /* 0x000fe200078e0010 */
[-C--:B------:R-:W-:Y:S01]  /*2480*/  ISETP.GE.U32.AND P4, PT, R9, R0.reuse, PT ;  /* 0x000000000900720c */ /* 0x080fe20003f86070 */
[----:B------:R-:W5:Y:S01]  /*2490*/  @!P3 LDG.E R30, desc[UR8][R4.64+0x580] ;  /* 0x00058008041eb981 */ /* 0x000f62000c1e1900 */
[-C--:B------:R-:W-:Y:S01]  /*24a0*/  ISETP.GE.U32.AND P3, PT, R7, R0.reuse, PT ;  /* 0x000000000700720c */ /* 0x080fe20003f66070 */
[C---:B------:R-:W-:Y:S01]  /*24b0*/  VIADD R9, R3.reuse, 0x280 ;  /* 0x0000028003097836 */ /* 0x040fe20000000000 */
[----:B------:R-:W-:Y:S01]  /*24c0*/  IADD3 R7, PT, PT, R3, 0x260, RZ ;  /* 0x0000026003077810 */ /* 0x000fe20007ffe0ff */
[----:B------:R-:W5:Y:S03]  /*24d0*/  @!P2 LDG.E R32, desc[UR8][R4.64+0x600] ;  /* 0x000600080420a981 */ /* 0x000f66000c1e1900 */
[-C--:B------:R-:W-:Y:S01]  /*24e0*/  ISETP.GE.U32.AND P2, PT, R7, R0.reuse, PT ;  /* 0x000000000700720c */ /* 0x080fe20003f46070 */
[----:B------:R-:W5:Y:S01]  /*24f0*/  @!P1 LDG.E R34, desc[UR8][R4.64+0x680] ;  /* 0x0006800804229981 */ /* 0x000f62000c1e1900 */
[----:B------:R-:W-:-:S03]  /*2500*/  ISETP.GE.U32.AND P1, PT, R9, R0, PT ;  /* 0x000000000900720c */ /* 0x000fc60003f26070 */
[----:B------:R-:W5:Y:S01]  /*2510*/  @!P6 LDG.E R36, desc[UR8][R4.64+0x700] ;  /* 0x000700080424e981 */ /* 0x000f62000c1e1900 */
[----:B------:R-:W-:Y:S01]  /*2520*/  ISETP.GE.U32.AND P6, PT, R39, R0, PT ;  /* 0x000000002700720c */ /* 0x000fe20003fc6070 */
        /* <DEDUP_REMOVED lines=16> */
[----:B------:R-:W-:Y:S01]  /*2630*/  UMOV UR4, 0x400 ;  /* 0x0000040000047882 */ /* 0x000fe20000000000 */
[----:B------:R-:W-:Y:S01]  /*2640*/  ISETP.NE.AND P0, PT, R42, RZ, PT ;  /* 0x000000ff2a00720c */ /* 0x000fe20003f05270 */
[----:B-1----:R-:W-:-:S02]  /*2650*/  ULEA UR4, UR5, UR4, 0x18 ;  /* 0x0000000405047291 */ /* 0x002fc4000f8ec0ff */
[----:B0-----:R-:W-:-:S05]  /*2660*/  IMAD R41, R43, 0x2c0, R38 ;  /* 0x000002c02b297824 */ /* 0x001fca00078e0226 */
        /* <DEDUP_REMOVED lines=59> */
[----:B------:R-:W-:Y:S02]  /*2a20*/  ISETP.NE.AND P2, PT, R43, 0xb, PT ;  /* 0x0000000b2b00780c */ /* 0x000fe40003f45270 */
[----:B------:R-:W-:Y:S01]  /*2a30*/  ISETP.NE.AND P3, PT, R38, RZ, PT ;  /* 0x000000ff2600720c */ /* 0x000fe20003f65270 */
        /* <DEDUP_REMOVED lines=39> */
[----:B------:R-:W-:Y:S02]  /*2cb0*/  FSEL R16, R22, R16, !P0 ;  /* 0x0000001016107208 */ /* 0x000fe40004000000 */
[----:B------:R-:W-:-:S04]  /*2cc0*/  ISETP.NE.AND P0, PT, R43, 0x8, PT ;  /* 0x000000082b00780c */ /* 0x000fc80003f05270 */
[----:B------:R-:W-:Y:S02]  /*2cd0*/  FSEL R16, R23, R16, !P0 ;  /* 0x0000001017107208 */ /* 0x000fe40004000000 */
[----:B------:R-:W-:-:S04]  /*2ce0*/  ISETP.NE.AND P0, PT, R43, 0x9, PT ;  /* 0x000000092b00780c */ /* 0x000fc80003f05270 */
[----:B------:R-:W-:Y:S02]  /*2cf0*/  FSEL R16, R24, R16, !P0 ;  /* 0x0000001018107208 */ /* 0x000fe40004000000 */
[----:B------:R-:W-:Y:S02]  /*2d00*/  ISETP.GE.U32.AND P0, PT, R2, 0x20, PT ;  /* 0x000000200200780c */ /* 0x000fe40003f06070 */
        /* <DEDUP_REMOVED lines=8> */
.L_x_110:
        /* <DEDUP_REMOVED lines=55> */
[----:B------:R-:W-:Y:S01]  /*3100*/  ISETP.NE.AND P0, PT, R43, 0x6, PT ;  /* 0x000000062b00780c */ /* 0x000fe20003f05270 */
[----:B------:R-:W0:Y:S02]  /*3110*/  SHFL.UP PT, R23, R44, 0x1, RZ ;  /* 0x042000002c177989 */ /* 0x000e2400000e00ff */
        /* <DEDUP_REMOVED lines=16> */
[----:B0-----:R-:W-:-:S05]  /*3220*/  @P2 FADD R16, R23, R16 ;  /* 0x0000001017102221 */ /* 0x001fca0000000000 */
[----:B------:R-:W-:Y:S01]  /*3230*/  FSEL R23, R23, R16, !P1 ;  /* 0x0000001017177208 */ /* 0x000fe20004800000 */
[----:B------:R-:W-:Y:S06]  /*3240*/  @P0 BRA `(.L_x_112) ;  /* 0x0000000800980947 */ /* 0x000fec0003800000 */
[----:B------:R-:W0:Y:S01]  /*3250*/  LDC.64 R16, c[0x0][0x390] ;  /* 0x0000e400ff107b82 */ /* 0x000e220000000a00 */
[----:B------:R-:W-:Y:S02]  /*3260*/  ISETP.NE.AND P1, PT, R2, RZ, PT ;  /* 0x000000ff0200720c */ /* 0x000fe40003f25270 */
[----:B------:R-:W-:-:S04]  /*3270*/  LOP3.LUT R43, RZ, R2, RZ, 0x33, !PT ;  /* 0x00000002ff2b7212 */ /* 0x000fc800078e33ff */
[----:B------:R-:W-:-:S07]  /*3280*/  IADD3 R43, PT, PT, R42, R43, RZ ;  /* 0x0000002b2a2b7210 */ /* 0x000fce0007ffe0ff */
        /* <DEDUP_REMOVED lines=11> */
.L_x_157:
[----:B------:R-:W-:Y:S05]  /*3340*/  @!P0 BRA `(.L_x_114) ;  /* 0x0000000000748947 */ /* 0x000fea0003800000 */
[----:B------:R-:W-:-:S07]  /*3350*/  IMAD.MOV.U32 R20, RZ, RZ, 0x3b8 ;  /* 0x000003b8ff147424 */ /* 0x000fce00078e00ff */
.L_x_116:
[----:B------:R-:W-:Y:S02]  /*3360*/  VIADD R21, R20, 0x1 ;  /* 0x0000000114157836 */ /* 0x000fe40000000000 */
[----:B------:R-:W-:Y:S02]  /*3370*/  IMAD R42, R42, 0x41a7, RZ ;  /* 0x000041a72a2a7824 */ /* 0x000fe400078e02ff */
[----:B------:R-:W0:Y:S01]  /*3380*/  I2F.U32.RP R22, R21 ;  /* 0x0000001500167306 */ /* 0x000e220000209000 */
[----:B------:R-:W-:Y:S01]  /*3390*/  IMAD.MOV R45, RZ, RZ, -R21 ;  /* 0x000000ffff2d7224 */ /* 0x000fe200078e0a15 */
[----:B------:R-:W-:Y:S02]  /*33a0*/  ISETP.NE.U32.AND P2, PT, R21, RZ, PT ;  /* 0x000000ff1500720c */ /* 0x000fe40003f45070 */
[----:B------:R-:W-:-:S04]  /*33b0*/  LOP3.LUT R42, R42, 0x7fffffff, RZ, 0xc0, !PT ;  /* 0x7fffffff2a2a7812 */ /* 0x000fc800078ec0ff */
[----:B0-----:R-:W0:Y:S02]  /*33c0*/  MUFU.RCP R22, R22 ;  /* 0x0000001600167308 */ /* 0x001e240000001000 */
[----:B0-----:R-:W-:-:S06]  /*33d0*/  IADD3 R18, PT, PT, R22, 0xffffffe, RZ ;  /* 0x0ffffffe16127810 */ /* 0x001fcc0007ffe0ff */
[----:B------:R0:W1:Y:S02]  /*33e0*/  F2I.FTZ.U32.TRUNC.NTZ R19, R18 ;  /* 0x0000001200137305 */ /* 0x000064000021f000 */
[----:B0-----:R-:W-:Y:S02]  /*33f0*/  IMAD.MOV.U32 R18, RZ, RZ, RZ ;  /* 0x000000ffff127224 */ /* 0x001fe400078e00ff */
[----:B-1----:R-:W-:-:S04]  /*3400*/  IMAD R45, R45, R19, RZ ;  /* 0x000000132d2d7224 */ /* 0x002fc800078e02ff */
[----:B------:R-:W-:-:S06]  /*3410*/  IMAD.HI.U32 R19, R19, R45, R18 ;  /* 0x0000002d13137227 */ /* 0x000fcc00078e0012 */
[----:B------:R-:W-:-:S05]  /*3420*/  IMAD.HI.U32 R19, R19, R42, RZ ;  /* 0x0000002a13137227 */ /* 0x000fca00078e00ff */
[----:B------:R-:W-:-:S05]  /*3430*/  IADD3 R19, PT, PT, -R19, RZ, RZ ;  /* 0x000000ff13137210 */ /* 0x000fca0007ffe1ff */
[----:B------:R-:W-:-:S05]  /*3440*/  IMAD R22, R21, R19, R42 ;  /* 0x0000001315167224 */ /* 0x000fca00078e022a */
[----:B------:R-:W-:-:S13]  /*3450*/  ISETP.GE.U32.AND P0, PT, R22, R21, PT ;  /* 0x000000151600720c */ /* 0x000fda0003f06070 */
[----:B------:R-:W-:-:S05]  /*3460*/  @P0 IMAD.IADD R22, R22, 0x1, -R21 ;  /* 0x0000000116160824 */ /* 0x000fca00078e0a15 */
        /* <DEDUP_REMOVED lines=10> */
.L_x_160:
[----:B------:R-:W-:Y:S05]  /*3510*/  @P0 BRA `(.L_x_116) ;  /* 0xfffffffc00900947 */ /* 0x000fea000383ffff */
.L_x_114:
[----:B------:R-:W-:Y:S01]  /*3520*/  UMOV UR5, 0xffffffff ;  /* 0xffffffff00057882 */ /* 0x000fe20000000000 */
[----:B------:R-:W-:Y:S02]  /*3530*/  ISETP.NE.AND P0, PT, R18, 0x65, PT ;  /* 0x000000651200780c */ /* 0x000fe40003f05270 */
[----:B------:R-:W-:Y:S01]  /*3540*/  MOV R46, R19 ;  /* 0x00000013002e7202 */ /* 0x000fe20000000f00 */
[----:B------:R-:W-:Y:S10]  /*3550*/  BRA.DIV UR5, `(.L_x_117) ;  /* 0x0000001a05c47947 */ /* 0x000ff4000b800000 */
[----:B------:R-:W0:Y:S01]  /*3560*/  S2R R26, SR_GEMASK ;  /* 0x00000000001a7919 */ /* 0x000e220000003c00 */
[----:B------:R-:W-:Y:S01]  /*3570*/  VOTE.ANY R21, PT, !P0 ;  /* 0x0000000000157806 */ /* 0x000fe200040e0100 */
[----:B------:R-:W-:-:S03]  /*3580*/  VIADD R20, R38, 0x2 ;  /* 0x0000000226147836 */ /* 0x000fc60000000000 */
[----:B0-----:R-:W-:-:S05]  /*3590*/  LOP3.LUT R21, R21, 0x80000000, R26, 0xec, !PT ;  /* 0x8000000015157812 */ /* 0x001fca00078eec1a */
[----:B------:R-:W-:-:S05]  /*35a0*/  VIADD R16, R21, 0xffffffff ;  /* 0xffffffff15107836 */ /* 0x000fca0000000000 */
[----:B------:R-:W-:-:S04]  /*35b0*/  LOP3.LUT R16, R21, R16, RZ, 0xc, !PT ;  /* 0x0000001015107212 */ /* 0x000fc800078e0cff */
[----:B------:R0:W1:Y:S02]  /*35c0*/  POPC R19, R16 ;  /* 0x0000001000137309 */ /* 0x0000640000000000 */
[C---:B0-----:R-:W-:Y:S01]  /*35d0*/  VIADD R16, R38.reuse, 0x8 ;  /* 0x0000000826107836 */ /* 0x041fe20000000000 */
[----:B-1----:R-:W0:Y:S01]  /*35e0*/  SHFL.DOWN PT, R22, R46, 0x1, R19 ;  /* 0x082000002e167989 */ /* 0x002e2200000e0013 */
        /* <DEDUP_REMOVED lines=8> */
[----:B------:R-:W0:Y:S02]  /*3670*/  SHFL.DOWN PT, R22, R46, 0x4, R19 ;  /* 0x088000002e167989 */ /* 0x000e2400000e0013 */
[----:B------:R-:W-:-:S07]  /*3680*/  ISETP.GT.AND P2, PT, R20, R19, PT ;  /* 0x000000131400720c */ /* 0x000fce0003f44270 */
[----:B0-----:R-:W-:Y:S01]  /*3690*/  @!P0 FADD R46, R46, R22 ;  /* 0x000000162e2e8221 */ /* 0x001fe20000000000 */
[----:B------:R-:W-:Y:S02]  /*36a0*/  ISETP.GT.AND P0, PT, R16, R19, PT ;  /* 0x000000131000720c */ /* 0x000fe40003f04270 */
        /* <DEDUP_REMOVED lines=8> */
[----:B0-----:R-:W-:-:S12]  /*3730*/  @!P2 FADD R46, R46, R22 ;  /* 0x000000162e2ea221 */ /* 0x001fd80000000000 */
.L_x_169:
[----:B------:R-:W-:Y:S05]  /*3740*/  @!P0 BRA `(.L_x_118) ;  /* 0x00000004001c8947 */ /* 0x000fea0003800000 */
[----:B------:R-:W-:-:S07]  /*3750*/  IMAD.MOV.U32 R47, RZ, RZ, 0x3b8 ;  /* 0x000003b8ff2f7424 */ /* 0x000fce00078e00ff */
.L_x_124:
        /* <DEDUP_REMOVED lines=8> */
.L_x_172:
[----:B------:R-:W-:Y:S05]  /*37e0*/  @!P0 BRA `(.L_x_120) ;  /* 0x0000000000748947 */ /* 0x000fea0003800000 */
[----:B------:R-:W-:-:S07]  /*37f0*/  IMAD.MOV.U32 R20, RZ, RZ, R47 ;  /* 0x000000ffff147224 */ /* 0x000fce00078e002f */
.L_x_122:
        /* <DEDUP_REMOVED lines=27> */
.L_x_175:
[----:B------:R-:W-:Y:S05]  /*39b0*/  @P0 BRA `(.L_x_122) ;  /* 0xfffffffc00900947 */ /* 0x000fea000383ffff */
.L_x_120:
[----:B------:R-:W-:Y:S01]  /*39c0*/  UMOV UR5, 0xffffffff ;  /* 0xffffffff00057882 */ /* 0x000fe20000000000 */
[----:B------:R-:W-:Y:S02]  /*39d0*/  ISETP.NE.AND P0, PT, R18, 0x65, PT ;  /* 0x000000651200780c */ /* 0x000fe40003f05270 */
[----:B------:R-:W-:Y:S11]  /*39e0*/  BRA.DIV UR5, `(.L_x_123) ;  /* 0x0000001a05d47947 */ /* 0x000ff6000b800000 */
[----:B------:R-:W-:Y:S01]  /*39f0*/  VOTE.ANY R21, PT, !P0 ;  /* 0x0000000000157806 */ /* 0x000fe200040e0100 */
[----:B------:R-:W-:Y:S01]  /*3a00*/  VIADD R20, R38, 0x2 ;  /* 0x0000000226147836 */ /* 0x000fe20000000000 */
[----:B------:R-:W-:Y:S02]  /*3a10*/  IADD3 R43, PT, PT, R43, -0x20, RZ ;  /* 0xffffffe02b2b7810 */ /* 0x000fe40007ffe0ff */
[----:B------:R-:W-:-:S05]  /*3a20*/  LOP3.LUT R21, R21, 0x80000000, R26, 0xec, !PT ;  /* 0x8000000015157812 */ /* 0x000fca00078eec1a */
        /* <DEDUP_REMOVED lines=11> */
[----:B------:R-:W-:-:S04]  /*3ae0*/  ISETP.GT.AND P0, PT, R20, R17, PT ;  /* 0x000000111400720c */ /* 0x000fc80003f04270 */
        /* <DEDUP_REMOVED lines=12> */
.L_x_184:
[----:B------:R-:W-:Y:S05]  /*3bb0*/  @P0 BRA `(.L_x_124) ;  /* 0xfffffff800e80947 */ /* 0x000fea000383ffff */
.L_x_118:
        /* <DEDUP_REMOVED lines=15> */
.L_x_112:
        /* <DEDUP_REMOVED lines=10> */
.L_x_111:
[----:B------:R-:W-:Y:S01]  /*3d50*/  FADD R5, R5, R4 ;  /* 0x0000000405057221 */ /* 0x000fe20000000000 */
[----:B------:R-:W-:Y:S01]  /*3d60*/  BAR.SYNC.DEFER_BLOCKING 0x0 ;  /* 0x0000000000007b1d */ /* 0x000fe20000010000 */
[----:B------:R-:W-:Y:S02]  /*3d70*/  ISETP.NE.AND P0, PT, R2, RZ, PT ;  /* 0x000000ff0200720c */ /* 0x000fe40003f05270 */
[----:B------:R-:W-:-:S05]  /*3d80*/  FADD R6, R6, R5 ;  /* 0x0000000506067221 */ /* 0x000fca0000000000 */
[----:B------:R-:W0:Y:S01]  /*3d90*/  S2UR UR5, SR_CTAID.X ;  /* 0x00000000000579c3 */ /* 0x000e220000002500 */
[----:B------:R-:W-:Y:S01]  /*3da0*/  FADD R7, R7, R6 ;  /* 0x0000000607077221 */ /* 0x000fe20000000000 */
[----:B------:R-:W1:Y:S03]  /*3db0*/  LDCU.64 UR6, c[0x0][0x388] ;  /* 0x00007100ff0677ac */ /* 0x000e660008000a00 */
[----:B------:R-:W-:-:S04]  /*3dc0*/  FADD R8, R8, R7 ;  /* 0x0000000708087221 */ /* 0x000fc80000000000 */
[----:B------:R-:W-:-:S04]  /*3dd0*/  FADD R9, R9, R8 ;  /* 0x0000000809097221 */ /* 0x000fc80000000000 */
[----:B------:R-:W-:-:S04]  /*3de0*/  FADD R10, R10, R9 ;  /* 0x000000090a0a7221 */ /* 0x000fc80000000000 */
[----:B------:R-:W-:Y:S01]  /*3df0*/  FADD R11, R11, R10 ;  /* 0x0000000a0b0b7221 */ /* 0x000fe20000000000 */
[----:B------:R2:W-:Y:S03]  /*3e00*/  STS.64 [R40], R4 ;  /* 0x0000000428007388 */ /* 0x0005e60000000a00 */
[----:B------:R-:W-:Y:S01]  /*3e10*/  FADD R12, R12, R11 ;  /* 0x0000000b0c0c7221 */ /* 0x000fe20000000000 */
[----:B------:R-:W-:Y:S03]  /*3e20*/  STS.64 [R40+0x8], R6 ;  /* 0x0000080628007388 */ /* 0x000fe60000000a00 */
[----:B------:R-:W-:Y:S01]  /*3e30*/  FADD R13, R13, R12 ;  /* 0x0000000c0d0d7221 */ /* 0x000fe20000000000 */
[----:B------:R3:W-:Y:S03]  /*3e40*/  STS.64 [R40+0x10], R8 ;  /* 0x0000100828007388 */ /* 0x0007e60000000a00 */
[----:B------:R-:W-:Y:S01]  /*3e50*/  FADD R14, R14, R13 ;  /* 0x0000000d0e0e7221 */ /* 0x000fe20000000000 */
[----:B------:R-:W-:Y:S01]  /*3e60*/  STS.64 [R40+0x18], R10 ;  /* 0x0000180a28007388 */ /* 0x000fe20000000a00 */
[----:B--2---:R-:W0:Y:S02]  /*3e70*/  LDC R4, c[0x0][0x398] ;  /* 0x0000e600ff047b82 */ /* 0x004e240000000800 */
[----:B------:R-:W-:Y:S01]  /*3e80*/  FADD R15, R15, R14 ;  /* 0x0000000e0f0f7221 */ /* 0x000fe20000000000 */
[----:B------:R2:W-:Y:S03]  /*3e90*/  STS.64 [R40+0x20], R12 ;  /* 0x0000200c28007388 */ /* 0x0005e60000000a00 */
[----:B------:R-:W-:Y:S01]  /*3ea0*/  FADD R28, R28, R15 ;  /* 0x0000000f1c1c7221 */ /* 0x000fe20000000000 */
[----:B------:R-:W-:Y:S03]  /*3eb0*/  STS.64 [R40+0x28], R14 ;  /* 0x0000280e28007388 */ /* 0x000fe60000000a00 */
[----:B------:R-:W-:Y:S01]  /*3ec0*/  FADD R29, R29, R28 ;  /* 0x0000001c1d1d7221 */ /* 0x000fe20000000000 */
[----:B------:R-:W4:Y:S03]  /*3ed0*/  S2R R5, SR_TID.X ;  /* 0x0000000000057919 */ /* 0x000f260000002100 */
[----:B------:R-:W-:Y:S01]  /*3ee0*/  FADD R30, R30, R29 ;  /* 0x0000001d1e1e7221 */ /* 0x000fe20000000000 */
[----:B------:R-:W-:Y:S03]  /*3ef0*/  STS.64 [R40+0x30], R28 ;  /* 0x0000301c28007388 */ /* 0x000fe60000000a00 */
[----:B------:R-:W-:Y:S01]  /*3f00*/  FADD R31, R31, R30 ;  /* 0x0000001e1f1f7221 */ /* 0x000fe20000000000 */
[----:B---3--:R-:W3:Y:S03]  /*3f10*/  S2R R8, SR_TID.X ;  /* 0x0000000000087919 */ /* 0x008ee60000002100 */
[----:B------:R-:W-:Y:S01]  /*3f20*/  FADD R32, R32, R31 ;  /* 0x0000001f20207221 */ /* 0x000fe20000000000 */
[----:B------:R-:W-:Y:S01]  /*3f30*/  STS.64 [R40+0x38], R30 ;  /* 0x0000381e28007388 */ /* 0x000fe20000000a00 */
[----:B0-----:R-:W-:-:S02]  /*3f40*/  VIADD R4, R4, UR5 ;  /* 0x0000000504047c36 */ /* 0x001fc40008000000 */
[----:B------:R-:W-:Y:S02]  /*3f50*/  FADD R33, R33, R32 ;  /* 0x0000002021217221 */ /* 0x000fe40000000000 */
[----:B--2---:R-:W-:Y:S02]  /*3f60*/  IMAD R12, R4, 0x2100, RZ ;  /* 0x00002100040c7824 */ /* 0x004fe400078e02ff */
[----:B------:R-:W-:Y:S01]  /*3f70*/  FADD R16, R34, R33 ;  /* 0x0000002122107221 */ /* 0x000fe20000000000 */
[----:B------:R-:W-:Y:S03]  /*3f80*/  STS.64 [R40+0x40], R32 ;  /* 0x0000402028007388 */ /* 0x000fe60000000a00 */
[----:B------:R-:W-:-:S04]  /*3f90*/  FADD R17, R35, R16 ;  /* 0x0000001023117221 */ /* 0x000fc80000000000 */
[----:B------:R-:W-:Y:S01]  /*3fa0*/  FADD R36, R36, R17 ;  /* 0x0000001124247221 */ /* 0x000fe20000000000 */
[----:B------:R-:W-:Y:S03]  /*3fb0*/  STS.64 [R40+0x48], R16 ;  /* 0x0000481028007388 */ /* 0x000fe60000000a00 */
[----:B------:R-:W-:Y:S01]  /*3fc0*/  FADD R37, R37, R36 ;  /* 0x0000002425257221 */ /* 0x000fe20000000000 */
[C---:B----4-:R-:W-:Y:S02]  /*3fd0*/  LOP3.LUT R4, R5.reuse, 0x3e0, RZ, 0xc0, !PT ;  /* 0x000003e005047812 */ /* 0x050fe400078ec0ff */
[----:B------:R-:W-:Y:S02]  /*3fe0*/  LOP3.LUT R6, R5, 0x1f, RZ, 0xc0, !PT ;  /* 0x0000001f05067812 */ /* 0x000fe400078ec0ff */
[----:B------:R-:W-:Y:S01]  /*3ff0*/  STS.64 [R40+0x50], R36 ;  /* 0x0000502428007388 */ /* 0x000fe20000000a00 */
[----:B------:R-:W-:-:S03]  /*4000*/  NOP ;  /* 0x0000000000007918 */ /* 0x000fc60000000000 */
[----:B------:R-:W-:Y:S01]  /*4010*/  LDS R45, [R41] ;  /* 0x00000000292d7984 */ /* 0x000fe20000000800 */
[----:B---3--:R-:W-:Y:S01]  /*4020*/  LOP3.LUT R10, R8, 0x1f, RZ, 0xc0, !PT ;  /* 0x0000001f080a7812 */ /* 0x008fe200078ec0ff */
[----:B------:R-:W-:Y:S02]  /*4030*/  IMAD R6, R4, 0x16, R6 ;  /* 0x0000001604067824 */ /* 0x000fe400078e0206 */
        /* <DEDUP_REMOVED lines=20> */
[----:B------:R0:W-:Y:S04]  /*4180*/  LDS R25, [R41+0xa80] ;  /* 0x000a800029197984 */ /* 0x0001e80000000800 */
[----:B------:R2:W-:Y:S01]  /*4190*/  @!P0 STS [UR4+0x8400], R0 ;  /* 0x00840000ff008988 */ /* 0x0005e20008000804 */
[----:B------:R-:W-:Y:S01]  /*41a0*/  BAR.SYNC.DEFER_BLOCKING 0x0 ;  /* 0x0000000000007b1d */ /* 0x000fe20000010000 */
[----:B0-----:R-:W-:Y:S01]  /*41b0*/  LOP3.LUT R41, R8, 0x3e0, RZ, 0xc0, !PT ;  /* 0x000003e008297812 */ /* 0x001fe200078ec0ff */
[----:B------:R-:W-:Y:S01]  /*41c0*/  VIADD R8, R6, 0x80 ;  /* 0x0000008006087836 */ /* 0x000fe20000000000 */
[----:B------:R-:W-:-:S03]  /*41d0*/  IADD3 R5, P0, PT, R12, R3, RZ ;  /* 0x000000030c057210 */ /* 0x000fc60007f1e0ff */
[----:B------:R-:W-:Y:S01]  /*41e0*/  IMAD R10, R41, 0x16, R10 ;  /* 0x00000016290a7824 */ /* 0x000fe200078e020a */
[----:B--2---:R-:W-:Y:S01]  /*41f0*/  IADD3.X R0, PT, PT, RZ, RZ, RZ, P0, !PT ;  /* 0x000000ffff007210 */ /* 0x004fe200007fe4ff */
[----:B------:R-:W-:Y:S01]  /*4200*/  VIADD R41, R6, 0x40 ;  /* 0x0000004006297836 */ /* 0x000fe20000000000 */
[----:B-1----:R-:W-:-:S04]  /*4210*/  LEA R4, P0, R5, UR6, 0x2 ;  /* 0x0000000605047c11 */ /* 0x002fc8000f8010ff */
[----:B------:R-:W-:Y:S01]  /*4220*/  LEA.HI.X R5, R5, UR7, R0, 0x2, P0 ;  /* 0x0000000705057c11 */ /* 0x000fe200080f1400 */
[C---:B------:R-:W-:Y:S01]  /*4230*/  VIADD R0, R6.reuse, 0xe0 ;  /* 0x000000e006007836 */ /* 0x040fe20000000000 */
[----:B------:R-:W0:Y:S02]  /*4240*/  LDS R2, [UR4+0x8400] ;  /* 0x00840004ff027984 */ /* 0x000e240008000800 */
[-C--:B0-----:R-:W-:Y:S02]  /*4250*/  ISETP.GE.AND P6, PT, R3, R2.reuse, PT ;  /* 0x000000020300720c */ /* 0x081fe40003fc6270 */
[-C--:B------:R-:W-:Y:S01]  /*4260*/  ISETP.GE.AND P5, PT, R41, R2.reuse, PT ;  /* 0x000000022900720c */ /* 0x080fe20003fa6270 */
[C---:B------:R-:W-:Y:S01]  /*4270*/  VIADD R41, R6.reuse, 0xc0 ;  /* 0x000000c006297836 */ /* 0x040fe20000000000 */
[----:B------:R-:W-:Y:S02]  /*4280*/  IADD3 R3, PT, PT, R6, 0xa0, RZ ;  /* 0x000000a006037810 */ /* 0x000fe40007ffe0ff */
[----:B------:R-:W-:-:S02]  /*4290*/  ISETP.GE.AND P0, PT, R8, R2, PT ;  /* 0x000000020800720c */ /* 0x000fc40003f06270 */
[-C--:B------:R-:W-:Y:S01]  /*42a0*/  ISETP.GE.AND P4, PT, R3, R2.reuse, PT ;  /* 0x000000020300720c */ /* 0x080fe20003f86270 */
[C---:B------:R-:W-:Y:S01]  /*42b0*/  VIADD R3, R10.reuse, 0x20 ;  /* 0x000000200a037836 */ /* 0x040fe20000000000 */
[-C--:B------:R-:W-:Y:S01]  /*42c0*/  ISETP.GE.AND P2, PT, R41, R2.reuse, PT ;  /* 0x000000022900720c */ /* 0x080fe20003f46270 */
[----:B------:R-:W-:Y:S01]  /*42d0*/  VIADD R41, R10, 0x120 ;  /* 0x000001200a297836 */ /* 0x000fe20000000000 */
[----:B------:R-:W-:Y:S01]  /*42e0*/  IADD3 R8, PT, PT, R6, 0x100, RZ ;  /* 0x0000010006087810 */ /* 0x000fe20007ffe0ff */
[----:B------:R-:W-:Y:S01]  /*42f0*/  @!P6 STG.E desc[UR8][R4.64], R45 ;  /* 0x0000002d0400e986 */ /* 0x000fe2000c101908 */
[-C--:B------:R-:W-:Y:S02]  /*4300*/  ISETP.GE.AND P3, PT, R0, R2.reuse, PT ;  /* 0x000000020000720c */ /* 0x080fe40003f66270 */
[----:B------:R-:W-:Y:S01]  /*4310*/  ISETP.GE.AND P6, PT, R3, R2, PT ;  /* 0x000000020300720c */ /* 0x000fe20003fc6270 */
[----:B------:R-:W-:Y:S01]  /*4320*/  @!P5 STG.E desc[UR8][R4.64+0x100], R47 ;  /* 0x0001002f0400d986 */ /* 0x000fe2000c101908 */
[----:B------:R-:W-:-:S02]  /*4330*/  IADD3 R3, PT, PT, R6, 0x140, RZ ;  /* 0x0000014006037810 */ /* 0x000fc40007ffe0ff */
[-C--:B------:R-:W-:Y:S01]  /*4340*/  ISETP.GE.AND P5, PT, R41, R2.reuse, PT ;  /* 0x000000022900720c */ /* 0x080fe20003fa6270 */
[----:B------:R-:W-:Y:S01]  /*4350*/  VIADD R41, R10, 0x160 ;  /* 0x000001600a297836 */ /* 0x000fe20000000000 */
[-C--:B------:R-:W-:Y:S01]  /*4360*/  ISETP.GE.AND P1, PT, R8, R2.reuse, PT ;  /* 0x000000020800720c */ /* 0x080fe20003f26270 */
[----:B------:R-:W-:Y:S01]  /*4370*/  @!P0 STG.E desc[UR8][R4.64+0x200], R49 ;  /* 0x0002003104008986 */ /* 0x000fe2000c101908 */
[-C--:B------:R-:W-:Y:S01]  /*4380*/  ISETP.GE.AND P0, PT, R3, R2.reuse, PT ;  /* 0x000000020300720c */ /* 0x080fe20003f06270 */
[C---:B------:R-:W-:Y:S02]  /*4390*/  VIADD R3, R10.reuse, 0x180 ;  /* 0x000001800a037836 */ /* 0x040fe40000000000 */
[----:B------:R-:W-:Y:S01]  /*43a0*/  @!P4 STG.E desc[UR8][R4.64+0x280], R51 ;  /* 0x000280330400c986 */ /* 0x000fe2000c101908 */
[-C--:B------:R-:W-:Y:S02]  /*43b0*/  ISETP.GE.AND P4, PT, R41, R2.reuse, PT ;  /* 0x000000022900720c */ /* 0x080fe40003f86270 */
[----:B------:R-:W-:Y:S01]  /*43c0*/  IADD3 R41, PT, PT, R10, 0x60, RZ ;  /* 0x000000600a297810 */ /* 0x000fe20007ffe0ff */
[----:B------:R-:W-:Y:S01]  /*43d0*/  @!P2 STG.E desc[UR8][R4.64+0x300], R53 ;  /* 0x000300350400a986 */ /* 0x000fe2000c101908 */
[----:B------:R-:W-:Y:S01]  /*43e0*/  ISETP.GE.AND P2, PT, R3, R2, PT ;  /* 0x000000020300720c */ /* 0x000fe20003f46270 */
[----:B------:R-:W-:-:S02]  /*43f0*/  VIADD R3, R6, 0x1a0 ;  /* 0x000001a006037836 */ /* 0x000fc40000000000 */
[----:B------:R0:W-:Y:S01]  /*4400*/  @!P3 STG.E desc[UR8][R4.64+0x380], R43 ;  /* 0x0003802b0400b986 */ /* 0x0001e2000c101908 */
[-C--:B------:R-:W-:Y:S01]  /*4410*/  ISETP.GE.AND P3, PT, R41, R2.reuse, PT ;  /* 0x000000022900720c */ /* 0x080fe20003f66270 */
[----:B------:R-:W-:Y:S02]  /*4420*/  VIADD R41, R10, 0x1c0 ;  /* 0x000001c00a297836 */ /* 0x000fe40000000000 */
[----:B------:R-:W-:Y:S01]  /*4430*/  @!P1 STG.E desc[UR8][R4.64+0x400], R37 ;  /* 0x0004002504009986 */ /* 0x000fe2000c101908 */
[-C--:B------:R-:W-:Y:S02]  /*4440*/  ISETP.GE.AND P1, PT, R3, R2.reuse, PT ;  /* 0x000000020300720c */ /* 0x080fe40003f26270 */
[C---:B------:R-:W-:Y:S01]  /*4450*/  IADD3 R3, PT, PT, R6.reuse, 0x1e0, RZ ;  /* 0x000001e006037810 */ /* 0x040fe20007ffe0ff */
[----:B------:R1:W-:Y:S01]  /*4460*/  @!P6 STG.E desc[UR8][R4.64+0x80], R35 ;  /* 0x000080230400e986 */ /* 0x0003e2000c101908 */
[----:B------:R-:W-:Y:S01]  /*4470*/  ISETP.GE.AND P6, PT, R41, R2, PT ;  /* 0x000000022900720c */ /* 0x000fe20003fc6270 */
[----:B------:R-:W-:-:S02]  /*4480*/  VIADD R41, R6, 0x200 ;  /* 0x0000020006297836 */ /* 0x000fc40000000000 */
[----:B------:R2:W-:Y:S01]  /*4490*/  @!P5 STG.E desc[UR8][R4.64+0x480], R33 ;  /* 0x000480210400d986 */ /* 0x0005e2000c101908 */
[-C--:B------:R-:W-:Y:S01]  /*44a0*/  ISETP.GE.AND P5, PT, R3, R2.reuse, PT ;  /* 0x000000020300720c */ /* 0x080fe20003fa6270 */
[----:B0-----:R-:W-:Y:S01]  /*44b0*/  VIADD R43, R10, 0x220 ;  /* 0x000002200a2b7836 */ /* 0x001fe20000000000 */
[C---:B------:R-:W-:Y:S01]  /*44c0*/  IADD3 R3, PT, PT, R6.reuse, 0x240, RZ ;  /* 0x0000024006037810 */ /* 0x040fe20007ffe0ff */
[----:B------:R2:W-:Y:S03]  /*44d0*/  @!P3 STG.E desc[UR8][R4.64+0x180], R27 ;  /* 0x0001801b0400b986 */ /* 0x0005e6000c101908 */
[-C--:B------:R-:W-:Y:S01]  /*44e0*/  ISETP.GE.AND P3, PT, R3, R2.reuse, PT ;  /* 0x000000020300720c */ /* 0x080fe20003f66270 */
[----:B-1----:R-:W-:Y:S01]  /*44f0*/  VIADD R35, R6, 0x260 ;  /* 0x0000026006237836 */ /* 0x002fe20000000000 */
[----:B------:R2:W-:Y:S01]  /*4500*/  @!P0 STG.E desc[UR8][R4.64+0x500], R31 ;  /* 0x0005001f04008986 */ /* 0x0005e2000c101908 */
[----:B------:R-:W-:Y:S01]  /*4510*/  VIADD R3, R10, 0x280 ;  /* 0x000002800a037836 */ /* 0x000fe20000000000 */
[----:B------:R-:W-:-:S02]  /*4520*/  ISETP.GE.AND P0, PT, R41, R2, PT ;  /* 0x000000022900720c */ /* 0x000fc40003f06270 */
[----:B------:R2:W-:Y:S01]  /*4530*/  @!P4 STG.E desc[UR8][R4.64+0x580], R29 ;  /* 0x0005801d0400c986 */ /* 0x0005e2000c101908 */
[----:B------:R-:W-:-:S03]  /*4540*/  ISETP.GE.AND P4, PT, R43, R2, PT ;  /* 0x000000022b00720c */ /* 0x000fc60003f86270 */
[----:B------:R2:W-:Y:S01]  /*4550*/  @!P2 STG.E desc[UR8][R4.64+0x600], R21 ;  /* 0x000600150400a986 */ /* 0x0005e2000c101908 */
[----:B------:R-:W-:-:S03]  /*4560*/  ISETP.GE.AND P2, PT, R35, R2, PT ;  /* 0x000000022300720c */ /* 0x000fc60003f46270 */
        /* <DEDUP_REMOVED lines=13> */
.L_x_98:
[----:B------:R-:W-:Y:S01]  /*4640*/  BSSY B1, `(.L_x_125) ;  /* 0x0000006000017945 */ /* 0x000fe20003800000 */
[----:B------:R-:W-:Y:S02]  /*4650*/  PLOP3.LUT P0, PT, P0, PT, PT, 0x8, 0x80 ;  /* 0x000000000080781c */ /* 0x000fe4000070e170 */
[----:B------:R-:W-:-:S11]  /*4660*/  MOV R21, 0xffffffff ;  /* 0xffffffff00157802 */ /* 0x000fd60000000f00 */
[----:B------:R-:W-:Y:S05]  /*4670*/  WARPSYNC.COLLECTIVE R21, `(.L_x_126) ;  /* 0x0000000015087348 */ /* 0x000fea0003c00000 */
[----:B------:R-:W-:Y:S01]  /*4680*/  VOTE.ANY P0, P0 ;  /* 0x0000000000ff7806 */ /* 0x000fe20000000100 */
[----:B------:R-:W-:-:S12]  /*4690*/  ENDCOLLECTIVE ;  /* 0x000000000000791b */ /* 0x000fd80003800000 */
.L_x_126:
[----:B------:R-:W-:Y:S05]  /*46a0*/  BSYNC B1 ;  /* 0x0000000000017941 */ /* 0x000fea0003800000 */
.L_x_125:
[----:B------:R-:W-:Y:S05]  /*46b0*/  BRA `(.L_x_127) ;  /* 0xffffffc800687947 */ /* 0x000fea000383ffff */
.L_x_100:
[----:B------:R-:W-:Y:S01]  /*46c0*/  BSSY B1, `(.L_x_128) ;  /* 0x0000006000017945 */ /* 0x000fe20003800000 */
[----:B------:R-:W-:Y:S01]  /*46d0*/  PLOP3.LUT P0, PT, P0, PT, PT, 0x8, 0x80 ;  /* 0x000000000080781c */ /* 0x000fe2000070e170 */
[----:B------:R-:W-:-:S12]  /*46e0*/  IMAD.MOV.U32 R21, RZ, RZ, -0x1 ;  /* 0xffffffffff157424 */ /* 0x000fd800078e00ff */
[----:B------:R-:W-:Y:S05]  /*46f0*/  WARPSYNC.COLLECTIVE R21, `(.L_x_129) ;  /* 0x0000000015087348 */ /* 0x000fea0003c00000 */
[----:B------:R-:W-:Y:S01]  /*4700*/  VOTE.ANY P0, P0 ;  /* 0x0000000000ff7806 */ /* 0x000fe20000000100 */
[----:B------:R-:W-:-:S12]  /*4710*/  ENDCOLLECTIVE ;  /* 0x000000000000791b */ /* 0x000fd80003800000 */
.L_x_129:
[----:B------:R-:W-:Y:S05]  /*4720*/  BSYNC B1 ;  /* 0x0000000000017941 */ /* 0x000fea0003800000 */
.L_x_128:
[----:B------:R-:W-:Y:S05]  /*4730*/  BRA `(.L_x_130) ;  /* 0xffffffc800bc7947 */ /* 0x000fea000383ffff */
.L_x_102:
[----:B------:R-:W0:Y:S01]  /*4740*/  S2R R43, SR_GEMASK ;  /* 0x00000000002b7919 */ /* 0x000e220000003c00 */
[----:B------:R-:W-:Y:S01]  /*4750*/  BSSY B1, `(.L_x_131) ;  /* 0x0000006000017945 */ /* 0x000fe20003800000 */
[----:B------:R-:W-:Y:S01]  /*4760*/  PLOP3.LUT P0, PT, P0, PT, PT, 0x8, 0x80 ;  /* 0x000000000080781c */ /* 0x000fe2000070e170 */
[----:B------:R-:W-:-:S12]  /*4770*/  IMAD.MOV.U32 R21, RZ, RZ, -0x1 ;  /* 0xffffffffff157424 */ /* 0x000fd800078e00ff */
[----:B0-----:R-:W-:Y:S05]  /*4780*/  WARPSYNC.COLLECTIVE R21, `(.L_x_132) ;  /* 0x0000000015087348 */ /* 0x001fea0003c00000 */
[----:B------:R-:W-:Y:S01]  /*4790*/  VOTE.ANY R21, PT, P0 ;  /* 0x0000000000157806 */ /* 0x000fe200000e0100 */
[----:B0-----:R-:W-:Y:S06]  /*47a0*/  ENDCOLLECTIVE ;  /* 0x000000000000791b */ /* 0x001fec0003800000 */
.L_x_132:
[----:B------:R-:W-:Y:S05]  /*47b0*/  BSYNC B1 ;  /* 0x0000000000017941 */ /* 0x000fea0003800000 */
.L_x_131:
[----:B------:R-:W-:Y:S01]  /*47c0*/  LOP3.LUT R21, R21, 0x80000000, R43, 0xec, !PT ;  /* 0x8000000015157812 */ /* 0x000fe200078eec2b */
[----:B------:R-:W-:Y:S02]  /*47d0*/  IMAD.MOV.U32 R20, RZ, RZ, R46 ;  /* 0x000000ffff147224 */ /* 0x000fe400078e002e */
[----:B------:R-:W-:Y:S01]  /*47e0*/  VIADD R41, R39, 0x2 ;  /* 0x0000000227297836 */ /* 0x000fe20000000000 */
[----:B------:R-:W-:Y:S01]  /*47f0*/  IADD3 R16, PT, PT, R21, -0x1, RZ ;  /* 0xffffffff15107810 */ /* 0x000fe20007ffe0ff */
[C---:B------:R-:W-:Y:S02]  /*4800*/  VIADD R40, R39.reuse, 0x4 ;  /* 0x0000000427287836 */ /* 0x040fe40000000000 */
[----:B------:R-:W-:Y:S01]  /*4810*/  VIADD R30, R39, 0x8 ;  /* 0x00000008271e7836 */ /* 0x000fe20000000000 */
[----:B------:R-:W-:Y:S01]  /*4820*/  LOP3.LUT R29, R21, R16, RZ, 0xc, !PT ;  /* 0x00000010151d7212 */ /* 0x000fe200078e0cff */
[----:B------:R-:W-:Y:S02]  /*4830*/  IMAD.MOV.U32 R16, RZ, RZ, 0x1 ;  /* 0x00000001ff107424 */ /* 0x000fe400078e00ff */
[----:B------:R-:W-:-:S02]  /*4840*/  IMAD.MOV.U32 R21, RZ, RZ, -0x1 ;  /* 0xffffffffff157424 */ /* 0x000fc400078e00ff */
[C---:B------:R-:W-:Y:S01]  /*4850*/  VIADD R25, R39.reuse, 0x10 ;  /* 0x0000001027197836 */ /* 0x040fe20000000000 */
[----:B------:R-:W0:Y:S02]  /*4860*/  POPC R29, R29 ;  /* 0x0000001d001d7309 */ /* 0x000e240000000000 */
[-C--:B0-----:R-:W-:Y:S02]  /*4870*/  MOV R17, R29.reuse ;  /* 0x0000001d00117202 */ /* 0x081fe40000000f00 */
[-C--:B------:R-:W-:Y:S02]  /*4880*/  ISETP.GE.AND P0, PT, R39, R29.reuse, PT ;  /* 0x0000001d2700720c */ /* 0x080fe40003f06270 */
[----:B------:R-:W-:-:S13]  /*4890*/  ISETP.GT.AND P3, PT, R25, R29, PT ;  /* 0x0000001d1900720c */ /* 0x000fda0003f64270 */
[----:B------:R-:W-:Y:S05]  /*48a0*/  WARPSYNC.COLLECTIVE R21, `(.L_x_133) ;  /* 0x0000000015087348 */ /* 0x000fea0003c00000 */
[----:B------:R0:W1:Y:S02]  /*48b0*/  SHFL.DOWN P2, R22, R20, R16, R17 ;  /* 0x0800001014167389 */ /* 0x0000640000040011 */
[----:B01----:R-:W-:Y:S05]  /*48c0*/  ENDCOLLECTIVE ;  /* 0x000000000000791b */ /* 0x003fea0003800000 */
.L_x_133:
[----:B------:R-:W-:Y:S02]  /*48d0*/  HFMA2 R16, -RZ, RZ, 0, 1.1920928955078125e-07 ;  /* 0x00000002ff107431 */ /* 0x000fe400000001ff */
[----:B------:R-:W-:Y:S01]  /*48e0*/  @!P0 FADD R46, R22, R46 ;  /* 0x0000002e162e8221 */ /* 0x000fe20000000000 */
[----:B------:R-:W-:-:S03]  /*48f0*/  ISETP.GT.AND P0, PT, R41, R29, PT ;  /* 0x0000001d2900720c */ /* 0x000fc60003f04270 */
[----:B------:R-:W-:-:S10]  /*4900*/  IMAD.MOV.U32 R20, RZ, RZ, R46 ;  /* 0x000000ffff147224 */ /* 0x000fd400078e002e */
[----:B------:R-:W-:Y:S05]  /*4910*/  WARPSYNC.COLLECTIVE R21, `(.L_x_134) ;  /* 0x0000000015087348 */ /* 0x000fea0003c00000 */
[----:B------:R0:W1:Y:S02]  /*4920*/  SHFL.DOWN P2, R22, R20, R16, R17 ;  /* 0x0800001014167389 */ /* 0x0000640000040011 */
[----:B01----:R-:W-:Y:S05]  /*4930*/  ENDCOLLECTIVE ;  /* 0x000000000000791b */ /* 0x003fea0003800000 */
.L_x_134:
[----:B------:R-:W-:Y:S01]  /*4940*/  MOV R16, 0x4 ;  /* 0x0000000400107802 */ /* 0x000fe20000000f00 */
[----:B------:R-:W-:Y:S01]  /*4950*/  @!P0 FADD R46, R46, R22 ;  /* 0x000000162e2e8221 */ /* 0x000fe20000000000 */
[----:B------:R-:W-:-:S03]  /*4960*/  ISETP.GT.AND P0, PT, R40, R29, PT ;  /* 0x0000001d2800720c */ /* 0x000fc60003f04270 */
[----:B------:R-:W-:-:S10]  /*4970*/  IMAD.MOV.U32 R20, RZ, RZ, R46 ;  /* 0x000000ffff147224 */ /* 0x000fd400078e002e */
[----:B------:R-:W-:Y:S05]  /*4980*/  WARPSYNC.COLLECTIVE R21, `(.L_x_135) ;  /* 0x0000000015087348 */ /* 0x000fea0003c00000 */
[----:B------:R0:W1:Y:S02]  /*4990*/  SHFL.DOWN P2, R22, R20, R16, R17 ;  /* 0x0800001014167389 */ /* 0x0000640000040011 */
[----:B01----:R-:W-:Y:S05]  /*49a0*/  ENDCOLLECTIVE ;  /* 0x000000000000791b */ /* 0x003fea0003800000 */
.L_x_135:
[----:B------:R-:W-:Y:S02]  /*49b0*/  HFMA2 R16, -RZ, RZ, 0, 4.76837158203125e-07 ;  /* 0x00000008ff107431 */ /* 0x000fe400000001ff */
[----:B------:R-:W-:Y:S01]  /*49c0*/  @!P0 FADD R46, R46, R22 ;  /* 0x000000162e2e8221 */ /* 0x000fe20000000000 */
[----:B------:R-:W-:-:S03]  /*49d0*/  ISETP.NE.AND P0, PT, R28, 0x65, PT ;  /* 0x000000651c00780c */ /* 0x000fc60003f05270 */
[----:B------:R-:W-:-:S10]  /*49e0*/  IMAD.MOV.U32 R20, RZ, RZ, R46 ;  /* 0x000000ffff147224 */ /* 0x000fd400078e002e */
[----:B------:R-:W-:Y:S05]  /*49f0*/  WARPSYNC.COLLECTIVE R21, `(.L_x_136) ;  /* 0x0000000015087348 */ /* 0x000fea0003c00000 */
[----:B------:R0:W1:Y:S02]  /*4a00*/  SHFL.DOWN P2, R22, R20, R16, R17 ;  /* 0x0800001014167389 */ /* 0x0000640000040011 */
[----:B01----:R-:W-:Y:S05]  /*4a10*/  ENDCOLLECTIVE ;  /* 0x000000000000791b */ /* 0x003fea0003800000 */
.L_x_136:
[----:B------:R-:W-:Y:S01]  /*4a20*/  IMAD.MOV.U32 R16, RZ, RZ, 0x10 ;  /* 0x00000010ff107424 */ /* 0x000fe200078e00ff */
[----:B------:R-:W-:Y:S02]  /*4a30*/  ISETP.GT.AND P2, PT, R30, R29, PT ;  /* 0x0000001d1e00720c */ /* 0x000fe40003f44270 */
[----:B------:R-:W0:Y:S11]  /*4a40*/  LDC.64 R28, c[0x0][0x390] ;  /* 0x0000e400ff1c7b82 */ /* 0x000e360000000a00 */
[----:B------:R-:W-:-:S05]  /*4a50*/  @!P2 FADD R46, R46, R22 ;  /* 0x000000162e2ea221 */ /* 0x000fca0000000000 */
[----:B------:R-:W-:-:S07]  /*4a60*/  MOV R20, R46 ;  /* 0x0000002e00147202 */ /* 0x000fce0000000f00 */
[----:B0-----:R-:W-:Y:S05]  /*4a70*/  WARPSYNC.COLLECTIVE R21, `(.L_x_137) ;  /* 0x0000000015087348 */ /* 0x001fea0003c00000 */
[----:B------:R1:W2:Y:S02]  /*4a80*/  SHFL.DOWN P2, R22, R20, R16, R17 ;  /* 0x0800001014167389 */ /* 0x0002a40000040011 */
[----:B012---:R-:W-:Y:S05]  /*4a90*/  ENDCOLLECTIVE ;  /* 0x000000000000791b */ /* 0x007fea0003800000 */
.L_x_137:
[----:B------:R-:W-:Y:S05]  /*4aa0*/  WARPSYNC.COLLECTIVE R21, `(.L_x_138) ;  /* 0x0000000015087348 */ /* 0x000fea0003c00000 */
[----:B------:R-:W-:Y:S01]  /*4ab0*/  VOTE.ALL P0, P0 ;  /* 0x0000000000ff7806 */ /* 0x000fe20000000000 */
[----:B------:R-:W-:-:S12]  /*4ac0*/  ENDCOLLECTIVE ;  /* 0x000000000000791b */ /* 0x000fd80003800000 */
.L_x_138:
[----:B------:R-:W-:Y:S01]  /*4ad0*/  IADD3 R44, P2, PT, R28, 0x100, RZ ;  /* 0x000001001c2c7810 */ /* 0x000fe20007f5e0ff */
[----:B------:R-:W-:-:S04]  /*4ae0*/  @!P3 FADD R46, R46, R22 ;  /* 0x000000162e2eb221 */ /* 0x000fc80000000000 */
[----:B------:R-:W-:Y:S01]  /*4af0*/  IMAD.X R45, RZ, RZ, R29, P2 ;  /* 0x000000ffff2d7224 */ /* 0x000fe200010e061d */
[----:B------:R-:W-:Y:S07]  /*4b00*/  BRA `(.L_x_139) ;  /* 0xffffffc800547947 */ /* 0x000fee000383ffff */
.L_x_104:
[----:B------:R-:W-:Y:S01]  /*4b10*/  BSSY B1, `(.L_x_140) ;  /* 0x0000006000017945 */ /* 0x000fe20003800000 */
[----:B------:R-:W-:Y:S02]  /*4b20*/  PLOP3.LUT P0, PT, P0, PT, PT, 0x8, 0x80 ;  /* 0x000000000080781c */ /* 0x000fe4000070e170 */
[----:B------:R-:W-:-:S11]  /*4b30*/  MOV R21, 0xffffffff ;  /* 0xffffffff00157802 */ /* 0x000fd60000000f00 */
[----:B------:R-:W-:Y:S05]  /*4b40*/  WARPSYNC.COLLECTIVE R21, `(.L_x_141) ;  /* 0x0000000015087348 */ /* 0x000fea0003c00000 */
[----:B------:R-:W-:Y:S01]  /*4b50*/  VOTE.ANY P0, P0 ;  /* 0x0000000000ff7806 */ /* 0x000fe20000000100 */
[----:B------:R-:W-:-:S12]  /*4b60*/  ENDCOLLECTIVE ;  /* 0x000000000000791b */ /* 0x000fd80003800000 */
.L_x_141:
[----:B------:R-:W-:Y:S05]  /*4b70*/  BSYNC B1 ;  /* 0x0000000000017941 */ /* 0x000fea0003800000 */
.L_x_140:
[----:B------:R-:W-:Y:S05]  /*4b80*/  BRA `(.L_x_142) ;  /* 0xffffffc8005c7947 */ /* 0x000fea000383ffff */
.L_x_106:
[----:B------:R-:W-:Y:S01]  /*4b90*/  BSSY B1, `(.L_x_143) ;  /* 0x0000006000017945 */ /* 0x000fe20003800000 */
[----:B------:R-:W-:Y:S01]  /*4ba0*/  PLOP3.LUT P0, PT, P0, PT, PT, 0x8, 0x80 ;  /* 0x000000000080781c */ /* 0x000fe2000070e170 */
[----:B------:R-:W-:-:S12]  /*4bb0*/  IMAD.MOV.U32 R21, RZ, RZ, -0x1 ;  /* 0xffffffffff157424 */ /* 0x000fd800078e00ff */
[----:B------:R-:W-:Y:S05]  /*4bc0*/  WARPSYNC.COLLECTIVE R21, `(.L_x_144) ;  /* 0x0000000015087348 */ /* 0x000fea0003c00000 */
[----:B------:R-:W-:Y:S01]  /*4bd0*/  VOTE.ANY P0, P0 ;  /* 0x0000000000ff7806 */ /* 0x000fe20000000100 */
[----:B------:R-:W-:-:S12]  /*4be0*/  ENDCOLLECTIVE ;  /* 0x000000000000791b */ /* 0x000fd80003800000 */
.L_x_144:
[----:B------:R-:W-:Y:S05]  /*4bf0*/  BSYNC B1 ;  /* 0x0000000000017941 */ /* 0x000fea0003800000 */
.L_x_143:
[----:B------:R-:W-:Y:S05]  /*4c00*/  BRA `(.L_x_145) ;  /* 0xffffffc800b07947 */ /* 0x000fea000383ffff */
.L_x_108:
[----:B------:R-:W-:Y:S01]  /*4c10*/  BSSY B1, `(.L_x_146) ;  /* 0x0000006000017945 */ /* 0x000fe20003800000 */
[----:B------:R-:W-:Y:S01]  /*4c20*/  PLOP3.LUT P0, PT, P0, PT, PT, 0x8, 0x80 ;  /* 0x000000000080781c */ /* 0x000fe2000070e170 */
[----:B------:R-:W-:-:S12]  /*4c30*/  IMAD.MOV.U32 R21, RZ, RZ, -0x1 ;  /* 0xffffffffff157424 */ /* 0x000fd800078e00ff */
[----:B------:R-:W-:Y:S05]  /*4c40*/  WARPSYNC.COLLECTIVE R21, `(.L_x_147) ;  /* 0x0000000015087348 */ /* 0x000fea0003c00000 */
[----:B------:R-:W-:Y:S01]  /*4c50*/  VOTE.ANY R21, PT, P0 ;  /* 0x0000000000157806 */ /* 0x000fe200000e0100 */
[----:B------:R-:W-:Y:S06]  /*4c60*/  ENDCOLLECTIVE ;  /* 0x000000000000791b */ /* 0x000fec0003800000 */
.L_x_147:
[----:B------:R-:W-:Y:S05]  /*4c70*/  BSYNC B1 ;  /* 0x0000000000017941 */ /* 0x000fea0003800000 */
.L_x_146:
[----:B------:R-:W-:Y:S01]  /*4c80*/  LOP3.LUT R21, R21, 0x80000000, R43, 0xec, !PT ;  /* 0x8000000015157812 */ /* 0x000fe200078eec2b */
[----:B------:R-:W-:Y:S02]  /*4c90*/  IMAD.MOV.U32 R20, RZ, RZ, R29 ;  /* 0x000000ffff147224 */ /* 0x000fe400078e001d */
[----:B------:R-:W-:Y:S01]  /*4ca0*/  VIADD R24, R24, 0xffffffe0 ;  /* 0xffffffe018187836 */ /* 0x000fe20000000000 */
[----:B------:R-:W-:-:S04]  /*4cb0*/  IADD3 R16, PT, PT, R21, -0x1, RZ ;  /* 0xffffffff15107810 */ /* 0x000fc80007ffe0ff */
[----:B------:R-:W-:Y:S01]  /*4cc0*/  LOP3.LUT R48, R21, R16, RZ, 0xc, !PT ;  /* 0x0000001015307212 */ /* 0x000fe200078e0cff */
[----:B------:R-:W-:Y:S01]  /*4cd0*/  IMAD.MOV.U32 R16, RZ, RZ, 0x1 ;  /* 0x00000001ff107424 */ /* 0x000fe200078e00ff */
[----:B------:R-:W-:Y:S02]  /*4ce0*/  MOV R21, 0xffffffff ;  /* 0xffffffff00157802 */ /* 0x000fe40000000f00 */
[----:B------:R0:W1:Y:S05]  /*4cf0*/  POPC R17, R48 ;  /* 0x0000003000117309 */ /* 0x00006a0000000000 */
[----:B01----:R-:W-:Y:S05]  /*4d00*/  WARPSYNC.COLLECTIVE R21, `(.L_x_148) ;  /* 0x0000000015087348 */ /* 0x003fea0003c00000 */
[----:B-1----:R1:W2:Y:S02]  /*4d10*/  SHFL.DOWN P2, R22, R20, R16, R17 ;  /* 0x0800001014167389 */ /* 0x0022a40000040011 */
[----:B012---:R-:W-:Y:S05]  /*4d20*/  ENDCOLLECTIVE ;  /* 0x000000000000791b */ /* 0x007fea0003800000 */
.L_x_148:
[----:B------:R-:W-:Y:S01]  /*4d30*/  ISETP.GE.AND P0, PT, R39, R17, PT ;  /* 0x000000112700720c */ /* 0x000fe20003f06270 */
[----:B------:R-:W-:-:S12]  /*4d40*/  IMAD.MOV.U32 R16, RZ, RZ, 0x2 ;  /* 0x00000002ff107424 */ /* 0x000fd800078e00ff */
[----:B------:R-:W-:Y:S01]  /*4d50*/  @!P0 FADD R29, R22, R29 ;  /* 0x0000001d161d8221 */ /* 0x000fe20000000000 */
[----:B------:R-:W-:-:S03]  /*4d60*/  ISETP.GT.AND P0, PT, R41, R17, PT ;  /* 0x000000112900720c */ /* 0x000fc60003f04270 */
[----:B------:R-:W-:-:S10]  /*4d70*/  IMAD.MOV.U32 R20, RZ, RZ, R29 ;  /* 0x000000ffff147224 */ /* 0x000fd400078e001d */
[----:B------:R-:W-:Y:S05]  /*4d80*/  WARPSYNC.COLLECTIVE R21, `(.L_x_149) ;  /* 0x0000000015087348 */ /* 0x000fea0003c00000 */
[----:B------:R0:W1:Y:S02]  /*4d90*/  SHFL.DOWN P2, R22, R20, R16, R17 ;  /* 0x0800001014167389 */ /* 0x0000640000040011 */
[----:B01----:R-:W-:Y:S05]  /*4da0*/  ENDCOLLECTIVE ;  /* 0x000000000000791b */ /* 0x003fea0003800000 */
.L_x_149:
[----:B------:R-:W-:Y:S02]  /*4db0*/  IMAD.MOV.U32 R16, RZ, RZ, 0x4 ;  /* 0x00000004ff107424 */ /* 0x000fe400078e00ff */
[----:B------:R-:W-:Y:S01]  /*4dc0*/  @!P0 FADD R29, R29, R22 ;  /* 0x000000161d1d8221 */ /* 0x000fe20000000000 */
[----:B------:R-:W-:-:S04]  /*4dd0*/  ISETP.GT.AND P0, PT, R40, R17, PT ;  /* 0x000000112800720c */ /* 0x000fc80003f04270 */
[----:B------:R-:W-:-:S09]  /*4de0*/  MOV R20, R29 ;  /* 0x0000001d00147202 */ /* 0x000fd20000000f00 */
[----:B------:R-:W-:Y:S05]  /*4df0*/  WARPSYNC.COLLECTIVE R21, `(.L_x_150) ;  /* 0x0000000015087348 */ /* 0x000fea0003c00000 */
[----:B------:R0:W1:Y:S02]  /*4e00*/  SHFL.DOWN P2, R22, R20, R16, R17 ;  /* 0x0800001014167389 */ /* 0x0000640000040011 */
[----:B01----:R-:W-:Y:S05]  /*4e10*/  ENDCOLLECTIVE ;  /* 0x000000000000791b */ /* 0x003fea0003800000 */
.L_x_150:
[----:B------:R-:W-:Y:S02]  /*4e20*/  HFMA2 R16, -RZ, RZ, 0, 4.76837158203125e-07 ;  /* 0x00000008ff107431 */ /* 0x000fe400000001ff */
[----:B------:R-:W-:Y:S01]  /*4e30*/  @!P0 FADD R29, R29, R22 ;  /* 0x000000161d1d8221 */ /* 0x000fe20000000000 */
[----:B------:R-:W-:-:S03]  /*4e40*/  ISETP.GT.AND P0, PT, R30, R17, PT ;  /* 0x000000111e00720c */ /* 0x000fc60003f04270 */
[----:B------:R-:W-:-:S10]  /*4e50*/  IMAD.MOV.U32 R20, RZ, RZ, R29 ;  /* 0x000000ffff147224 */ /* 0x000fd400078e001d */
[----:B------:R-:W-:Y:S05]  /*4e60*/  WARPSYNC.COLLECTIVE R21, `(.L_x_151) ;  /* 0x0000000015087348 */ /* 0x000fea0003c00000 */
[----:B------:R0:W1:Y:S02]  /*4e70*/  SHFL.DOWN P2, R22, R20, R16, R17 ;  /* 0x0800001014167389 */ /* 0x0000640000040011 */
[----:B01----:R-:W-:Y:S05]  /*4e80*/  ENDCOLLECTIVE ;  /* 0x000000000000791b */ /* 0x003fea0003800000 */
.L_x_151:
[----:B------:R-:W-:Y:S01]  /*4e90*/  MOV R16, 0x10 ;  /* 0x0000001000107802 */ /* 0x000fe20000000f00 */
[----:B------:R-:W-:Y:S01]  /*4ea0*/  @!P0 FADD R29, R29, R22 ;  /* 0x000000161d1d8221 */ /* 0x000fe20000000000 */
[----:B------:R-:W-:-:S03]  /*4eb0*/  ISETP.GT.AND P0, PT, R25, R17, PT ;  /* 0x000000111900720c */ /* 0x000fc60003f04270 */
[----:B------:R-:W-:-:S10]  /*4ec0*/  IMAD.MOV.U32 R20, RZ, RZ, R29 ;  /* 0x000000ffff147224 */ /* 0x000fd400078e001d */
[----:B------:R-:W-:Y:S05]  /*4ed0*/  WARPSYNC.COLLECTIVE R21, `(.L_x_152) ;  /* 0x0000000015087348 */ /* 0x000fea0003c00000 */
[----:B------:R0:W1:Y:S02]  /*4ee0*/  SHFL.DOWN P2, R22, R20, R16, R17 ;  /* 0x0800001014167389 */ /* 0x0000640000040011 */
[----:B01----:R-:W-:Y:S05]  /*4ef0*/  ENDCOLLECTIVE ;  /* 0x000000000000791b */ /* 0x003fea0003800000 */
.L_x_152:
[----:B------:R-:W-:Y:S01]  /*4f00*/  @!P0 FADD R29, R29, R22 ;  /* 0x000000161d1d8221 */ /* 0x000fe20000000000 */
[----:B------:R-:W-:-:S03]  /*4f10*/  ISETP.NE.AND P0, PT, R28, 0x65, PT ;  /* 0x000000651c00780c */ /* 0x000fc60003f05270 */
[----:B------:R-:W-:-:S10]  /*4f20*/  FADD R46, R29, R46 ;  /* 0x0000002e1d2e7221 */ /* 0x000fd40000000000 */
[----:B------:R-:W-:Y:S05]  /*4f30*/  WARPSYNC.COLLECTIVE R21, `(.L_x_153) ;  /* 0x0000000015087348 */ /* 0x000fea0003c00000 */
[----:B------:R-:W-:Y:S01]  /*4f40*/  VOTE.ALL P0, P0 ;  /* 0x0000000000ff7806 */ /* 0x000fe20000000000 */
[----:B------:R-:W-:-:S12]  /*4f50*/  ENDCOLLECTIVE ;  /* 0x000000000000791b */ /* 0x000fd80003800000 */
.L_x_153:
[----:B------:R-:W-:Y:S05]  /*4f60*/  BRA `(.L_x_154) ;  /* 0xffffffc800487947 */ /* 0x000fea000383ffff */
.L_x_113:
[----:B------:R-:W-:Y:S01]  /*4f70*/  BSSY B0, `(.L_x_155) ;  /* 0x0000006000007945 */ /* 0x000fe20003800000 */
[----:B------:R-:W-:Y:S02]  /*4f80*/  PLOP3.LUT P0, PT, P0, PT, PT, 0x8, 0x80 ;  /* 0x000000000080781c */ /* 0x000fe4000070e170 */
[----:B------:R-:W-:-:S11]  /*4f90*/  MOV R21, 0xffffffff ;  /* 0xffffffff00157802 */ /* 0x000fd60000000f00 */
[----:B------:R-:W-:Y:S05]  /*4fa0*/  WARPSYNC.COLLECTIVE R21, `(.L_x_156) ;  /* 0x0000000015087348 */ /* 0x000fea0003c00000 */
[----:B------:R-:W-:Y:S01]  /*4fb0*/  VOTE.ANY P0, P0 ;  /* 0x0000000000ff7806 */ /* 0x000fe20000000100 */
[----:B------:R-:W-:-:S12]  /*4fc0*/  ENDCOLLECTIVE ;  /* 0x000000000000791b */ /* 0x000fd80003800000 */
.L_x_156:
[----:B------:R-:W-:Y:S05]  /*4fd0*/  BSYNC B0 ;  /* 0x0000000000007941 */ /* 0x000fea0003800000 */
.L_x_155:
[----:B------:R-:W-:Y:S05]  /*4fe0*/  BRA `(.L_x_157) ;  /* 0xffffffe000d47947 */ /* 0x000fea000383ffff */
.L_x_115:
[----:B------:R-:W-:Y:S01]  /*4ff0*/  BSSY B0, `(.L_x_158) ;  /* 0x0000006000007945 */ /* 0x000fe20003800000 */
[----:B------:R-:W-:Y:S01]  /*5000*/  PLOP3.LUT P0, PT, P0, PT, PT, 0x8, 0x80 ;  /* 0x000000000080781c */ /* 0x000fe2000070e170 */
[----:B------:R-:W-:-:S12]  /*5010*/  IMAD.MOV.U32 R21, RZ, RZ, -0x1 ;  /* 0xffffffffff157424 */ /* 0x000fd800078e00ff */
[----:B------:R-:W-:Y:S05]  /*5020*/  WARPSYNC.COLLECTIVE R21, `(.L_x_159) ;  /* 0x0000000015087348 */ /* 0x000fea0003c00000 */
[----:B------:R-:W-:Y:S01]  /*5030*/  VOTE.ANY P0, P0 ;  /* 0x0000000000ff7806 */ /* 0x000fe20000000100 */
[----:B------:R-:W-:-:S12]  /*5040*/  ENDCOLLECTIVE ;  /* 0x000000000000791b */ /* 0x000fd80003800000 */
.L_x_159:
[----:B------:R-:W-:Y:S05]  /*5050*/  BSYNC B0 ;  /* 0x0000000000007941 */ /* 0x000fea0003800000 */
.L_x_158:
[----:B------:R-:W-:Y:S05]  /*5060*/  BRA `(.L_x_160) ;  /* 0xffffffe400287947 */ /* 0x000fea000383ffff */
.L_x_117:
[----:B------:R-:W0:Y:S01]  /*5070*/  S2R R26, SR_GEMASK ;  /* 0x00000000001a7919 */ /* 0x000e220000003c00 */
[----:B------:R-:W-:Y:S01]  /*5080*/  BSSY B0, `(.L_x_161) ;  /* 0x0000006000007945 */ /* 0x000fe20003800000 */
[----:B------:R-:W-:Y:S02]  /*5090*/  PLOP3.LUT P0, PT, P0, PT, PT, 0x8, 0x80 ;  /* 0x000000000080781c */ /* 0x000fe4000070e170 */
[----:B------:R-:W-:-:S11]  /*50a0*/  MOV R21, 0xffffffff ;  /* 0xffffffff00157802 */ /* 0x000fd60000000f00 */
[----:B0-----:R-:W-:Y:S05]  /*50b0*/  WARPSYNC.COLLECTIVE R21, `(.L_x_162) ;  /* 0x0000000015087348 */ /* 0x001fea0003c00000 */
[----:B------:R-:W-:Y:S01]  /*50c0*/  VOTE.ANY R21, PT, P0 ;  /* 0x0000000000157806 */ /* 0x000fe200000e0100 */
[----:B0-----:R-:W-:Y:S06]  /*50d0*/  ENDCOLLECTIVE ;  /* 0x000000000000791b */ /* 0x001fec0003800000 */
.L_x_162:
[----:B------:R-:W-:Y:S05]  /*50e0*/  BSYNC B0 ;  /* 0x0000000000007941 */ /* 0x000fea0003800000 */
.L_x_161:
[----:B------:R-:W-:Y:S02]  /*50f0*/  LOP3.LUT R21, R21, 0x80000000, R26, 0xec, !PT ;  /* 0x8000000015157812 */ /* 0x000fe400078eec1a */
[----:B------:R-:W-:-:S03]  /*5100*/  MOV R20, R46 ;  /* 0x0000002e00147202 */ /* 0x000fc60000000f00 */
[----:B------:R-:W-:-:S05]  /*5110*/  VIADD R16, R21, 0xffffffff ;  /* 0xffffffff15107836 */ /* 0x000fca0000000000 */
[----:B------:R-:W-:Y:S01]  /*5120*/  LOP3.LUT R19, R21, R16, RZ, 0xc, !PT ;  /* 0x0000001015137212 */ /* 0x000fe200078e0cff */
[----:B------:R-:W-:Y:S02]  /*5130*/  IMAD.MOV.U32 R16, RZ, RZ, 0x1 ;  /* 0x00000001ff107424 */ /* 0x000fe400078e00ff */
[----:B------:R-:W-:-:S03]  /*5140*/  IMAD.MOV.U32 R21, RZ, RZ, -0x1 ;  /* 0xffffffffff157424 */ /* 0x000fc600078e00ff */
[----:B------:R-:W0:Y:S02]  /*5150*/  POPC R19, R19 ;  /* 0x0000001300137309 */ /* 0x000e240000000000 */
[-C--:B0-----:R-:W-:Y:S02]  /*5160*/  MOV R17, R19.reuse ;  /* 0x0000001300117202 */ /* 0x081fe40000000f00 */
[----:B------:R-:W-:-:S13]  /*5170*/  ISETP.GE.AND P0, PT, R38, R19, PT ;  /* 0x000000132600720c */ /* 0x000fda0003f06270 */
[----:B------:R-:W-:Y:S05]  /*5180*/  WARPSYNC.COLLECTIVE R21, `(.L_x_163) ;  /* 0x0000000015087348 */ /* 0x000fea0003c00000 */
[----:B------:R0:W1:Y:S02]  /*5190*/  SHFL.DOWN P2, R22, R20, R16, R17 ;  /* 0x0800001014167389 */ /* 0x0000640000040011 */
[----:B01----:R-:W-:Y:S05]  /*51a0*/  ENDCOLLECTIVE ;  /* 0x000000000000791b */ /* 0x003fea0003800000 */
.L_x_163:
[----:B------:R-:W-:Y:S02]  /*51b0*/  HFMA2 R16, -RZ, RZ, 0, 1.1920928955078125e-07 ;  /* 0x00000002ff107431 */ /* 0x000fe400000001ff */
[----:B------:R-:W-:Y:S01]  /*51c0*/  @!P0 FADD R46, R22, R46 ;  /* 0x0000002e162e8221 */ /* 0x000fe20000000000 */
[----:B------:R-:W-:-:S03]  /*51d0*/  IADD3 R22, PT, PT, R38, 0x2, RZ ;  /* 0x0000000226167810 */ /* 0x000fc60007ffe0ff */
[----:B------:R-:W-:Y:S01]  /*51e0*/  IMAD.MOV.U32 R20, RZ, RZ, R46 ;  /* 0x000000ffff147224 */ /* 0x000fe200078e002e */
[----:B------:R-:W-:-:S13]  /*51f0*/  ISETP.GT.AND P0, PT, R22, R19, PT ;  /* 0x000000131600720c */ /* 0x000fda0003f04270 */
[----:B------:R-:W-:Y:S05]  /*5200*/  WARPSYNC.COLLECTIVE R21, `(.L_x_164) ;  /* 0x0000000015087348 */ /* 0x000fea0003c00000 */
[----:B------:R0:W1:Y:S02]  /*5210*/  SHFL.DOWN P2, R22, R20, R16, R17 ;  /* 0x0800001014167389 */ /* 0x0000640000040011 */
[----:B01----:R-:W-:Y:S05]  /*5220*/  ENDCOLLECTIVE ;  /* 0x000000000000791b */ /* 0x003fea0003800000 */
.L_x_164:
[----:B------:R-:W-:Y:S02]  /*5230*/  IMAD.MOV.U32 R16, RZ, RZ, 0x4 ;  /* 0x00000004ff107424 */ /* 0x000fe400078e00ff */
[----:B------:R-:W-:Y:S01]  /*5240*/  @!P0 FADD R46, R46, R22 ;  /* 0x000000162e2e8221 */ /* 0x000fe20000000000 */
[----:B------:R-:W-:-:S04]  /*5250*/  VIADD R22, R38, 0x4 ;  /* 0x0000000426167836 */ /* 0x000fc80000000000 */
[----:B------:R-:W-:Y:S02]  /*5260*/  MOV R20, R46 ;  /* 0x0000002e00147202 */ /* 0x000fe40000000f00 */
[----:B------:R-:W-:-:S13]  /*5270*/  ISETP.GT.AND P0, PT, R22, R19, PT ;  /* 0x000000131600720c */ /* 0x000fda0003f04270 */
[----:B------:R-:W-:Y:S05]  /*5280*/  WARPSYNC.COLLECTIVE R21, `(.L_x_165) ;  /* 0x0000000015087348 */ /* 0x000fea0003c00000 */
[----:B------:R0:W1:Y:S02]  /*5290*/  SHFL.DOWN P2, R22, R20, R16, R17 ;  /* 0x0800001014167389 */ /* 0x0000640000040011 */
[----:B01----:R-:W-:Y:S05]  /*52a0*/  ENDCOLLECTIVE ;  /* 0x000000000000791b */ /* 0x003fea0003800000 */
.L_x_165:
[----:B------:R-:W-:Y:S02]  /*52b0*/  HFMA2 R16, -RZ, RZ, 0, 4.76837158203125e-07 ;  /* 0x00000008ff107431 */ /* 0x000fe400000001ff */
[----:B------:R-:W-:Y:S01]  /*52c0*/  @!P0 FADD R46, R46, R22 ;  /* 0x000000162e2e8221 */ /* 0x000fe20000000000 */
[----:B------:R-:W-:Y:S02]  /*52d0*/  IADD3 R22, PT, PT, R38, 0x8, RZ ;  /* 0x0000000826167810 */ /* 0x000fe40007ffe0ff */
[----:B------:R-:W-:Y:S01]  /*52e0*/  ISETP.NE.AND P0, PT, R18, 0x65, PT ;  /* 0x000000651200780c */ /* 0x000fe20003f05270 */
[----:B------:R-:W-:Y:S01]  /*52f0*/  IMAD.MOV.U32 R20, RZ, RZ, R46 ;  /* 0x000000ffff147224 */ /* 0x000fe200078e002e */
[----:B------:R-:W-:Y:S01]  /*5300*/  ISETP.GT.AND P3, PT, R22, R19, PT ;  /* 0x000000131600720c */ /* 0x000fe20003f64270 */
[----:B------:R-:W-:-:S12]  /*5310*/  VIADD R18, R38, 0x10 ;  /* 0x0000001026127836 */ /* 0x000fd80000000000 */
[----:B------:R-:W-:Y:S05]  /*5320*/  WARPSYNC.COLLECTIVE R21, `(.L_x_166) ;  /* 0x0000000015087348 */ /* 0x000fea0003c00000 */
[----:B------:R0:W1:Y:S02]  /*5330*/  SHFL.DOWN P2, R22, R20, R16, R17 ;  /* 0x0800001014167389 */ /* 0x0000640000040011 */
[----:B01----:R-:W-:Y:S05]  /*5340*/  ENDCOLLECTIVE ;  /* 0x000000000000791b */ /* 0x003fea0003800000 */
.L_x_166:
[----:B------:R-:W-:Y:S02]  /*5350*/  IMAD.MOV.U32 R16, RZ, RZ, 0x10 ;  /* 0x00000010ff107424 */ /* 0x000fe400078e00ff */
[----:B------:R-:W-:Y:S01]  /*5360*/  @!P3 FADD R46, R46, R22 ;  /* 0x000000162e2eb221 */ /* 0x000fe20000000000 */
[----:B------:R-:W-:Y:S02]  /*5370*/  ISETP.GT.AND P3, PT, R18, R19, PT ;  /* 0x000000131200720c */ /* 0x000fe40003f64270 */
[----:B------:R-:W0:Y:S02]  /*5380*/  LDC.64 R18, c[0x0][0x390] ;  /* 0x0000e400ff127b82 */ /* 0x000e240000000a00 */
[----:B------:R-:W-:-:S09]  /*5390*/  MOV R20, R46 ;  /* 0x0000002e00147202 */ /* 0x000fd20000000f00 */
[----:B0-----:R-:W-:Y:S05]  /*53a0*/  WARPSYNC.COLLECTIVE R21, `(.L_x_167) ;  /* 0x0000000015087348 */ /* 0x001fea0003c00000 */
[----:B------:R1:W2:Y:S02]  /*53b0*/  SHFL.DOWN P2, R22, R20, R16, R17 ;  /* 0x0800001014167389 */ /* 0x0002a40000040011 */
[----:B012---:R-:W-:Y:S05]  /*53c0*/  ENDCOLLECTIVE ;  /* 0x000000000000791b */ /* 0x007fea0003800000 */
.L_x_167:
[----:B------:R-:W-:Y:S05]  /*53d0*/  WARPSYNC.COLLECTIVE R21, `(.L_x_168) ;  /* 0x0000000015087348 */ /* 0x000fea0003c00000 */
[----:B------:R-:W-:Y:S01]  /*53e0*/  VOTE.ALL P0, P0 ;  /* 0x0000000000ff7806 */ /* 0x000fe20000000000 */
[----:B------:R-:W-:-:S12]  /*53f0*/  ENDCOLLECTIVE ;  /* 0x000000000000791b */ /* 0x000fd80003800000 */
.L_x_168:
[----:B------:R-:W-:Y:S01]  /*5400*/  IADD3 R44, P2, PT, R18, 0x100, RZ ;  /* 0x00000100122c7810 */ /* 0x000fe20007f5e0ff */
[----:B------:R-:W-:-:S03]  /*5410*/  @!P3 FADD R46, R46, R22 ;  /* 0x000000162e2eb221 */ /* 0x000fc60000000000 */
[----:B------:R-:W-:Y:S01]  /*5420*/  IADD3.X R45, PT, PT, RZ, R19, RZ, P2, !PT ;  /* 0x00000013ff2d7210 */ /* 0x000fe200017fe4ff */
[----:B------:R-:W-:Y:S08]  /*5430*/  BRA `(.L_x_169) ;  /* 0xffffffe000c07947 */ /* 0x000ff0000383ffff */
.L_x_119:
[----:B------:R-:W-:Y:S01]  /*5440*/  BSSY B0, `(.L_x_170) ;  /* 0x0000006000007945 */ /* 0x000fe20003800000 */
[----:B------:R-:W-:Y:S01]  /*5450*/  PLOP3.LUT P0, PT, P0, PT, PT, 0x8, 0x80 ;  /* 0x000000000080781c */ /* 0x000fe2000070e170 */
[----:B------:R-:W-:-:S12]  /*5460*/  IMAD.MOV.U32 R21, RZ, RZ, -0x1 ;  /* 0xffffffffff157424 */ /* 0x000fd800078e00ff */
[----:B------:R-:W-:Y:S05]  /*5470*/  WARPSYNC.COLLECTIVE R21, `(.L_x_171) ;  /* 0x0000000015087348 */ /* 0x000fea0003c00000 */
[----:B------:R-:W-:Y:S01]  /*5480*/  VOTE.ANY P0, P0 ;  /* 0x0000000000ff7806 */ /* 0x000fe20000000100 */
[----:B------:R-:W-:-:S12]  /*5490*/  ENDCOLLECTIVE ;  /* 0x000000000000791b */ /* 0x000fd80003800000 */
.L_x_171:
[----:B------:R-:W-:Y:S05]  /*54a0*/  BSYNC B0 ;  /* 0x0000000000007941 */ /* 0x000fea0003800000 */
.L_x_170:
[----:B------:R-:W-:Y:S05]  /*54b0*/  BRA `(.L_x_172) ;  /* 0xffffffe000c87947 */ /* 0x000fea000383ffff */
.L_x_121:
[----:B------:R-:W-:Y:S01]  /*54c0*/  BSSY B0, `(.L_x_173) ;  /* 0x0000006000007945 */ /* 0x000fe20003800000 */
[----:B------:R-:W-:Y:S02]  /*54d0*/  PLOP3.LUT P0, PT, P0, PT, PT, 0x8, 0x80 ;  /* 0x000000000080781c */ /* 0x000fe4000070e170 */
[----:B------:R-:W-:-:S11]  /*54e0*/  MOV R21, 0xffffffff ;  /* 0xffffffff00157802 */ /* 0x000fd60000000f00 */
[----:B------:R-:W-:Y:S05]  /*54f0*/  WARPSYNC.COLLECTIVE R21, `(.L_x_174) ;  /* 0x0000000015087348 */ /* 0x000fea0003c00000 */
[----:B------:R-:W-:Y:S01]  /*5500*/  VOTE.ANY P0, P0 ;  /* 0x0000000000ff7806 */ /* 0x000fe20000000100 */
[----:B------:R-:W-:-:S12]  /*5510*/  ENDCOLLECTIVE ;  /* 0x000000000000791b */ /* 0x000fd80003800000 */
.L_x_174:
[----:B------:R-:W-:Y:S05]  /*5520*/  BSYNC B0 ;  /* 0x0000000000007941 */ /* 0x000fea0003800000 */
.L_x_173:
[----:B------:R-:W-:Y:S05]  /*5530*/  BRA `(.L_x_175) ;  /* 0xffffffe4001c7947 */ /* 0x000fea000383ffff */
.L_x_123:
[----:B------:R-:W-:Y:S01]  /*5540*/  BSSY B0, `(.L_x_176) ;  /* 0x0000006000007945 */ /* 0x000fe20003800000 */
[----:B------:R-:W-:Y:S01]  /*5550*/  PLOP3.LUT P0, PT, P0, PT, PT, 0x8, 0x80 ;  /* 0x000000000080781c */ /* 0x000fe2000070e170 */
[----:B------:R-:W-:-:S12]  /*5560*/  IMAD.MOV.U32 R21, RZ, RZ, -0x1 ;  /* 0xffffffffff157424 */ /* 0x000fd800078e00ff */
[----:B------:R-:W-:Y:S05]  /*5570*/  WARPSYNC.COLLECTIVE R21, `(.L_x_177) ;  /* 0x0000000015087348 */ /* 0x000fea0003c00000 */
[----:B------:R-:W-:Y:S01]  /*5580*/  VOTE.ANY R21, PT, P0 ;  /* 0x0000000000157806 */ /* 0x000fe200000e0100 */
[----:B------:R-:W-:Y:S06]  /*5590*/  ENDCOLLECTIVE ;  /* 0x000000000000791b */ /* 0x000fec0003800000 */
.L_x_177:
[----:B------:R-:W-:Y:S05]  /*55a0*/  BSYNC B0 ;  /* 0x0000000000007941 */ /* 0x000fea0003800000 */
.L_x_176:
[----:B------:R-:W-:Y:S01]  /*55b0*/  LOP3.LUT R21, R21, 0x80000000, R26, 0xec, !PT ;  /* 0x8000000015157812 */ /* 0x000fe200078eec1a */
[----:B------:R-:W-:Y:S01]  /*55c0*/  IMAD.MOV.U32 R20, RZ, RZ, R19 ;  /* 0x000000ffff147224 */ /* 0x000fe200078e0013 */
[----:B------:R-:W-:Y:S02]  /*55d0*/  IADD3 R43, PT, PT, R43, -0x20, RZ ;  /* 0xffffffe02b2b7810 */ /* 0x000fe40007ffe0ff */
[----:B------:R-:W-:-:S04]  /*55e0*/  IADD3 R16, PT, PT, R21, -0x1, RZ ;  /* 0xffffffff15107810 */ /* 0x000fc80007ffe0ff */
[----:B------:R-:W-:Y:S01]  /*55f0*/  LOP3.LUT R48, R21, R16, RZ, 0xc, !PT ;  /* 0x0000001015307212 */ /* 0x000fe200078e0cff */
[----:B------:R-:W-:Y:S02]  /*5600*/  HFMA2 R16, -RZ, RZ, 0, 5.9604644775390625e-08 ;  /* 0x00000001ff107431 */ /* 0x000fe400000001ff */
[----:B------:R-:W-:Y:S01]  /*5610*/  IMAD.MOV.U32 R21, RZ, RZ, -0x1 ;  /* 0xffffffffff157424 */ /* 0x000fe200078e00ff */
[----:B------:R0:W1:Y:S02]  /*5620*/  POPC R17, R48 ;  /* 0x0000003000117309 */ /* 0x0000640000000000 */
[----:B0-----:R-:W-:-:S07]  /*5630*/  VIADD R48, R38, 0x10 ;  /* 0x0000001026307836 */ /* 0x001fce0000000000 */
[----:B-1----:R-:W-:Y:S05]  /*5640*/  WARPSYNC.COLLECTIVE R21, `(.L_x_178) ;  /* 0x0000000015087348 */ /* 0x002fea0003c00000 */
[----:B-1----:R0:W1:Y:S02]  /*5650*/  SHFL.DOWN P2, R22, R20, R16, R17 ;  /* 0x0800001014167389 */ /* 0x0020640000040011 */
[----:B01----:R-:W-:Y:S05]  /*5660*/  ENDCOLLECTIVE ;  /* 0x000000000000791b */ /* 0x003fea0003800000 */
.L_x_178:
[----:B------:R-:W-:Y:S02]  /*5670*/  ISETP.GE.AND P0, PT, R38, R17, PT ;  /* 0x000000112600720c */ /* 0x000fe40003f06270 */
[----:B------:R-:W-:-:S11]  /*5680*/  MOV R16, 0x2 ;  /* 0x0000000200107802 */ /* 0x000fd60000000f00 */
[----:B------:R-:W-:Y:S01]  /*5690*/  @!P0 FADD R19, R22, R19 ;  /* 0x0000001316138221 */ /* 0x000fe20000000000 */
[----:B------:R-:W-:-:S03]  /*56a0*/  IADD3 R22, PT, PT, R38, 0x2, RZ ;  /* 0x0000000226167810 */ /* 0x000fc60007ffe0ff */
[----:B------:R-:W-:Y:S01]  /*56b0*/  IMAD.MOV.U32 R20, RZ, RZ, R19 ;  /* 0x000000ffff147224 */ /* 0x000fe200078e0013 */
[----:B------:R-:W-:-:S13]  /*56c0*/  ISETP.GT.AND P0, PT, R22, R17, PT ;  /* 0x000000111600720c */ /* 0x000fda0003f04270 */
[----:B------:R-:W-:Y:S05]  /*56d0*/  WARPSYNC.COLLECTIVE R21, `(.L_x_179) ;  /* 0x0000000015087348 */ /* 0x000fea0003c00000 */
[----:B------:R0:W1:Y:S02]  /*56e0*/  SHFL.DOWN P2, R22, R20, R16, R17 ;  /* 0x0800001014167389 */ /* 0x0000640000040011 */
[----:B01----:R-:W-:Y:S05]  /*56f0*/  ENDCOLLECTIVE ;  /* 0x000000000000791b */ /* 0x003fea0003800000 */
.L_x_179:
        /* <DEDUP_REMOVED lines=8> */
.L_x_180:
[----:B------:R-:W-:Y:S02]  /*5780*/  HFMA2 R16, -RZ, RZ, 0, 4.76837158203125e-07 ;  /* 0x00000008ff107431 */ /* 0x000fe400000001ff */
[----:B------:R-:W-:Y:S01]  /*5790*/  @!P0 FADD R19, R19, R22 ;  /* 0x0000001613138221 */ /* 0x000fe20000000000 */
[----:B------:R-:W-:-:S03]  /*57a0*/  IADD3 R22, PT, PT, R38, 0x8, RZ ;  /* 0x0000000826167810 */ /* 0x000fc60007ffe0ff */
[----:B------:R-:W-:Y:S01]  /*57b0*/  IMAD.MOV.U32 R20, RZ, RZ, R19 ;  /* 0x000000ffff147224 */ /* 0x000fe200078e0013 */
[----:B------:R-:W-:-:S13]  /*57c0*/  ISETP.GT.AND P0, PT, R22, R17, PT ;  /* 0x000000111600720c */ /* 0x000fda0003f04270 */
[----:B------:R-:W-:Y:S05]  /*57d0*/  WARPSYNC.COLLECTIVE R21, `(.L_x_181) ;  /* 0x0000000015087348 */ /* 0x000fea0003c00000 */
[----:B------:R0:W1:Y:S02]  /*57e0*/  SHFL.DOWN P2, R22, R20, R16, R17 ;  /* 0x0800001014167389 */ /* 0x0000640000040011 */
[----:B01----:R-:W-:Y:S05]  /*57f0*/  ENDCOLLECTIVE ;  /* 0x000000000000791b */ /* 0x003fea0003800000 */
.L_x_181:
[----:B------:R-:W-:Y:S01]  /*5800*/  MOV R16, 0x10 ;  /* 0x0000001000107802 */ /* 0x000fe20000000f00 */
[----:B------:R-:W-:Y:S01]  /*5810*/  @!P0 FADD R19, R19, R22 ;  /* 0x0000001613138221 */ /* 0x000fe20000000000 */
[----:B------:R-:W-:-:S03]  /*5820*/  ISETP.GT.AND P0, PT, R48, R17, PT ;  /* 0x000000113000720c */ /* 0x000fc60003f04270 */
[----:B------:R-:W-:-:S10]  /*5830*/  IMAD.MOV.U32 R20, RZ, RZ, R19 ;  /* 0x000000ffff147224 */ /* 0x000fd400078e0013 */
[----:B------:R-:W-:Y:S05]  /*5840*/  WARPSYNC.COLLECTIVE R21, `(.L_x_182) ;  /* 0x0000000015087348 */ /* 0x000fea0003c00000 */
[----:B------:R0:W1:Y:S02]  /*5850*/  SHFL.DOWN P2, R22, R20, R16, R17 ;  /* 0x0800001014167389 */ /* 0x0000640000040011 */
[----:B01----:R-:W-:Y:S05]  /*5860*/  ENDCOLLECTIVE ;  /* 0x000000000000791b */ /* 0x003fea0003800000 */
.L_x_182:
[----:B------:R-:W-:Y:S01]  /*5870*/  @!P0 FADD R19, R19, R22 ;  /* 0x0000001613138221 */ /* 0x000fe20000000000 */
[----:B------:R-:W-:-:S03]  /*5880*/  ISETP.NE.AND P0, PT, R18, 0x65, PT ;  /* 0x000000651200780c */ /* 0x000fc60003f05270 */
[----:B------:R-:W-:-:S10]  /*5890*/  FADD R46, R19, R46 ;  /* 0x0000002e132e7221 */ /* 0x000fd40000000000 */
[----:B------:R-:W-:Y:S05]  /*58a0*/  WARPSYNC.COLLECTIVE R21, `(.L_x_183) ;  /* 0x0000000015087348 */ /* 0x000fea0003c00000 */
[----:B------:R-:W-:Y:S01]  /*58b0*/  VOTE.ALL P0, P0 ;  /* 0x0000000000ff7806 */ /* 0x000fe20000000000 */
[----:B------:R-:W-:-:S12]  /*58c0*/  ENDCOLLECTIVE ;  /* 0x000000000000791b */ /* 0x000fd80003800000 */
.L_x_183:
[----:B------:R-:W-:Y:S05]  /*58d0*/  BRA `(.L_x_184) ;  /* 0xffffffe000b47947 */ /* 0x000fea000383ffff */
.L_x_185:
        /* <DEDUP_REMOVED lines=10> */
.L_x_680:


//--------------------- .text._ZN3cub18CUB_300001_SM_10006detail4scan20DeviceScanInitKernelINS0_13ScanTileStateIfLb1EEEEEvT_i --------------------------
	.section	.text._ZN3cub18CUB_300001_SM_10006detail4scan20DeviceScanInitKernelINS0_13ScanTileStateIfLb1EEEEEvT_i,"ax",@progbits
	.align	128
        .global         _ZN3cub18CUB_300001_SM_10006detail4scan20DeviceScanInitKernelINS0_13ScanTileStateIfLb1EEEEEvT_i
        .type           _ZN3cub18CUB_300001_SM_10006detail4scan20DeviceScanInitKernelINS0_13ScanTileStateIfLb1EEEEEvT_i,@function
        .size           _ZN3cub18CUB_300001_SM_10006detail4scan20DeviceScanInitKernelINS0_13ScanTileStateIfLb1EEEEEvT_i,(.L_x_681 - _ZN3cub18CUB_300001_SM_10006detail4scan20DeviceScanInitKernelINS0_13ScanTileStateIfLb1EEEEEvT_i)
        .other          _ZN3cub18CUB_300001_SM_10006detail4scan20DeviceScanInitKernelINS0_13ScanTileStateIfLb1EEEEEvT_i,@"STO_CUDA_ENTRY STV_DEFAULT"
_ZN3cub18CUB_300001_SM_10006detail4scan20DeviceScanInitKernelINS0_13ScanTileStateIfLb1EEEEEvT_i:
.text._ZN3cub18CUB_300001_SM_10006detail4scan20DeviceScanInitKernelINS0_13ScanTileStateIfLb1EEEEEvT_i:
[----:B------:R-:W-:Y:S01]  /*0000*/  LDC R1, c[0x0][0x37c] ;  /* 0x0000df00ff017b82 */ /* 0x000fe20000000800 */
[----:B------:R-:W0:Y:S07]  /*0010*/  S2R R0, SR_TID.X ;  /* 0x0000000000007919 */ /* 0x000e2e0000002100 */
[----:B------:R-:W1:Y:S01]  /*0020*/  S2UR UR6, SR_CTAID.X ;  /* 0x00000000000679c3 */ /* 0x000e620000002500 */
[----:B------:R-:W2:Y:S07]  /*0030*/  LDCU UR4, c[0x0][0x388] ;  /* 0x00007100ff0477ac */ /* 0x000eae0008000800 */
[----:B------:R-:W1:Y:S01]  /*0040*/  LDC R5, c[0x0][0x360] ;  /* 0x0000d800ff057b82 */ /* 0x000e620000000800 */
[----:B0-----:R-:W-:Y:S01]  /*0050*/  ISETP.GT.U32.AND P0, PT, R0, 0x1f, PT ;  /* 0x0000001f0000780c */ /* 0x001fe20003f04070 */
[----:B-1----:R-:W-:-:S03]  /*0060*/  IMAD R5, R5, UR6, R0 ;  /* 0x0000000605057c24 */ /* 0x002fc6000f8e0200 */
[----:B------:R-:W-:Y:S02]  /*0070*/  ISETP.NE.OR P0, PT, RZ, UR6, P0 ;  /* 0x00000006ff007c0c */ /* 0x000fe40008705670 */
[----:B--2---:R-:W-:Y:S01]  /*0080*/  ISETP.GE.AND P1, PT, R5, UR4, PT ;  /* 0x0000000405007c0c */ /* 0x004fe2000bf26270 */
[----:B------:R-:W0:-:S12]  /*0090*/  LDCU.64 UR4, c[0x0][0x358] ;  /* 0x00006b00ff0477ac */ /* 0x000e180008000a00 */
[----:B------:R-:W1:Y:S01]  /*00a0*/  @!P1 LDC.64 R2, c[0x0][0x380] ;  /* 0x0000e000ff029b82 */ /* 0x000e620000000a00 */
[----:B------:R-:W-:Y:S01]  /*00b0*/  @!P1 MOV R4, 0x63 ;  /* 0x0000006300049802 */ /* 0x000fe20000000f00 */
[----:B-1----:R-:W-:-:S04]  /*00c0*/  @!P1 IMAD.WIDE R2, R5, 0x8, R2 ;  /* 0x0000000805029825 */ /* 0x002fc800078e0202 */
[----:B------:R-:W-:-:S05]  /*00d0*/  HFMA2 R5, -RZ, RZ, 0, 0 ;  /* 0x00000000ff057431 */ /* 0x000fca00000001ff */
[----:B0-----:R0:W-:Y:S01]  /*00e0*/  @!P1 STG.E.64 desc[UR4][R2.64+0x100], R4 ;  /* 0x0001000402009986 */ /* 0x0011e2000c101b04 */
[----:B------:R-:W-:Y:S05]  /*00f0*/  @P0 EXIT ;  /* 0x000000000000094d */ /* 0x000fea0003800000 */
[----:B0-----:R-:W0:Y:S02]  /*0100*/  LDC.64 R2, c[0x0][0x380] ;  /* 0x0000e000ff027b82 */ /* 0x001e240000000a00 */
[----:B0-----:R-:W-:-:S05]  /*0110*/  IMAD.WIDE.U32 R2, R0, 0x8, R2 ;  /* 0x0000000800027825 */ /* 0x001fca00078e0002 */
[----:B------:R-:W-:Y:S01]  /*0120*/  STG.E.64 desc[UR4][R2.64], RZ ;  /* 0x000000ff02007986 */ /* 0x000fe2000c101b04 */
[----:B------:R-:W-:Y:S05]  /*0130*/  EXIT ;  /* 0x000000000000794d */ /* 0x000fea0003800000 */
.L_x_186:
        /* <DEDUP_REMOVED lines=12> */
.L_x_681:


//--------------------- .text._ZN3cub18CUB_300001_SM_10006detail6reduce28DeviceReduceSingleTileKernelINS2_10policy_hubIfyN4cuda3std3__44plusIfEEE10Policy1000EPfSC_iS9_ffNS7_10__identityEEEvT0_T1_T2_T3_T4_T6_ --------------------------
	.section	.text._ZN3cub18CUB_300001_SM_10006detail6reduce28DeviceReduceSingleTileKernelINS2_10policy_hubIfyN4cuda3std3__44plusIfEEE10Policy1000EPfSC_iS9_ffNS7_10__identityEEEvT0_T1_T2_T3_T4_T6_,"ax",@progbits
	.align	128
        .global         _ZN3cub18CUB_300001_SM_10006detail6reduce28DeviceReduceSingleTileKernelINS2_10policy_hubIfyN4cuda3std3__44plusIfEEE10Policy1000EPfSC_iS9_ffNS7_10__identityEEEvT0_T1_T2_T3_T4_T6_
        .type           _ZN3cub18CUB_300001_SM_10006detail6reduce28DeviceReduceSingleTileKernelINS2_10policy_hubIfyN4cuda3std3__44plusIfEEE10Policy1000EPfSC_iS9_ffNS7_10__identityEEEvT0_T1_T2_T3_T4_T6_,@function
        .size           _ZN3cub18CUB_300001_SM_10006detail6reduce28DeviceReduceSingleTileKernelINS2_10policy_hubIfyN4cuda3std3__44plusIfEEE10Policy1000EPfSC_iS9_ffNS7_10__identityEEEvT0_T1_T2_T3_T4_T6_,(.L_x_682 - _ZN3cub18CUB_300001_SM_10006detail6reduce28DeviceReduceSingleTileKernelINS2_10policy_hubIfyN4cuda3std3__44plusIfEEE10Policy1000EPfSC_iS9_ffNS7_10__identityEEEvT0_T1_T2_T3_T4_T6_)
        .other          _ZN3cub18CUB_300001_SM_10006detail6reduce28DeviceReduceSingleTileKernelINS2_10policy_hubIfyN4cuda3std3__44plusIfEEE10Policy1000EPfSC_iS9_ffNS7_10__identityEEEvT0_T1_T2_T3_T4_T6_,@"STO_CUDA_ENTRY STV_DEFAULT"
_ZN3cub18CUB_300001_SM_10006detail6reduce28DeviceReduceSingleTileKernelINS2_10policy_hubIfyN4cuda3std3__44plusIfEEE10Policy1000EPfSC_iS9_ffNS7_10__identityEEEvT0_T1_T2_T3_T4_T6_:
.text._ZN3cub18CUB_300001_SM_10006detail6reduce28DeviceReduceSingleTileKernelINS2_10policy_hubIfyN4cuda3std3__44plusIfEEE10Policy1000EPfSC_iS9_ffNS7_10__identityEEEvT0_T1_T2_T3_T4_T6_:
[----:B------:R-:W-:Y:S01]  /*0000*/  LDC R1, c[0x0][0x37c] ;  /* 0x0000df00ff017b82 */ /* 0x000fe20000000800 */
[----:B------:R-:W0:Y:S01]  /*0010*/  LDCU UR4, c[0x0][0x390] ;  /* 0x00007200ff0477ac */ /* 0x000e220008000800 */
[----:B------:R-:W1:Y:S01]  /*0020*/  LDCU.64 UR6, c[0x0][0x358] ;  /* 0x00006b00ff0677ac */ /* 0x000e620008000a00 */
[----:B0-----:R-:W-:-:S04]  /*0030*/  MOV R20, UR4 ;  /* 0x0000000400147c02 */ /* 0x001fc80008000f00 */
[----:B------:R-:W-:-:S13]  /*0040*/  ISETP.NE.AND P0, PT, R20, RZ, PT ;  /* 0x000000ff1400720c */ /* 0x000fda0003f05270 */
[----:B-1----:R-:W-:Y:S05]  /*0050*/  @P0 BRA `(.L_x_187) ;  /* 0x00000000001c0947 */ /* 0x002fea0003800000 */
[----:B------:R-:W0:Y:S02]  /*0060*/  S2R R0, SR_TID.X ;  /* 0x0000000000007919 */ /* 0x000e240000002100 */
[----:B0-----:R-:W-:-:S13]  /*0070*/  ISETP.NE.AND P0, PT, R0, RZ, PT ;  /* 0x000000ff0000720c */ /* 0x001fda0003f05270 */
[----:B------:R-:W-:Y:S05]  /*0080*/  @P0 EXIT ;  /* 0x000000000000094d */ /* 0x000fea0003800000 */
[----:B------:R-:W0:Y:S08]  /*0090*/  LDC R5, c[0x0][0x398] ;  /* 0x0000e600ff057b82 */ /* 0x000e300000000800 */
[----:B------:R-:W0:Y:S02]  /*00a0*/  LDC.64 R2, c[0x0][0x388] ;  /* 0x0000e200ff027b82 */ /* 0x000e240000000a00 */
[----:B0-----:R-:W-:Y:S01]  /*00b0*/  STG.E desc[UR6][R2.64], R5 ;  /* 0x0000000502007986 */ /* 0x001fe2000c101906 */
[----:B------:R-:W-:Y:S05]  /*00c0*/  EXIT ;  /* 0x000000000000794d */ /* 0x000fea0003800000 */
.L_x_187:
[----:B------:R-:W0:Y:S01]  /*00d0*/  LDCU UR4, c[0x0][0x380] ;  /* 0x00007000ff0477ac */ /* 0x000e220008000800 */
[----:B------:R-:W-:Y:S01]  /*00e0*/  BSSY.RECONVERGENT B0, `(.L_x_188) ;  /* 0x00003ca000007945 */ /* 0x000fe20003800200 */
[----:B0-----:R-:W-:-:S09]  /*00f0*/  ULOP3.LUT UP0, URZ, UR4, 0xf, URZ, 0xc0, !UPT ;  /* 0x0000000f04ff7892 */ /* 0x001fd2000f80c0ff */
[----:B------:R-:W-:Y:S05]  /*0100*/  BRA.U UP0, `(.L_x_189) ;  /* 0x0000001d00607547 */ /* 0x000fea000b800000 */
[----:B------:R-:W-:-:S13]  /*0110*/  ISETP.GT.AND P0, PT, R20, 0xfff, PT ;  /* 0x00000fff1400780c */ /* 0x000fda0003f04270 */
[----:B------:R-:W-:Y:S05]  /*0120*/  @P0 BRA `(.L_x_190) ;  /* 0x0000000c00a80947 */ /* 0x000fea0003800000 */
[----:B------:R-:W0:Y:S01]  /*0130*/  S2R R9, SR_TID.X ;  /* 0x0000000000097919 */ /* 0x000e220000002100 */
[----:B------:R-:W-:Y:S01]  /*0140*/  BSSY.RECONVERGENT B1, `(.L_x_191) ;  /* 0x0000009000017945 */ /* 0x000fe20003800200 */
[----:B------:R-:W-:Y:S01]  /*0150*/  HFMA2 R0, -RZ, RZ, 0, 0 ;  /* 0x00000000ff007431 */ /* 0x000fe200000001ff */
[----:B0-----:R-:W-:Y:S02]  /*0160*/  ISETP.GE.AND P0, PT, R9, R20, PT ;  /* 0x000000140900720c */ /* 0x001fe40003f06270 */
[----:B------:R-:W-:-:S11]  /*0170*/  MOV R11, R9 ;  /* 0x00000009000b7202 */ /* 0x000fd60000000f00 */
[----:B------:R-:W-:Y:S05]  /*0180*/  @P0 BRA `(.L_x_192) ;  /* 0x0000000000100947 */ /* 0x000fea0003800000 */
[----:B------:R-:W0:Y:S02]  /*0190*/  LDC.64 R2, c[0x0][0x380] ;  /* 0x0000e000ff027b82 */ /* 0x000e240000000a00 */
[----:B0-----:R-:W-:-:S05]  /*01a0*/  IMAD.WIDE.U32 R2, R9, 0x4, R2 ;  /* 0x0000000409027825 */ /* 0x001fca00078e0002 */
[----:B------:R0:W5:Y:S01]  /*01b0*/  LDG.E.CONSTANT R0, desc[UR6][R2.64] ;  /* 0x0000000602007981 */ /* 0x000162000c1e9900 */
[----:B------:R-:W-:-:S07]  /*01c0*/  IADD3 R11, PT, PT, R9, 0x100, RZ ;  /* 0x00000100090b7810 */ /* 0x000fce0007ffe0ff */
.L_x_192:
[----:B------:R-:W-:Y:S05]  /*01d0*/  BSYNC.RECONVERGENT B1 ;  /* 0x0000000000017941 */ /* 0x000fea0003800200 */
.L_x_191:
[----:B------:R-:W-:Y:S01]  /*01e0*/  ISETP.GE.AND P0, PT, R11, R20, PT ;  /* 0x000000140b00720c */ /* 0x000fe20003f06270 */
[----:B------:R-:W-:-:S12]  /*01f0*/  BSSY.RECONVERGENT B1, `(.L_x_193) ;  /* 0x0000074000017945 */ /* 0x000fd80003800200 */
[----:B------:R-:W-:Y:S05]  /*0200*/  @P0 BRA `(.L_x_194) ;  /* 0x0000000400c80947 */ /* 0x000fea0003800000 */
[----:B0-----:R-:W-:Y:S01]  /*0210*/  LOP3.LUT R3, RZ, R11, RZ, 0x33, !PT ;  /* 0x0000000bff037212 */ /* 0x001fe200078e33ff */
[----:B------:R-:W-:Y:S03]  /*0220*/  BSSY.RECONVERGENT B2, `(.L_x_195) ;  /* 0x0000015000027945 */ /* 0x000fe60003800200 */
[----:B------:R-:W-:-:S04]  /*0230*/  IADD3 R4, PT, PT, R3, R20, RZ ;  /* 0x0000001403047210 */ /* 0x000fc80007ffe0ff */
[C---:B------:R-:W-:Y:S02]  /*0240*/  LOP3.LUT R2, R4.reuse, 0x300, RZ, 0xc0, !PT ;  /* 0x0000030004027812 */ /* 0x040fe400078ec0ff */
[----:B------:R-:W-:Y:S02]  /*0250*/  ISETP.GE.U32.AND P1, PT, R4, 0x300, PT ;  /* 0x000003000400780c */ /* 0x000fe40003f26070 */
[----:B------:R-:W-:-:S13]  /*0260*/  ISETP.NE.AND P0, PT, R2, 0x300, PT ;  /* 0x000003000200780c */ /* 0x000fda0003f05270 */
[----:B------:R-:W-:Y:S05]  /*0270*/  @!P0 BRA `(.L_x_196) ;  /* 0x00000000003c8947 */ /* 0x000fea0003800000 */
[----:B------:R-:W0:Y:S01]  /*0280*/  LDC.64 R2, c[0x0][0x380] ;  /* 0x0000e000ff027b82 */ /* 0x000e220000000a00 */
[----:B------:R-:W-:-:S04]  /*0290*/  LEA.HI R4, R4, 0x1, RZ, 0x18 ;  /* 0x0000000104047811 */ /* 0x000fc800078fc0ff */
[----:B------:R-:W-:-:S04]  /*02a0*/  LOP3.LUT R4, R4, 0x3, RZ, 0xc0, !PT ;  /* 0x0000000304047812 */ /* 0x000fc800078ec0ff */
[----:B------:R-:W-:Y:S01]  /*02b0*/  IADD3 R4, PT, PT, -R4, RZ, RZ ;  /* 0x000000ff04047210 */ /* 0x000fe20007ffe1ff */
[----:B0-----:R-:W-:-:S05]  /*02c0*/  IMAD.WIDE.U32 R2, R11, 0x4, R2 ;  /* 0x000000040b027825 */ /* 0x001fca00078e0002 */
[----:B------:R-:W-:-:S07]  /*02d0*/  MOV R5, R3 ;  /* 0x0000000300057202 */ /* 0x000fce0000000f00 */
.L_x_197:
[----:B------:R-:W-:-:S06]  /*02e0*/  MOV R3, R5 ;  /* 0x0000000500037202 */ /* 0x000fcc0000000f00 */
[----:B------:R0:W2:Y:S01]  /*02f0*/  LDG.E.CONSTANT R3, desc[UR6][R2.64] ;  /* 0x0000000602037981 */ /* 0x0000a2000c1e9900 */
[----:B------:R-:W-:Y:S01]  /*0300*/  IADD3 R4, PT, PT, R4, 0x1, RZ ;  /* 0x0000000104047810 */ /* 0x000fe20007ffe0ff */
[----:B------:R-:W-:-:S03]  /*0310*/  VIADD R11, R11, 0x100 ;  /* 0x000001000b0b7836 */ /* 0x000fc60000000000 */
[----:B------:R-:W-:Y:S02]  /*0320*/  ISETP.NE.AND P0, PT, R4, RZ, PT ;  /* 0x000000ff0400720c */ /* 0x000fe40003f05270 */
[----:B0-----:R-:W-:-:S04]  /*0330*/  IADD3 R2, P2, PT, R2, 0x400, RZ ;  /* 0x0000040002027810 */ /* 0x001fc80007f5e0ff */
[----:B------:R-:W-:Y:S01]  /*0340*/  IADD3.X R5, PT, PT, RZ, R5, RZ, P2, !PT ;  /* 0x00000005ff057210 */ /* 0x000fe200017fe4ff */
[----:B--2--5:R-:W-:-:S06]  /*0350*/  FADD R0, R3, R0 ;  /* 0x0000000003007221 */ /* 0x024fcc0000000000 */
[----:B------:R-:W-:Y:S05]  /*0360*/  @P0 BRA `(.L_x_197) ;  /* 0xfffffffc00dc0947 */ /* 0x000fea000383ffff */
.L_x_196:
[----:B------:R-:W-:Y:S05]  /*0370*/  BSYNC.RECONVERGENT B2 ;  /* 0x0000000000027941 */ /* 0x000fea0003800200 */
.L_x_195:
[----:B------:R-:W-:Y:S05]  /*0380*/  @!P1 BRA `(.L_x_194) ;  /* 0x0000000400689947 */ /* 0x000fea0003800000 */
[----:B------:R-:W-:Y:S01]  /*0390*/  IADD3 R2, PT, PT, -R11, R20, RZ ;  /* 0x000000140b027210 */ /* 0x000fe20007ffe1ff */
[----:B------:R-:W-:Y:S01]  /*03a0*/  BSSY.RECONVERGENT B2, `(.L_x_198) ;  /* 0x0000031000027945 */ /* 0x000fe20003800200 */
[----:B------:R-:W-:Y:S02]  /*03b0*/  PLOP3.LUT P0, PT, PT, PT, PT, 0x80, 0x8 ;  /* 0x000000000008781c */ /* 0x000fe40003f0f070 */
[----:B------:R-:W-:-:S13]  /*03c0*/  ISETP.GT.AND P1, PT, R2, 0xc00, PT ;  /* 0x00000c000200780c */ /* 0x000fda0003f24270 */
[----:B------:R-:W-:Y:S05]  /*03d0*/  @!P1 BRA `(.L_x_199) ;  /* 0x0000000000b49947 */ /* 0x000fea0003800000 */
[----:B------:R-:W-:Y:S02]  /*03e0*/  PLOP3.LUT P0, PT, PT, PT, PT, 0x8, 0x80 ;  /* 0x000000000080781c */ /* 0x000fe40003f0e170 */
[----:B------:R-:W-:-:S11]  /*03f0*/  IADD3 R8, PT, PT, R20, -0xc00, RZ ;  /* 0xfffff40014087810 */ /* 0x000fd60007ffe0ff */
.L_x_200:
[----:B------:R-:W0:Y:S01]  /*0400*/  LDC.64 R6, c[0x0][0x380] ;  /* 0x0000e000ff067b82 */ /* 0x000e220000000a00 */
[C---:B------:R-:W-:Y:S01]  /*0410*/  IADD3 R5, PT, PT, R11.reuse, 0x400, RZ ;  /* 0x000004000b057810 */ /* 0x040fe20007ffe0ff */
[----:B0-----:R-:W-:-:S05]  /*0420*/  IMAD.WIDE R24, R11, 0x4, R6 ;  /* 0x000000040b187825 */ /* 0x001fca00078e0206 */
[----:B------:R-:W2:Y:S04]  /*0430*/  LDG.E.CONSTANT R13, desc[UR6][R24.64] ;  /* 0x00000006180d7981 */ /* 0x000ea8000c1e9900 */
[----:B------:R-:W3:Y:S01]  /*0440*/  LDG.E.CONSTANT R10, desc[UR6][R24.64+0x400] ;  /* 0x00040006180a7981 */ /* 0x000ee2000c1e9900 */
[----:B------:R-:W-:-:S03]  /*0450*/  IMAD.WIDE R4, R5, 0x4, R6 ;  /* 0x0000000405047825 */ /* 0x000fc600078e0206 */
[----:B------:R-:W4:Y:S04]  /*0460*/  LDG.E.CONSTANT R12, desc[UR6][R24.64+0x800] ;  /* 0x00080006180c7981 */ /* 0x000f28000c1e9900 */
[----:B------:R-:W4:Y:S04]  /*0470*/  LDG.E.CONSTANT R17, desc[UR6][R24.64+0xc00] ;  /* 0x000c000618117981 */ /* 0x000f28000c1e9900 */
[----:B------:R-:W4:Y:S01]  /*0480*/  LDG.E.CONSTANT R16, desc[UR6][R4.64] ;  /* 0x0000000604107981 */ /* 0x000f22000c1e9900 */
[----:B------:R-:W-:-:S03]  /*0490*/  IADD3 R3, PT, PT, R11, 0x800, RZ ;  /* 0x000008000b037810 */ /* 0x000fc60007ffe0ff */
[----:B------:R-:W4:Y:S04]  /*04a0*/  LDG.E.CONSTANT R15, desc[UR6][R4.64+0x400] ;  /* 0x00040006040f7981 */ /* 0x000f28000c1e9900 */
[----:B------:R-:W4:Y:S01]  /*04b0*/  LDG.E.CONSTANT R14, desc[UR6][R4.64+0x800] ;  /* 0x00080006040e7981 */ /* 0x000f22000c1e9900 */
[----:B------:R-:W-:-:S03]  /*04c0*/  IMAD.WIDE R2, R3, 0x4, R6 ;  /* 0x0000000403027825 */ /* 0x000fc600078e0206 */
[----:B------:R-:W4:Y:S04]  /*04d0*/  LDG.E.CONSTANT R22, desc[UR6][R4.64+0xc00] ;  /* 0x000c000604167981 */ /* 0x000f28000c1e9900 */
[----:B------:R-:W4:Y:S01]  /*04e0*/  LDG.E.CONSTANT R21, desc[UR6][R2.64] ;  /* 0x0000000602157981 */ /* 0x000f22000c1e9900 */
[----:B------:R-:W-:-:S03]  /*04f0*/  IADD3 R23, PT, PT, R11, 0xc00, RZ ;  /* 0x00000c000b177810 */ /* 0x000fc60007ffe0ff */
[----:B------:R-:W4:Y:S04]  /*0500*/  LDG.E.CONSTANT R19, desc[UR6][R2.64+0x400] ;  /* 0x0004000602137981 */ /* 0x000f28000c1e9900 */
[----:B------:R-:W4:Y:S01]  /*0510*/  LDG.E.CONSTANT R18, desc[UR6][R2.64+0x800] ;  /* 0x0008000602127981 */ /* 0x000f22000c1e9900 */
[----:B------:R-:W-:-:S03]  /*0520*/  IMAD.WIDE R6, R23, 0x4, R6 ;  /* 0x0000000417067825 */ /* 0x000fc600078e0206 */
[----:B------:R-:W4:Y:S04]  /*0530*/  LDG.E.CONSTANT R26, desc[UR6][R2.64+0xc00] ;  /* 0x000c0006021a7981 */ /* 0x000f28000c1e9900 */
[----:B------:R-:W4:Y:S04]  /*0540*/  LDG.E.CONSTANT R25, desc[UR6][R6.64] ;  /* 0x0000000606197981 */ /* 0x000f28000c1e9900 */
[----:B------:R-:W4:Y:S04]  /*0550*/  LDG.E.CONSTANT R23, desc[UR6][R6.64+0x400] ;  /* 0x0004000606177981 */ /* 0x000f28000c1e9900 */
[----:B------:R-:W4:Y:S04]  /*0560*/  LDG.E.CONSTANT R24, desc[UR6][R6.64+0x800] ;  /* 0x0008000606187981 */ /* 0x000f28000c1e9900 */
[----:B------:R-:W4:Y:S01]  /*0570*/  LDG.E.CONSTANT R27, desc[UR6][R6.64+0xc00] ;  /* 0x000c0006061b7981 */ /* 0x000f22000c1e9900 */
[----:B------:R-:W-:-:S04]  /*0580*/  IADD3 R11, PT, PT, R11, 0x1000, RZ ;  /* 0x000010000b0b7810 */ /* 0x000fc80007ffe0ff */
[----:B------:R-:W-:Y:S01]  /*0590*/  ISETP.GE.AND P1, PT, R11, R8, PT ;  /* 0x000000080b00720c */ /* 0x000fe20003f26270 */
[----:B--2--5:R-:W-:-:S04]  /*05a0*/  FADD R13, R13, R0 ;  /* 0x000000000d0d7221 */ /* 0x024fc80000000000 */
[----:B---3--:R-:W-:-:S04]  /*05b0*/  FADD R13, R13, R10 ;  /* 0x0000000a0d0d7221 */ /* 0x008fc80000000000 */
[----:B----4-:R-:W-:-:S04]  /*05c0*/  FADD R12, R13, R12 ;  /* 0x0000000c0d0c7221 */ /* 0x010fc80000000000 */
[----:B------:R-:W-:-:S04]  /*05d0*/  FADD R17, R12, R17 ;  /* 0x000000110c117221 */ /* 0x000fc80000000000 */
        /* <DEDUP_REMOVED lines=11> */
[----:B------:R-:W-:Y:S01]  /*0690*/  FADD R0, R24, R27 ;  /* 0x0000001b18007221 */ /* 0x000fe20000000000 */
[----:B------:R-:W-:Y:S06]  /*06a0*/  @!P1 BRA `(.L_x_200) ;  /* 0xfffffffc00549947 */ /* 0x000fec000383ffff */
.L_x_199:
[----:B------:R-:W-:Y:S05]  /*06b0*/  BSYNC.RECONVERGENT B2 ;  /* 0x0000000000027941 */ /* 0x000fea0003800200 */
.L_x_198:
[----:B------:R-:W-:Y:S01]  /*06c0*/  IADD3 R2, PT, PT, -R11, R20, RZ ;  /* 0x000000140b027210 */ /* 0x000fe20007ffe1ff */
[----:B------:R-:W-:Y:S03]  /*06d0*/  BSSY.RECONVERGENT B2, `(.L_x_201) ;  /* 0x0000019000027945 */ /* 0x000fe60003800200 */
[----:B------:R-:W-:-:S13]  /*06e0*/  ISETP.GT.AND P1, PT, R2, 0x400, PT ;  /* 0x000004000200780c */ /* 0x000fda0003f24270 */
[----:B------:R-:W-:Y:S05]  /*06f0*/  @!P1 BRA `(.L_x_202) ;  /* 0x0000000000589947 */ /* 0x000fea0003800000 */
[----:B------:R-:W0:Y:S01]  /*0700*/  LDC.64 R4, c[0x0][0x380] ;  /* 0x0000e000ff047b82 */ /* 0x000e220000000a00 */
[C---:B------:R-:W-:Y:S02]  /*0710*/  VIADD R15, R11.reuse, 0x400 ;  /* 0x000004000b0f7836 */ /* 0x040fe40000000000 */
[----:B0-----:R-:W-:-:S05]  /*0720*/  IMAD.WIDE R2, R11, 0x4, R4 ;  /* 0x000000040b027825 */ /* 0x001fca00078e0204 */
[----:B------:R-:W2:Y:S04]  /*0730*/  LDG.E.CONSTANT R7, desc[UR6][R2.64] ;  /* 0x0000000602077981 */ /* 0x000ea8000c1e9900 */
[----:B------:R-:W3:Y:S01]  /*0740*/  LDG.E.CONSTANT R6, desc[UR6][R2.64+0x400] ;  /* 0x0004000602067981 */ /* 0x000ee2000c1e9900 */
[----:B------:R-:W-:-:S03]  /*0750*/  IMAD.WIDE R4, R15, 0x4, R4 ;  /* 0x000000040f047825 */ /* 0x000fc600078e0204 */
[----:B------:R-:W4:Y:S04]  /*0760*/  LDG.E.CONSTANT R13, desc[UR6][R2.64+0x800] ;  /* 0x00080006020d7981 */ /* 0x000f28000c1e9900 */
[----:B------:R-:W4:Y:S04]  /*0770*/  LDG.E.CONSTANT R15, desc[UR6][R2.64+0xc00] ;  /* 0x000c0006020f7981 */ /* 0x000f28000c1e9900 */
[----:B------:R-:W4:Y:S04]  /*0780*/  LDG.E.CONSTANT R17, desc[UR6][R4.64] ;  /* 0x0000000604117981 */ /* 0x000f28000c1e9900 */
[----:B------:R-:W4:Y:S04]  /*0790*/  LDG.E.CONSTANT R19, desc[UR6][R4.64+0x400] ;  /* 0x0004000604137981 */ /* 0x000f28000c1e9900 */
[----:B------:R-:W4:Y:S04]  /*07a0*/  LDG.E.CONSTANT R21, desc[UR6][R4.64+0x800] ;  /* 0x0008000604157981 */ /* 0x000f28000c1e9900 */
[----:B------:R-:W4:Y:S01]  /*07b0*/  LDG.E.CONSTANT R23, desc[UR6][R4.64+0xc00] ;  /* 0x000c000604177981 */ /* 0x000f22000c1e9900 */
[----:B------:R-:W-:-:S02]  /*07c0*/  PLOP3.LUT P0, PT, PT, PT, PT, 0x8, 0x80 ;  /* 0x000000000080781c */ /* 0x000fc40003f0e170 */
[----:B------:R-:W-:Y:S01]  /*07d0*/  IADD3 R11, PT, PT, R11, 0x800, RZ ;  /* 0x000008000b0b7810 */ /* 0x000fe20007ffe0ff */
[----:B--2--5:R-:W-:-:S04]  /*07e0*/  FADD R7, R0, R7 ;  /* 0x0000000700077221 */ /* 0x024fc80000000000 */
[----:B---3--:R-:W-:-:S04]  /*07f0*/  FADD R6, R7, R6 ;  /* 0x0000000607067221 */ /* 0x008fc80000000000 */
[----:B----4-:R-:W-:-:S04]  /*0800*/  FADD R6, R6, R13 ;  /* 0x0000000d06067221 */ /* 0x010fc80000000000 */
[----:B------:R-:W-:-:S04]  /*0810*/  FADD R6, R6, R15 ;  /* 0x0000000f06067221 */ /* 0x000fc80000000000 */
[----:B------:R-:W-:-:S04]  /*0820*/  FADD R6, R6, R17 ;  /* 0x0000001106067221 */ /* 0x000fc80000000000 */
[----:B------:R-:W-:-:S04]  /*0830*/  FADD R6, R6, R19 ;  /* 0x0000001306067221 */ /* 0x000fc80000000000 */
[----:B------:R-:W-:-:S04]  /*0840*/  FADD R6, R6, R21 ;  /* 0x0000001506067221 */ /* 0x000fc80000000000 */
[----:B------:R-:W-:-:S07]  /*0850*/  FADD R0, R6, R23 ;  /* 0x0000001706007221 */ /* 0x000fce0000000000 */
.L_x_202:
[----:B------:R-:W-:Y:S05]  /*0860*/  BSYNC.RECONVERGENT B2 ;  /* 0x0000000000027941 */ /* 0x000fea0003800200 */
.L_x_201:
[----:B------:R-:W-:-:S13]  /*0870*/  ISETP.LT.OR P0, PT, R11, R20, P0 ;  /* 0x000000140b00720c */ /* 0x000fda0000701670 */
[----:B------:R-:W-:Y:S05]  /*0880*/  @!P0 BRA `(.L_x_194) ;  /* 0x0000000000288947 */ /* 0x000fea0003800000 */
[----:B------:R-:W0:Y:S02]  /*0890*/  LDC.64 R2, c[0x0][0x380] ;  /* 0x0000e000ff027b82 */ /* 0x000e240000000a00 */
[----:B0-----:R-:W-:-:S05]  /*08a0*/  IMAD.WIDE R2, R11, 0x4, R2 ;  /* 0x000000040b027825 */ /* 0x001fca00078e0202 */
[----:B------:R-:W2:Y:S04]  /*08b0*/  LDG.E.CONSTANT R5, desc[UR6][R2.64] ;  /* 0x0000000602057981 */ /* 0x000ea8000c1e9900 */
[----:B------:R-:W3:Y:S04]  /*08c0*/  LDG.E.CONSTANT R4, desc[UR6][R2.64+0x400] ;  /* 0x0004000602047981 */ /* 0x000ee8000c1e9900 */
[----:B------:R-:W4:Y:S04]  /*08d0*/  LDG.E.CONSTANT R7, desc[UR6][R2.64+0x800] ;  /* 0x0008000602077981 */ /* 0x000f28000c1e9900 */
[----:B------:R-:W4:Y:S01]  /*08e0*/  LDG.E.CONSTANT R11, desc[UR6][R2.64+0xc00] ;  /* 0x000c0006020b7981 */ /* 0x000f22000c1e9900 */
[----:B--2--5:R-:W-:-:S04]  /*08f0*/  FADD R5, R0, R5 ;  /* 0x0000000500057221 */ /* 0x024fc80000000000 */
[----:B---3--:R-:W-:-:S04]  /*0900*/  FADD R4, R5, R4 ;  /* 0x0000000405047221 */ /* 0x008fc80000000000 */
[----:B----4-:R-:W-:-:S04]  /*0910*/  FADD R4, R4, R7 ;  /* 0x0000000704047221 */ /* 0x010fc80000000000 */
[----:B------:R-:W-:-:S07]  /*0920*/  FADD R0, R4, R11 ;  /* 0x0000000b04007221 */ /* 0x000fce0000000000 */
.L_x_194:
[----:B------:R-:W-:Y:S05]  /*0930*/  BSYNC.RECONVERGENT B1 ;  /* 0x0000000000017941 */ /* 0x000fea0003800200 */
.L_x_193:
[----:B------:R-:W-:Y:S02]  /*0940*/  ISETP.GE.AND P0, PT, R20, 0x100, PT ;  /* 0x000001001400780c */ /* 0x000fe40003f06270 */
[----:B-----5:R-:W-:-:S11]  /*0950*/  MOV R7, R0 ;  /* 0x0000000000077202 */ /* 0x020fd60000000f00 */
[----:B------:R-:W-:Y:S05]  /*0960*/  @!P0 BRA `(.L_x_203) ;  /* 0x0000000000ac8947 */ /* 0x000fea0003800000 */
[----:B------:R-:W1:Y:S01]  /*0970*/  S2R R6, SR_LANEID ;  /* 0x0000000000067919 */ /* 0x000e620000000000 */
[----:B------:R-:W2:Y:S02]  /*0980*/  SHFL.DOWN PT, R0, R7, 0x1, 0x1f ;  /* 0x08201f0007007f89 */ /* 0x000ea400000e0000 */
[----:B--2---:R-:W-:Y:S01]  /*0990*/  FADD R0, R0, R7 ;  /* 0x0000000700007221 */ /* 0x004fe20000000000 */
[C---:B-1----:R-:W-:Y:S02]  /*09a0*/  ISETP.GT.AND P0, PT, R6.reuse, 0x1e, PT ;  /* 0x0000001e0600780c */ /* 0x042fe40003f04270 */
[C---:B------:R-:W-:Y:S02]  /*09b0*/  ISETP.NE.AND P1, PT, R6.reuse, RZ, PT ;  /* 0x000000ff0600720c */ /* 0x040fe40003f25270 */
[----:B------:R-:W-:Y:S02]  /*09c0*/  FSEL R0, R7, R0, P0 ;  /* 0x0000000007007208 */ /* 0x000fe40000000000 */
[----:B------:R-:W-:-:S03]  /*09d0*/  ISETP.GT.AND P0, PT, R6, 0x1d, PT ;  /* 0x0000001d0600780c */ /* 0x000fc60003f04270 */
[----:B0-----:R-:W0:Y:S06]  /*09e0*/  SHFL.DOWN PT, R3, R0, 0x2, 0x1f ;  /* 0x08401f0000037f89 */ /* 0x001e2c00000e0000 */
[----:B------:R-:W1:Y:S01]  /*09f0*/  @!P1 S2R R5, SR_CgaCtaId ;  /* 0x0000000000059919 */ /* 0x000e620000008800 */
[----:B------:R-:W-:Y:S02]  /*0a00*/  @!P1 MOV R4, 0x400 ;  /* 0x0000040000049802 */ /* 0x000fe40000000f00 */
[----:B------:R-:W-:-:S04]  /*0a10*/  @!P1 SHF.R.U32.HI R2, RZ, 0x3, R9 ;  /* 0x00000003ff029819 */ /* 0x000fc80000011609 */
[----:B------:R-:W-:Y:S01]  /*0a20*/  @!P1 LOP3.LUT R2, R2, 0x7c, RZ, 0xc0, !PT ;  /* 0x0000007c02029812 */ /* 0x000fe200078ec0ff */
[----:B0-----:R-:W-:Y:S01]  /*0a30*/  @!P0 FADD R0, R0, R3 ;  /* 0x0000000300008221 */ /* 0x001fe20000000000 */
[----:B------:R-:W-:-:S04]  /*0a40*/  ISETP.GT.AND P0, PT, R6, 0x1b, PT ;  /* 0x0000001b0600780c */ /* 0x000fc80003f04270 */
[----:B------:R-:W0:Y:S01]  /*0a50*/  SHFL.DOWN PT, R3, R0, 0x4, 0x1f ;  /* 0x08801f0000037f89 */ /* 0x000e2200000e0000 */
[----:B-1----:R-:W-:-:S04]  /*0a60*/  @!P1 LEA R5, R5, R4, 0x18 ;  /* 0x0000000405059211 */ /* 0x002fc800078ec0ff */
[----:B------:R-:W-:-:S04]  /*0a70*/  @!P1 IADD3 R2, PT, PT, R2, R5, RZ ;  /* 0x0000000502029210 */ /* 0x000fc80007ffe0ff */
[----:B0-----:R-:W-:Y:S01]  /*0a80*/  @!P0 FADD R0, R0, R3 ;  /* 0x0000000300008221 */ /* 0x001fe20000000000 */
[----:B------:R-:W-:-:S04]  /*0a90*/  ISETP.GT.AND P0, PT, R6, 0x17, PT ;  /* 0x000000170600780c */ /* 0x000fc80003f04270 */
[----:B------:R-:W0:Y:S09]  /*0aa0*/  SHFL.DOWN PT, R3, R0, 0x8, 0x1f ;  /* 0x09001f0000037f89 */ /* 0x000e3200000e0000 */
[----:B0-----:R-:W-:Y:S01]  /*0ab0*/  @!P0 FADD R0, R0, R3 ;  /* 0x0000000300008221 */ /* 0x001fe20000000000 */
[----:B------:R-:W-:-:S04]  /*0ac0*/  ISETP.NE.AND P0, PT, R9, RZ, PT ;  /* 0x000000ff0900720c */ /* 0x000fc80003f05270 */
[----:B------:R-:W0:Y:S02]  /*0ad0*/  SHFL.DOWN PT, R3, R0, 0x10, 0x1f ;  /* 0x0a001f0000037f89 */ /* 0x000e2400000e0000 */
[----:B0-----:R-:W-:-:S05]  /*0ae0*/  FADD R3, R0, R3 ;  /* 0x0000000300037221 */ /* 0x001fca0000000000 */
[----:B------:R0:W-:Y:S01]  /*0af0*/  @!P1 STS [R2+0x8], R3 ;  /* 0x0000080302009388 */ /* 0x0001e20000000800 */
[----:B------:R-:W-:Y:S01]  /*0b00*/  BAR.SYNC.DEFER_BLOCKING 0x0 ;  /* 0x0000000000007b1d */ /* 0x000fe20000010000 */
[----:B------:R-:W-:-:S04]  /*0b10*/  ISETP.GT.AND P1, PT, R6, 0xf, PT ;  /* 0x0000000f0600780c */ /* 0x000fc80003f24270 */
[----:B------:R-:W-:Y:S01]  /*0b20*/  FSEL R0, R0, R3, P1 ;  /* 0x0000000300007208 */ /* 0x000fe20000800000 */
[----:B------:R-:W-:Y:S08]  /*0b30*/  @P0 BRA `(.L_x_204) ;  /* 0x0000003000900947 */ /* 0x000ff00003800000 */
[----:B------:R-:W1:Y:S01]  /*0b40*/  S2UR UR5, SR_CgaCtaId ;  /* 0x00000000000579c3 */ /* 0x000e620000008800 */
[----:B------:R-:W-:Y:S02]  /*0b50*/  UMOV UR4, 0x400 ;  /* 0x0000040000047882 */ /* 0x000fe40000000000 */
[----:B-1----:R-:W-:-:S09]  /*0b60*/  ULEA UR4, UR5, UR4, 0x18 ;  /* 0x0000000405047291 */ /* 0x002fd2000f8ec0ff */
[----:B0-----:R-:W0:Y:S04]  /*0b70*/  LDS R3, [UR4+0xc] ;  /* 0x00000c04ff037984 */ /* 0x001e280008000800 */
[----:B------:R-:W1:Y:S04]  /*0b80*/  LDS.128 R4, [UR4+0x10] ;  /* 0x00001004ff047984 */ /* 0x000e680008000c00 */
[----:B------:R-:W2:Y:S01]  /*0b90*/  LDS.64 R8, [UR4+0x20] ;  /* 0x00002004ff087984 */ /* 0x000ea20008000a00 */
[----:B0-----:R-:W-:-:S04]  /*0ba0*/  FADD R3, R0, R3 ;  /* 0x0000000300037221 */ /* 0x001fc80000000000 */
[----:B-1----:R-:W-:-:S04]  /*0bb0*/  FADD R4, R3, R4 ;  /* 0x0000000403047221 */ /* 0x002fc80000000000 */
[----:B------:R-:W-:-:S04]  /*0bc0*/  FADD R5, R4, R5 ;  /* 0x0000000504057221 */ /* 0x000fc80000000000 */
[----:B------:R-:W-:-:S04]  /*0bd0*/  FADD R6, R5, R6 ;  /* 0x0000000605067221 */ /* 0x000fc80000000000 */
[----:B------:R-:W-:-:S04]  /*0be0*/  FADD R7, R6, R7 ;  /* 0x0000000706077221 */ /* 0x000fc80000000000 */
[----:B--2---:R-:W-:-:S04]  /*0bf0*/  FADD R8, R7, R8 ;  /* 0x0000000807087221 */ /* 0x004fc80000000000 */
[----:B------:R-:W-:Y:S01]  /*0c00*/  FADD R0, R8, R9 ;  /* 0x0000000908007221 */ /* 0x000fe20000000000 */
[----:B------:R-:W-:Y:S06]  /*0c10*/  BRA `(.L_x_204) ;  /* 0x0000003000587947 */ /* 0x000fec0003800000 */
.L_x_203:
[----:B------:R-:W1:Y:S01]  /*0c20*/  S2R R4, SR_LANEID ;  /* 0x0000000000047919 */ /* 0x000e620000000000 */
[----:B------:R-:W-:-:S04]  /*0c30*/  LOP3.LUT R0, R9, 0x3e0, RZ, 0xc0, !PT ;  /* 0x000003e009007812 */ /* 0x000fc800078ec0ff */
[----:B0-----:R-:W-:Y:S02]  /*0c40*/  IADD3 R3, PT, PT, R0, 0x20, RZ ;  /* 0x0000002000037810 */ /* 0x001fe40007ffe0ff */
[----:B------:R-:W-:Y:S02]  /*0c50*/  LOP3.LUT R5, RZ, R0, RZ, 0x33, !PT ;  /* 0x00000000ff057212 */ /* 0x000fe400078e33ff */
[-C--:B------:R-:W-:Y:S02]  /*0c60*/  ISETP.GT.AND P0, PT, R3, R20.reuse, PT ;  /* 0x000000140300720c */ /* 0x080fe40003f04270 */
[----:B------:R-:W-:-:S04]  /*0c70*/  IADD3 R5, PT, PT, R5, R20, RZ ;  /* 0x0000001405057210 */ /* 0x000fc80007ffe0ff */
[----:B------:R-:W-:-:S05]  /*0c80*/  SEL R5, R5, 0x1f, P0 ;  /* 0x0000001f05057807 */ /* 0x000fca0000000000 */
[----:B------:R-:W0:Y:S01]  /*0c90*/  SHFL.DOWN PT, R0, R7, 0x1, R5 ;  /* 0x0820000007007989 */ /* 0x000e2200000e0005 */
[C---:B-1----:R-:W-:Y:S02]  /*0ca0*/  ISETP.GE.AND P0, PT, R4.reuse, R5, PT ;  /* 0x000000050400720c */ /* 0x042fe40003f06270 */
[C---:B------:R-:W-:Y:S02]  /*0cb0*/  IADD3 R2, PT, PT, R4.reuse, 0x2, RZ ;  /* 0x0000000204027810 */ /* 0x040fe40007ffe0ff */
[----:B------:R-:W-:-:S09]  /*0cc0*/  ISETP.NE.AND P1, PT, R4, RZ, PT ;  /* 0x000000ff0400720c */ /* 0x000fd20003f25270 */
[----:B0-----:R-:W-:Y:S01]  /*0cd0*/  @!P0 FADD R7, R0, R7 ;  /* 0x0000000700078221 */ /* 0x001fe20000000000 */
[-C--:B------:R-:W-:Y:S02]  /*0ce0*/  ISETP.GT.AND P0, PT, R2, R5.reuse, PT ;  /* 0x000000050200720c */ /* 0x080fe40003f04270 */
[----:B------:R-:W-:Y:S01]  /*0cf0*/  IADD3 R2, PT, PT, R4, 0x4, RZ ;  /* 0x0000000404027810 */ /* 0x000fe20007ffe0ff */
[----:B------:R-:W0:Y:S01]  /*0d00*/  @!P1 S2R R6, SR_CgaCtaId ;  /* 0x0000000000069919 */ /* 0x000e220000008800 */
[----:B------:R-:W-:Y:S01]  /*0d10*/  @!P1 MOV R3, 0x400 ;  /* 0x0000040000039802 */ /* 0x000fe20000000f00 */
[----:B------:R-:W1:Y:S08]  /*0d20*/  SHFL.DOWN PT, R0, R7, 0x2, R5 ;  /* 0x0840000007007989 */ /* 0x000e7000000e0005 */
[----:B-1----:R-:W-:Y:S01]  /*0d30*/  @!P0 FADD R7, R7, R0 ;  /* 0x0000000007078221 */ /* 0x002fe20000000000 */
[----:B------:R-:W-:-:S02]  /*0d40*/  ISETP.GT.AND P0, PT, R2, R5, PT ;  /* 0x000000050200720c */ /* 0x000fc40003f04270 */
[----:B------:R-:W-:Y:S02]  /*0d50*/  IADD3 R2, PT, PT, R4, 0x8, RZ ;  /* 0x0000000804027810 */ /* 0x000fe40007ffe0ff */
[----:B------:R-:W1:Y:S01]  /*0d60*/  SHFL.DOWN PT, R0, R7, 0x4, R5 ;  /* 0x0880000007007989 */ /* 0x000e6200000e0005 */
[----:B0-----:R-:W-:-:S08]  /*0d70*/  @!P1 LEA R3, R6, R3, 0x18 ;  /* 0x0000000306039211 */ /* 0x001fd000078ec0ff */
[----:B-1----:R-:W-:Y:S01]  /*0d80*/  @!P0 FADD R7, R7, R0 ;  /* 0x0000000007078221 */ /* 0x002fe20000000000 */
[----:B------:R-:W-:Y:S01]  /*0d90*/  ISETP.GT.AND P0, PT, R2, R5, PT ;  /* 0x000000050200720c */ /* 0x000fe20003f04270 */
[----:B------:R-:W-:-:S03]  /*0da0*/  VIADD R2, R4, 0x10 ;  /* 0x0000001004027836 */ /* 0x000fc60000000000 */
[----:B------:R-:W0:Y:S09]  /*0db0*/  SHFL.DOWN PT, R0, R7, 0x8, R5 ;  /* 0x0900000007007989 */ /* 0x000e3200000e0005 */
[----:B0-----:R-:W-:Y:S01]  /*0dc0*/  @!P0 FADD R7, R7, R0 ;  /* 0x0000000007078221 */ /* 0x001fe20000000000 */
[----:B------:R-:W-:-:S02]  /*0dd0*/  ISETP.GT.AND P0, PT, R2, R5, PT ;  /* 0x000000050200720c */ /* 0x000fc40003f04270 */
[----:B------:R-:W-:Y:S02]  /*0de0*/  @!P1 SHF.R.U32.HI R2, RZ, 0x3, R9 ;  /* 0x00000003ff029819 */ /* 0x000fe40000011609 */
[----:B------:R-:W0:Y:S02]  /*0df0*/  SHFL.DOWN PT, R0, R7, 0x10, R5 ;  /* 0x0a00000007007989 */ /* 0x000e2400000e0005 */
[----:B------:R-:W-:-:S04]  /*0e00*/  @!P1 LOP3.LUT R2, R2, 0x7c, RZ, 0xc0, !PT ;  /* 0x0000007c02029812 */ /* 0x000fc800078ec0ff */
[----:B------:R-:W-:-:S03]  /*0e10*/  @!P1 IADD3 R3, PT, PT, R2, R3, RZ ;  /* 0x0000000302039210 */ /* 0x000fc60007ffe0ff */
[----:B0-----:R-:W-:Y:S01]  /*0e20*/  @!P0 FADD R7, R7, R0 ;  /* 0x0000000007078221 */ /* 0x001fe20000000000 */
[----:B------:R-:W-:-:S04]  /*0e30*/  ISETP.NE.AND P0, PT, R9, RZ, PT ;  /* 0x000000ff0900720c */ /* 0x000fc80003f05270 */
[----:B------:R-:W-:-:S05]  /*0e40*/  MOV R0, R7 ;  /* 0x0000000700007202 */ /* 0x000fca0000000f00 */
[----:B------:R4:W-:Y:S01]  /*0e50*/  @!P1 STS [R3+0x8], R0 ;  /* 0x0000080003009388 */ /* 0x0009e20000000800 */
[----:B------:R-:W-:Y:S06]  /*0e60*/  BAR.SYNC.DEFER_BLOCKING 0x0 ;  /* 0x0000000000007b1d */ /* 0x000fec0000010000 */
[----:B------:R-:W-:Y:S05]  /*0e70*/  @P0 BRA `(.L_x_204) ;  /* 0x0000002c00c00947 */ /* 0x000fea0003800000 */
[----:B------:R-:W0:Y:S01]  /*0e80*/  S2UR UR5, SR_CgaCtaId ;  /* 0x00000000000579c3 */ /* 0x000e220000008800 */
[----:B------:R-:W-:Y:S01]  /*0e90*/  UMOV UR4, 0x400 ;  /* 0x0000040000047882 */ /* 0x000fe20000000000 */
[C---:B------:R-:W-:Y:S02]  /*0ea0*/  ISETP.GT.AND P2, PT, R20.reuse, 0x20, PT ;  /* 0x000000201400780c */ /* 0x040fe40003f44270 */
[C---:B------:R-:W-:Y:S02]  /*0eb0*/  ISETP.GT.AND P4, PT, R20.reuse, 0x40, PT ;  /* 0x000000401400780c */ /* 0x040fe40003f84270 */
[C---:B------:R-:W-:Y:S02]  /*0ec0*/  ISETP.GT.AND P3, PT, R20.reuse, 0x60, PT ;  /* 0x000000601400780c */ /* 0x040fe40003f64270 */
[----:B------:R-:W-:Y:S01]  /*0ed0*/  ISETP.GT.AND P1, PT, R20, 0x80, PT ;  /* 0x000000801400780c */ /* 0x000fe20003f24270 */
[----:B0-----:R-:W-:-:S09]  /*0ee0*/  ULEA UR4, UR5, UR4, 0x18 ;  /* 0x0000000405047291 */ /* 0x001fd2000f8ec0ff */
[----:B----4-:R-:W0:Y:S04]  /*0ef0*/  LDS R3, [UR4+0xc] ;  /* 0x00000c04ff037984 */ /* 0x010e280008000800 */
[----:B------:R-:W1:Y:S04]  /*0f00*/  LDS.128 R4, [UR4+0x10] ;  /* 0x00001004ff047984 */ /* 0x000e680008000c00 */
[----:B------:R-:W2:Y:S01]  /*0f10*/  LDS.64 R8, [UR4+0x20] ;  /* 0x00002004ff087984 */ /* 0x000ea20008000a00 */
[----:B0-----:R-:W-:Y:S01]  /*0f20*/  @P2 FADD R0, R0, R3 ;  /* 0x0000000300002221 */ /* 0x001fe20000000000 */
[----:B------:R-:W-:-:S03]  /*0f30*/  ISETP.GT.AND P2, PT, R20, 0xa0, PT ;  /* 0x000000a01400780c */ /* 0x000fc60003f44270 */
[----:B-1----:R-:W-:Y:S01]  /*0f40*/  @P4 FADD R0, R0, R4 ;  /* 0x0000000400004221 */ /* 0x002fe20000000000 */
[----:B------:R-:W-:-:S03]  /*0f50*/  ISETP.GT.AND P4, PT, R20, 0xc0, PT ;  /* 0x000000c01400780c */ /* 0x000fc60003f84270 */
[----:B------:R-:W-:Y:S01]  /*0f60*/  @P3 FADD R0, R0, R5 ;  /* 0x0000000500003221 */ /* 0x000fe20000000000 */
[----:B------:R-:W-:-:S03]  /*0f70*/  ISETP.GT.AND P3, PT, R20, 0xe0, PT ;  /* 0x000000e01400780c */ /* 0x000fc60003f64270 */
[----:B------:R-:W-:-:S04]  /*0f80*/  @P1 FADD R0, R0, R6 ;  /* 0x0000000600001221 */ /* 0x000fc80000000000 */
[----:B------:R-:W-:-:S04]  /*0f90*/  @P2 FADD R0, R0, R7 ;  /* 0x0000000700002221 */ /* 0x000fc80000000000 */
[----:B--2---:R-:W-:-:S04]  /*0fa0*/  @P4 FADD R0, R0, R8 ;  /* 0x0000000800004221 */ /* 0x004fc80000000000 */
[----:B------:R-:W-:Y:S01]  /*0fb0*/  @P3 FADD R0, R0, R9 ;  /* 0x0000000900003221 */ /* 0x000fe20000000000 */
[----:B------:R-:W-:Y:S06]  /*0fc0*/  BRA `(.L_x_204) ;  /* 0x0000002c006c7947 */ /* 0x000fec0003800000 */
.L_x_190:
[----:B------:R-:W0:Y:S01]  /*0fd0*/  S2R R0, SR_TID.X ;  /* 0x0000000000007919 */ /* 0x000e220000002100 */
[----:B------:R-:W1:Y:S01]  /*0fe0*/  LDC.64 R2, c[0x0][0x380] ;  /* 0x0000e000ff027b82 */ /* 0x000e620000000a00 */
[----:B0-----:R-:W-:-:S05]  /*0ff0*/  SHF.L.U32 R5, R0, 0x2, RZ ;  /* 0x0000000200057819 */ /* 0x001fca00000006ff */
[----:B-1----:R-:W-:-:S05]  /*1000*/  IMAD.WIDE.U32 R2, R5, 0x4, R2 ;  /* 0x0000000405027825 */ /* 0x002fca00078e0002 */
[----:B------:R-:W2:Y:S04]  /*1010*/  LDG.E.128.CONSTANT R4, desc[UR6][R2.64] ;  /* 0x0000000602047981 */ /* 0x000ea8000c1e9d00 */
[----:B------:R-:W3:Y:S04]  /*1020*/  LDG.E.128.CONSTANT R8, desc[UR6][R2.64+0x1000] ;  /* 0x0010000602087981 */ /* 0x000ee8000c1e9d00 */
[----:B------:R-:W4:Y:S04]  /*1030*/  LDG.E.128.CONSTANT R12, desc[UR6][R2.64+0x2000] ;  /* 0x00200006020c7981 */ /* 0x000f28000c1e9d00 */
[----:B------:R-:W5:Y:S01]  /*1040*/  LDG.E.128.CONSTANT R16, desc[UR6][R2.64+0x3000] ;  /* 0x0030000602107981 */ /* 0x000f62000c1e9d00 */
[----:B------:R-:W-:Y:S01]  /*1050*/  ISETP.GE.U32.AND P0, PT, R20, 0x2000, PT ;  /* 0x000020001400780c */ /* 0x000fe20003f06070 */
[----:B------:R-:W-:-:S02]  /*1060*/  HFMA2 R23, -RZ, RZ, 0, 0.00048828125 ;  /* 0x00001000ff177431 */ /* 0x000fc400000001ff */
[----:B--2---:R-:W-:Y:S01]  /*1070*/  FADD R4, R4, R5 ;  /* 0x0000000504047221 */ /* 0x004fe20000000000 */
[----:B------:R-:W-:Y:S01]  /*1080*/  FADD R7, R6, R7 ;  /* 0x0000000706077221 */ /* 0x000fe20000000000 */
[----:B---3--:R-:W-:Y:S01]  /*1090*/  FADD R8, R8, R9 ;  /* 0x0000000908087221 */ /* 0x008fe20000000000 */
[----:B------:R-:W-:Y:S02]  /*10a0*/  FADD R11, R10, R11 ;  /* 0x0000000b0a0b7221 */ /* 0x000fe40000000000 */
[----:B------:R-:W-:Y:S01]  /*10b0*/  FADD R4, R4, R7 ;  /* 0x0000000704047221 */ /* 0x000fe20000000000 */
[----:B----4-:R-:W-:Y:S01]  /*10c0*/  FADD R12, R12, R13 ;  /* 0x0000000d0c0c7221 */ /* 0x010fe20000000000 */
[----:B------:R-:W-:Y:S01]  /*10d0*/  FADD R15, R14, R15 ;  /* 0x0000000f0e0f7221 */ /* 0x000fe20000000000 */
[----:B------:R-:W-:Y:S01]  /*10e0*/  FADD R11, R8, R11 ;  /* 0x0000000b080b7221 */ /* 0x000fe20000000000 */
[----:B-----5:R-:W-:Y:S01]  /*10f0*/  FADD R16, R16, R17 ;  /* 0x0000001110107221 */ /* 0x020fe20000000000 */
[----:B------:R-:W-:Y:S01]  /*1100*/  FADD R19, R18, R19 ;  /* 0x0000001312137221 */ /* 0x000fe20000000000 */
[----:B------:R-:W-:Y:S01]  /*1110*/  FADD R12, R12, R15 ;  /* 0x0000000f0c0c7221 */ /* 0x000fe20000000000 */
[----:B------:R-:W-:-:S02]  /*1120*/  FADD R4, R4, R11 ;  /* 0x0000000b04047221 */ /* 0x000fc40000000000 */
[----:B------:R-:W-:-:S04]  /*1130*/  FADD R19, R16, R19 ;  /* 0x0000001310137221 */ /* 0x000fc80000000000 */
[----:B------:R-:W-:-:S04]  /*1140*/  FADD R19, R12, R19 ;  /* 0x000000130c137221 */ /* 0x000fc80000000000 */
[----:B------:R-:W-:Y:S01]  /*1150*/  FADD R21, R4, R19 ;  /* 0x0000001304157221 */ /* 0x000fe20000000000 */
[----:B------:R-:W-:Y:S06]  /*1160*/  @!P0 BRA `(.L_x_205) ;  /* 0x00000000007c8947 */ /* 0x000fec0003800000 */
[----:B------:R-:W0:Y:S01]  /*1170*/  LDC R24, c[0x0][0x390] ;  /* 0x0000e400ff187b82 */ /* 0x000e220000000800 */
[----:B------:R-:W-:Y:S02]  /*1180*/  IADD3 R22, PT, PT, R20, -0x1000, RZ ;  /* 0xfffff00014167810 */ /* 0x000fe40007ffe0ff */
[----:B------:R-:W-:-:S07]  /*1190*/  MOV R23, 0x1000 ;  /* 0x0000100000177802 */ /* 0x000fce0000000f00 */
.L_x_207:
[----:B------:R-:W-:-:S05]  /*11a0*/  IMAD.WIDE R26, R23, 0x4, R2 ;  /* 0x00000004171a7825 */ /* 0x000fca00078e0202 */
[----:B------:R-:W2:Y:S04]  /*11b0*/  LDG.E.128.CONSTANT R16, desc[UR6][R26.64+0x2000] ;  /* 0x002000061a107981 */ /* 0x000ea8000c1e9d00 */
[----:B------:R-:W3:Y:S04]  /*11c0*/  LDG.E.128.CONSTANT R4, desc[UR6][R26.64+0x3000] ;  /* 0x003000061a047981 */ /* 0x000ee8000c1e9d00 */
[----:B------:R-:W4:Y:S04]  /*11d0*/  LDG.E.128.CONSTANT R8, desc[UR6][R26.64] ;  /* 0x000000061a087981 */ /* 0x000f28000c1e9d00 */
[----:B------:R-:W5:Y:S01]  /*11e0*/  LDG.E.128.CONSTANT R12, desc[UR6][R26.64+0x1000] ;  /* 0x001000061a0c7981 */ /* 0x000f62000c1e9d00 */
[----:B0-----:R-:W-:Y:S01]  /*11f0*/  MOV R20, R24 ;  /* 0x0000001800147202 */ /* 0x001fe20000000f00 */
[----:B--2---:R-:W-:Y:S01]  /*1200*/  FADD R17, R17, R18 ;  /* 0x0000001211117221 */ /* 0x004fe20000000000 */
[----:B---3--:R-:W-:-:S02]  /*1210*/  FADD R18, R19, R4 ;  /* 0x0000000413127221 */ /* 0x008fc40000000000 */
[----:B------:R-:W-:Y:S01]  /*1220*/  IADD3 R4, PT, PT, -R23, R20, RZ ;  /* 0x0000001417047210 */ /* 0x000fe20007ffe1ff */
[----:B------:R-:W-:Y:S01]  /*1230*/  FADD R5, R5, R6 ;  /* 0x0000000605057221 */ /* 0x000fe20000000000 */
[----:B----4-:R-:W-:Y:S01]  /*1240*/  FADD R9, R9, R10 ;  /* 0x0000000a09097221 */ /* 0x010fe20000000000 */
[----:B------:R-:W-:Y:S01]  /*1250*/  FADD R8, R8, R21 ;  /* 0x0000001508087221 */ /* 0x000fe20000000000 */
[----:B------:R-:W-:Y:S01]  /*1260*/  ISETP.GE.AND P0, PT, R4, 0x1000, PT ;  /* 0x000010000400780c */ /* 0x000fe20003f06270 */
[----:B-----5:R-:W-:Y:S01]  /*1270*/  FADD R13, R13, R14 ;  /* 0x0000000e0d0d7221 */ /* 0x020fe20000000000 */
[----:B------:R-:W-:Y:S01]  /*1280*/  FADD R10, R11, R12 ;  /* 0x0000000c0b0a7221 */ /* 0x000fe20000000000 */
[----:B------:R-:W-:Y:S01]  /*1290*/  FADD R14, R15, R16 ;  /* 0x000000100f0e7221 */ /* 0x000fe20000000000 */
[----:B------:R-:W-:Y:S01]  /*12a0*/  FADD R8, R8, R9 ;  /* 0x0000000908087221 */ /* 0x000fe20000000000 */
[----:B------:R-:W-:Y:S01]  /*12b0*/  FADD R5, R18, R5 ;  /* 0x0000000512057221 */ /* 0x000fe20000000000 */
[----:B------:R-:W-:Y:S01]  /*12c0*/  FADD R13, R10, R13 ;  /* 0x0000000d0a0d7221 */ /* 0x000fe20000000000 */
[----:B------:R-:W-:-:S03]  /*12d0*/  FADD R14, R14, R17 ;  /* 0x000000110e0e7221 */ /* 0x000fc60000000000 */
[----:B------:R-:W-:Y:S01]  /*12e0*/  FADD R8, R8, R13 ;  /* 0x0000000d08087221 */ /* 0x000fe20000000000 */
[----:B------:R-:W-:-:S04]  /*12f0*/  FADD R5, R14, R5 ;  /* 0x000000050e057221 */ /* 0x000fc80000000000 */
[----:B------:R-:W-:-:S04]  /*1300*/  FADD R5, R8, R5 ;  /* 0x0000000508057221 */ /* 0x000fc80000000000 */
[----:B------:R-:W-:Y:S01]  /*1310*/  FADD R21, R7, R5 ;  /* 0x0000000507157221 */ /* 0x000fe20000000000 */
[----:B------:R-:W-:Y:S06]  /*1320*/  @!P0 BRA `(.L_x_206) ;  /* 0x0000000800308947 */ /* 0x000fec0003800000 */
[----:B------:R-:W-:-:S04]  /*1330*/  IADD3 R23, PT, PT, R23, 0x1000, RZ ;  /* 0x0000100017177810 */ /* 0x000fc80007ffe0ff */
[----:B------:R-:W-:-:S13]  /*1340*/  ISETP.GT.AND P0, PT, R23, R22, PT ;  /* 0x000000161700720c */ /* 0x000fda0003f04270 */
[----:B------:R-:W-:Y:S05]  /*1350*/  @!P0 BRA `(.L_x_207) ;  /* 0xfffffffc00908947 */ /* 0x000fea000383ffff */
.L_x_205:
[----:B------:R-:W-:-:S13]  /*1360*/  ISETP.GE.AND P0, PT, R23, R20, PT ;  /* 0x000000141700720c */ /* 0x000fda0003f06270 */
[----:B------:R-:W-:Y:S05]  /*1370*/  @P0 BRA `(.L_x_206) ;  /* 0x00000008001c0947 */ /* 0x000fea0003800000 */
[----:B------:R-:W-:Y:S01]  /*1380*/  IMAD.IADD R9, R20, 0x1, -R23 ;  /* 0x0000000114097824 */ /* 0x000fe200078e0a17 */
[----:B------:R-:W-:Y:S04]  /*1390*/  BSSY.RECONVERGENT B1, `(.L_x_206) ;  /* 0x0000085000017945 */ /* 0x000fe80003800200 */
[----:B------:R-:W-:-:S13]  /*13a0*/  ISETP.GE.AND P0, PT, R0, R9, PT ;  /* 0x000000090000720c */ /* 0x000fda0003f06270 */
[----:B------:R-:W-:Y:S05]  /*13b0*/  @P0 BRA `(.L_x_208) ;  /* 0x0000000800080947 */ /* 0x000fea0003800000 */
[-C--:B------:R-:W-:Y:S01]  /*13c0*/  LOP3.LUT R2, RZ, R0.reuse, RZ, 0x33, !PT ;  /* 0x00000000ff027212 */ /* 0x080fe200078e33ff */
[----:B------:R-:W-:Y:S01]  /*13d0*/  BSSY.RECONVERGENT B2, `(.L_x_209) ;  /* 0x0000015000027945 */ /* 0x000fe20003800200 */
[----:B------:R-:W-:Y:S02]  /*13e0*/  MOV R8, R0 ;  /* 0x0000000000087202 */ /* 0x000fe40000000f00 */
[----:B------:R-:W-:-:S04]  /*13f0*/  IADD3 R2, PT, PT, -R23, R20, R2 ;  /* 0x0000001417027210 */ /* 0x000fc80007ffe102 */
[C---:B------:R-:W-:Y:S02]  /*1400*/  LOP3.LUT R3, R2.reuse, 0x300, RZ, 0xc0, !PT ;  /* 0x0000030002037812 */ /* 0x040fe400078ec0ff */
[----:B------:R-:W-:Y:S02]  /*1410*/  ISETP.GE.U32.AND P1, PT, R2, 0x300, PT ;  /* 0x000003000200780c */ /* 0x000fe40003f26070 */
[----:B------:R-:W-:-:S13]  /*1420*/  ISETP.NE.AND P0, PT, R3, 0x300, PT ;  /* 0x000003000300780c */ /* 0x000fda0003f05270 */
[----:B------:R-:W-:Y:S05]  /*1430*/  @!P0 BRA `(.L_x_210) ;  /* 0x0000000000388947 */ /* 0x000fea0003800000 */
[----:B------:R-:W0:Y:S01]  /*1440*/  LDC.64 R4, c[0x0][0x380] ;  /* 0x0000e000ff047b82 */ /* 0x000e220000000a00 */
[----:B------:R-:W-:Y:S02]  /*1450*/  LEA.HI R2, R2, 0x1, RZ, 0x18 ;  /* 0x0000000102027811 */ /* 0x000fe400078fc0ff */
[----:B------:R-:W-:Y:S02]  /*1460*/  IADD3 R7, PT, PT, R0, R23, RZ ;  /* 0x0000001700077210 */ /* 0x000fe40007ffe0ff */
[----:B------:R-:W-:Y:S02]  /*1470*/  LOP3.LUT R2, R2, 0x3, RZ, 0xc0, !PT ;  /* 0x0000000302027812 */ /* 0x000fe400078ec0ff */
[----:B------:R-:W-:Y:S02]  /*1480*/  MOV R8, R0 ;  /* 0x0000000000087202 */ /* 0x000fe40000000f00 */
[----:B------:R-:W-:-:S07]  /*1490*/  IADD3 R6, PT, PT, -R2, RZ, RZ ;  /* 0x000000ff02067210 */ /* 0x000fce0007ffe1ff */
.L_x_211:
[----:B0-----:R-:W-:-:S06]  /*14a0*/  IMAD.WIDE.U32 R2, R7, 0x4, R4 ;  /* 0x0000000407027825 */ /* 0x001fcc00078e0004 */
[----:B------:R-:W2:Y:S01]  /*14b0*/  LDG.E.CONSTANT R2, desc[UR6][R2.64] ;  /* 0x0000000602027981 */ /* 0x000ea2000c1e9900 */
[----:B------:R-:W-:Y:S02]  /*14c0*/  IADD3 R6, PT, PT, R6, 0x1, RZ ;  /* 0x0000000106067810 */ /* 0x000fe40007ffe0ff */
[----:B------:R-:W-:Y:S02]  /*14d0*/  IADD3 R8, PT, PT, R8, 0x100, RZ ;  /* 0x0000010008087810 */ /* 0x000fe40007ffe0ff */
[----:B------:R-:W-:Y:S02]  /*14e0*/  ISETP.NE.AND P0, PT, R6, RZ, PT ;  /* 0x000000ff0600720c */ /* 0x000fe40003f05270 */
[----:B------:R-:W-:Y:S01]  /*14f0*/  IADD3 R7, PT, PT, R7, 0x100, RZ ;  /* 0x0000010007077810 */ /* 0x000fe20007ffe0ff */
[----:B--2---:R-:W-:-:S10]  /*1500*/  FADD R21, R2, R21 ;  /* 0x0000001502157221 */ /* 0x004fd40000000000 */
[----:B------:R-:W-:Y:S05]  /*1510*/  @P0 BRA `(.L_x_211) ;  /* 0xfffffffc00e00947 */ /* 0x000fea000383ffff */
.L_x_210:
[----:B------:R-:W-:Y:S05]  /*1520*/  BSYNC.RECONVERGENT B2 ;  /* 0x0000000000027941 */ /* 0x000fea0003800200 */
.L_x_209:
[----:B------:R-:W-:Y:S05]  /*1530*/  @!P1 BRA `(.L_x_208) ;  /* 0x0000000400a89947 */ /* 0x000fea0003800000 */
[----:B------:R-:W0:Y:S01]  /*1540*/  LDCU.64 UR4, c[0x0][0x380] ;  /* 0x00007000ff0477ac */ /* 0x000e220008000a00 */
[----:B------:R-:W-:Y:S01]  /*1550*/  IADD3 R5, PT, PT, R9, -R8, RZ ;  /* 0x8000000809057210 */ /* 0x000fe20007ffe0ff */
[----:B------:R-:W-:Y:S01]  /*1560*/  BSSY.RECONVERGENT B2, `(.L_x_212) ;  /* 0x000003b000027945 */ /* 0x000fe20003800200 */
[CC--:B------:R-:W-:Y:S02]  /*1570*/  IADD3 R3, P0, PT, R8.reuse, R23.reuse, RZ ;  /* 0x0000001708037210 */ /* 0x0c0fe40007f1e0ff */
[----:B------:R-:W-:Y:S02]  /*1580*/  ISETP.GT.AND P1, PT, R5, 0xc00, PT ;  /* 0x00000c000500780c */ /* 0x000fe40003f24270 */
[----:B------:R-:W-:Y:S02]  /*1590*/  IADD3.X R4, PT, PT, RZ, RZ, RZ, P0, !PT ;  /* 0x000000ffff047210 */ /* 0x000fe400007fe4ff */
[----:B------:R-:W-:Y:S02]  /*15a0*/  IADD3 R11, PT, PT, R8, R23, RZ ;  /* 0x00000017080b7210 */ /* 0x000fe40007ffe0ff */
[----:B0-----:R-:W-:-:S04]  /*15b0*/  LEA R2, P0, R3, UR4, 0x2 ;  /* 0x0000000403027c11 */ /* 0x001fc8000f8010ff */
[----:B------:R-:W-:Y:S02]  /*15c0*/  LEA.HI.X R3, R3, UR5, R4, 0x2, P0 ;  /* 0x0000000503037c11 */ /* 0x000fe400080f1404 */
[----:B------:R-:W-:-:S05]  /*15d0*/  IADD3 R2, P0, PT, R2, 0x800, RZ ;  /* 0x0000080002027810 */ /* 0x000fca0007f1e0ff */
[----:B------:R-:W-:Y:S01]  /*15e0*/  IMAD.X R3, RZ, RZ, R3, P0 ;  /* 0x000000ffff037224 */ /* 0x000fe200000e0603 */
[----:B------:R-:W-:Y:S01]  /*15f0*/  PLOP3.LUT P0, PT, PT, PT, PT, 0x80, 0x8 ;  /* 0x000000000008781c */ /* 0x000fe20003f0f070 */
[----:B------:R-:W-:-:S12]  /*1600*/  @!P1 BRA `(.L_x_213) ;  /* 0x0000000000c09947 */ /* 0x000fd80003800000 */
[----:B------:R-:W-:Y:S02]  /*1610*/  PLOP3.LUT P0, PT, PT, PT, PT, 0x8, 0x80 ;  /* 0x000000000080781c */ /* 0x000fe40003f0e170 */
[----:B------:R-:W-:-:S11]  /*1620*/  IADD3 R13, PT, PT, R9, -0xc00, RZ ;  /* 0xfffff400090d7810 */ /* 0x000fd60007ffe0ff */
.L_x_214:
[----:B------:R-:W0:Y:S01]  /*1630*/  LDC.64 R4, c[0x0][0x380] ;  /* 0x0000e000ff047b82 */ /* 0x000e220000000a00 */
[----:B------:R-:W2:Y:S01]  /*1640*/  LDG.E.CONSTANT R10, desc[UR6][R2.64+-0x400] ;  /* 0xfffc0006020a7981 */ /* 0x000ea2000c1e9900 */
[----:B------:R-:W-:-:S03]  /*1650*/  IADD3 R25, PT, PT, R11, 0x400, RZ ;  /* 0x000004000b197810 */ /* 0x000fc60007ffe0ff */
[----:B------:R-:W3:Y:S04]  /*1660*/  LDG.E.CONSTANT R19, desc[UR6][R2.64] ;  /* 0x0000000602137981 */ /* 0x000ee8000c1e9900 */
[----:B------:R-:W4:Y:S01]  /*1670*/  LDG.E.CONSTANT R18, desc[UR6][R2.64+0x400] ;  /* 0x0004000602127981 */ /* 0x000f22000c1e9900 */
[----:B------:R-:W-:-:S03]  /*1680*/  IADD3 R7, PT, PT, R11, 0x800, RZ ;  /* 0x000008000b077810 */ /* 0x000fc60007ffe0ff */
[----:B------:R-:W5:Y:S04]  /*1690*/  LDG.E.CONSTANT R16, desc[UR6][R2.64+0xc00] ;  /* 0x000c000602107981 */ /* 0x000f68000c1e9900 */
[----:B------:R-:W5:Y:S04]  /*16a0*/  LDG.E.CONSTANT R15, desc[UR6][R2.64+0x1000] ;  /* 0x00100006020f7981 */ /* 0x000f68000c1e9900 */
[----:B------:R-:W5:Y:S01]  /*16b0*/  LDG.E.CONSTANT R14, desc[UR6][R2.64+0x1400] ;  /* 0x00140006020e7981 */ /* 0x000f62000c1e9900 */
[----:B0-----:R-:W-:-:S03]  /*16c0*/  IMAD.WIDE.U32 R22, R11, 0x4, R4 ;  /* 0x000000040b167825 */ /* 0x001fc600078e0004 */
[----:B------:R-:W5:Y:S04]  /*16d0*/  LDG.E.CONSTANT R20, desc[UR6][R2.64+0x2000] ;  /* 0x0020000602147981 */ /* 0x000f68000c1e9900 */
[----:B------:R0:W2:Y:S01]  /*16e0*/  LDG.E.CONSTANT R12, desc[UR6][R22.64] ;  /* 0x00000006160c7981 */ /* 0x0000a2000c1e9900 */
[----:B------:R-:W-:-:S03]  /*16f0*/  IMAD.WIDE.U32 R24, R25, 0x4, R4 ;  /* 0x0000000419187825 */ /* 0x000fc600078e0004 */
[----:B------:R-:W5:Y:S04]  /*1700*/  LDG.E.CONSTANT R26, desc[UR6][R2.64+0x3000] ;  /* 0x00300006021a7981 */ /* 0x000f68000c1e9900 */
[----:B------:R-:W5:Y:S01]  /*1710*/  LDG.E.CONSTANT R17, desc[UR6][R24.64] ;  /* 0x0000000618117981 */ /* 0x000f62000c1e9900 */
[--C-:B------:R-:W-:Y:S01]  /*1720*/  IMAD.WIDE.U32 R6, R7, 0x4, R4.reuse ;  /* 0x0000000407067825 */ /* 0x100fe200078e0004 */
[----:B0-----:R-:W-:Y:S02]  /*1730*/  IADD3 R23, PT, PT, R11, 0xc00, RZ ;  /* 0x00000c000b177810 */ /* 0x001fe40007ffe0ff */
[----:B------:R-:W5:Y:S04]  /*1740*/  LDG.E.CONSTANT R22, desc[UR6][R2.64+0x1c00] ;  /* 0x001c000602167981 */ /* 0x000f68000c1e9900 */
[----:B------:R-:W5:Y:S01]  /*1750*/  LDG.E.CONSTANT R6, desc[UR6][R6.64] ;  /* 0x0000000606067981 */ /* 0x000f62000c1e9900 */
[----:B------:R-:W-:-:S03]  /*1760*/  IMAD.WIDE.U32 R4, R23, 0x4, R4 ;  /* 0x0000000417047825 */ /* 0x000fc600078e0004 */
[----:B------:R-:W5:Y:S04]  /*1770*/  LDG.E.CONSTANT R23, desc[UR6][R2.64+0x2400] ;  /* 0x0024000602177981 */ /* 0x000f68000c1e9900 */
[----:B------:R-:W5:Y:S04]  /*1780*/  LDG.E.CONSTANT R4, desc[UR6][R4.64] ;  /* 0x0000000604047981 */ /* 0x000f68000c1e9900 */
[----:B------:R-:W5:Y:S04]  /*1790*/  LDG.E.CONSTANT R24, desc[UR6][R2.64+0x2c00] ;  /* 0x002c000602187981 */ /* 0x000f68000c1e9900 */
[----:B------:R0:W5:Y:S01]  /*17a0*/  LDG.E.CONSTANT R25, desc[UR6][R2.64+0x3400] ;  /* 0x0034000602197981 */ /* 0x000162000c1e9900 */
[----:B------:R-:W-:-:S04]  /*17b0*/  IADD3 R8, PT, PT, R8, 0x1000, RZ ;  /* 0x0000100008087810 */ /* 0x000fc80007ffe0ff */
[----:B------:R-:W-:Y:S02]  /*17c0*/  ISETP.GE.AND P1, PT, R8, R13, PT ;  /* 0x0000000d0800720c */ /* 0x000fe40003f26270 */
[----:B0-----:R-:W-:Y:S02]  /*17d0*/  IADD3 R2, P2, PT, R2, 0x4000, RZ ;  /* 0x0000400002027810 */ /* 0x001fe40007f5e0ff */
[----:B------:R-:W-:Y:S02]  /*17e0*/  IADD3 R11, PT, PT, R11, 0x1000, RZ ;  /* 0x000010000b0b7810 */ /* 0x000fe40007ffe0ff */
[----:B------:R-:W-:Y:S01]  /*17f0*/  IADD3.X R3, PT, PT, RZ, R3, RZ, P2, !PT ;  /* 0x00000003ff037210 */ /* 0x000fe200017fe4ff */
[----:B--2---:R-:W-:-:S04]  /*1800*/  FADD R21, R12, R21 ;  /* 0x000000150c157221 */ /* 0x004fc80000000000 */
[----:B------:R-:W-:-:S04]  /*1810*/  FADD R10, R21, R10 ;  /* 0x0000000a150a7221 */ /* 0x000fc80000000000 */
[----:B---3--:R-:W-:-:S04]  /*1820*/  FADD R19, R10, R19 ;  /* 0x000000130a137221 */ /* 0x008fc80000000000 */
[----:B----4-:R-:W-:-:S04]  /*1830*/  FADD R18, R19, R18 ;  /* 0x0000001213127221 */ /* 0x010fc80000000000 */
[----:B-----5:R-:W-:-:S04]  /*1840*/  FADD R17, R18, R17 ;  /* 0x0000001112117221 */ /* 0x020fc80000000000 */
        /* <DEDUP_REMOVED lines=12> */
.L_x_213:
[----:B------:R-:W-:Y:S05]  /*1910*/  BSYNC.RECONVERGENT B2 ;  /* 0x0000000000027941 */ /* 0x000fea0003800200 */
.L_x_212:
[----:B------:R-:W-:Y:S01]  /*1920*/  IADD3 R4, PT, PT, R9, -R8, RZ ;  /* 0x8000000809047210 */ /* 0x000fe20007ffe0ff */
[----:B------:R-:W-:Y:S03]  /*1930*/  BSSY.RECONVERGENT B2, `(.L_x_215) ;  /* 0x000001e000027945 */ /* 0x000fe60003800200 */
[----:B------:R-:W-:-:S13]  /*1940*/  ISETP.GT.AND P1, PT, R4, 0x400, PT ;  /* 0x000004000400780c */ /* 0x000fda0003f24270 */
[----:B------:R-:W-:Y:S05]  /*1950*/  @!P1 BRA `(.L_x_216) ;  /* 0x00000000006c9947 */ /* 0x000fea0003800000 */
[----:B------:R-:W0:Y:S01]  /*1960*/  LDC.64 R6, c[0x0][0x380] ;  /* 0x0000e000ff067b82 */ /* 0x000e220000000a00 */
[----:B------:R-:W2:Y:S01]  /*1970*/  LDG.E.CONSTANT R10, desc[UR6][R2.64+-0x400] ;  /* 0xfffc0006020a7981 */ /* 0x000ea2000c1e9900 */
[----:B------:R-:W-:-:S03]  /*1980*/  VIADD R15, R11, 0x400 ;  /* 0x000004000b0f7836 */ /* 0x000fc60000000000 */
[----:B------:R-:W3:Y:S04]  /*1990*/  LDG.E.CONSTANT R13, desc[UR6][R2.64] ;  /* 0x00000006020d7981 */ /* 0x000ee8000c1e9900 */
[----:B------:R-:W4:Y:S04]  /*19a0*/  LDG.E.CONSTANT R17, desc[UR6][R2.64+0xc00] ;  /* 0x000c000602117981 */ /* 0x000f28000c1e9900 */
[----:B------:R-:W5:Y:S04]  /*19b0*/  LDG.E.CONSTANT R19, desc[UR6][R2.64+0x1000] ;  /* 0x0010000602137981 */ /* 0x000f68000c1e9900 */
[----:B------:R1:W5:Y:S01]  /*19c0*/  LDG.E.CONSTANT R23, desc[UR6][R2.64+0x1400] ;  /* 0x0014000602177981 */ /* 0x000362000c1e9900 */
[----:B0-----:R-:W-:-:S06]  /*19d0*/  IMAD.WIDE.U32 R4, R11, 0x4, R6 ;  /* 0x000000040b047825 */ /* 0x001fcc00078e0006 */
[----:B------:R-:W2:Y:S01]  /*19e0*/  LDG.E.CONSTANT R4, desc[UR6][R4.64] ;  /* 0x0000000604047981 */ /* 0x000ea2000c1e9900 */
[----:B------:R-:W-:-:S03]  /*19f0*/  IMAD.WIDE.U32 R6, R15, 0x4, R6 ;  /* 0x000000040f067825 */ /* 0x000fc600078e0006 */
[----:B------:R-:W4:Y:S04]  /*1a00*/  LDG.E.CONSTANT R15, desc[UR6][R2.64+0x400] ;  /* 0x00040006020f7981 */ /* 0x000f28000c1e9900 */
[----:B------:R-:W5:Y:S01]  /*1a10*/  LDG.E.CONSTANT R7, desc[UR6][R6.64] ;  /* 0x0000000606077981 */ /* 0x000f62000c1e9900 */
[----:B------:R-:W-:Y:S02]  /*1a20*/  PLOP3.LUT P0, PT, PT, PT, PT, 0x8, 0x80 ;  /* 0x000000000080781c */ /* 0x000fe40003f0e170 */
[----:B------:R-:W-:Y:S02]  /*1a30*/  IADD3 R8, PT, PT, R8, 0x800, RZ ;  /* 0x0000080008087810 */ /* 0x000fe40007ffe0ff */
[----:B------:R-:W-:Y:S01]  /*1a40*/  IADD3 R11, PT, PT, R11, 0x800, RZ ;  /* 0x000008000b0b7810 */ /* 0x000fe20007ffe0ff */
[----:B--2---:R-:W-:-:S04]  /*1a50*/  FADD R21, R21, R4 ;  /* 0x0000000415157221 */ /* 0x004fc80000000000 */
[----:B------:R-:W-:-:S04]  /*1a60*/  FADD R10, R21, R10 ;  /* 0x0000000a150a7221 */ /* 0x000fc80000000000 */
[----:B---3--:R-:W-:-:S04]  /*1a70*/  FADD R10, R10, R13 ;  /* 0x0000000d0a0a7221 */ /* 0x008fc80000000000 */
[----:B----4-:R-:W-:-:S04]  /*1a80*/  FADD R10, R10, R15 ;  /* 0x0000000f0a0a7221 */ /* 0x010fc80000000000 */
[----:B-----5:R-:W-:Y:S01]  /*1a90*/  FADD R10, R10, R7 ;  /* 0x000000070a0a7221 */ /* 0x020fe20000000000 */
[----:B------:R-:W-:-:S03]  /*1aa0*/  IADD3 R4, P1, PT, R2, 0x2000, RZ ;  /* 0x0000200002047810 */ /* 0x000fc60007f3e0ff */
[----:B------:R-:W-:Y:S01]  /*1ab0*/  FADD R10, R10, R17 ;  /* 0x000000110a0a7221 */ /* 0x000fe20000000000 */
[----:B------:R-:W-:-:S03]  /*1ac0*/  IADD3.X R5, PT, PT, RZ, R3, RZ, P1, !PT ;  /* 0x00000003ff057210 */ /* 0x000fc60000ffe4ff */
[----:B------:R-:W-:Y:S01]  /*1ad0*/  FADD R10, R10, R19 ;  /* 0x000000130a0a7221 */ /* 0x000fe20000000000 */
[----:B-1----:R-:W-:Y:S02]  /*1ae0*/  MOV R2, R4 ;  /* 0x0000000400027202 */ /* 0x002fe40000000f00 */
[----:B------:R-:W-:Y:S01]  /*1af0*/  MOV R3, R5 ;  /* 0x0000000500037202 */ /* 0x000fe20000000f00 */
[----:B------:R-:W-:-:S07]  /*1b00*/  FADD R21, R10, R23 ;  /* 0x000000170a157221 */ /* 0x000fce0000000000 */
.L_x_216:
[----:B------:R-:W-:Y:S05]  /*1b10*/  BSYNC.RECONVERGENT B2 ;  /* 0x0000000000027941 */ /* 0x000fea0003800200 */
.L_x_215:
[----:B------:R-:W-:-:S13]  /*1b20*/  ISETP.LT.OR P0, PT, R8, R9, P0 ;  /* 0x000000090800720c */ /* 0x000fda0000701670 */
[----:B------:R-:W-:Y:S05]  /*1b30*/  @!P0 BRA `(.L_x_208) ;  /* 0x0000000000288947 */ /* 0x000fea0003800000 */
[----:B------:R-:W0:Y:S01]  /*1b40*/  LDC.64 R4, c[0x0][0x380] ;  /* 0x0000e000ff047b82 */ /* 0x000e220000000a00 */
[----:B------:R-:W2:Y:S04]  /*1b50*/  LDG.E.CONSTANT R6, desc[UR6][R2.64+-0x400] ;  /* 0xfffc000602067981 */ /* 0x000ea8000c1e9900 */
[----:B------:R-:W3:Y:S04]  /*1b60*/  LDG.E.CONSTANT R7, desc[UR6][R2.64] ;  /* 0x0000000602077981 */ /* 0x000ee8000c1e9900 */
[----:B------:R-:W4:Y:S01]  /*1b70*/  LDG.E.CONSTANT R9, desc[UR6][R2.64+0x400] ;  /* 0x0004000602097981 */ /* 0x000f22000c1e9900 */
[----:B0-----:R-:W-:-:S06]  /*1b80*/  IMAD.WIDE.U32 R4, R11, 0x4, R4 ;  /* 0x000000040b047825 */ /* 0x001fcc00078e0004 */
[----:B------:R-:W5:Y:S02]  /*1b90*/  LDG.E.CONSTANT R4, desc[UR6][R4.64] ;  /* 0x0000000604047981 */ /* 0x000f64000c1e9900 */
[----:B-----5:R-:W-:-:S04]  /*1ba0*/  FADD R21, R21, R4 ;  /* 0x0000000415157221 */ /* 0x020fc80000000000 */
[----:B--2---:R-:W-:-:S04]  /*1bb0*/  FADD R6, R21, R6 ;  /* 0x0000000615067221 */ /* 0x004fc80000000000 */
[----:B---3--:R-:W-:-:S04]  /*1bc0*/  FADD R6, R6, R7 ;  /* 0x0000000706067221 */ /* 0x008fc80000000000 */
[----:B----4-:R-:W-:-:S07]  /*1bd0*/  FADD R21, R6, R9 ;  /* 0x0000000906157221 */ /* 0x010fce0000000000 */
.L_x_208:
[----:B------:R-:W-:Y:S05]  /*1be0*/  BSYNC.RECONVERGENT B1 ;  /* 0x0000000000017941 */ /* 0x000fea0003800200 */
.L_x_206:
[----:B------:R-:W0:Y:S01]  /*1bf0*/  S2R R6, SR_LANEID ;  /* 0x0000000000067919 */ /* 0x000e220000000000 */
[----:B------:R-:W1:Y:S01]  /*1c00*/  SHFL.DOWN PT, R2, R21, 0x1, 0x1f ;  /* 0x08201f0015027f89 */ /* 0x000e6200000e0000 */
[C---:B0-----:R-:W-:Y:S02]  /*1c10*/  ISETP.GT.AND P0, PT, R6.reuse, 0x1e, PT ;  /* 0x0000001e0600780c */ /* 0x041fe40003f04270 */
[----:B------:R-:W-:-:S11]  /*1c20*/  ISETP.NE.AND P1, PT, R6, RZ, PT ;  /* 0x000000ff0600720c */ /* 0x000fd60003f25270 */
[----:B-1----:R-:W-:Y:S01]  /*1c30*/  @!P0 FADD R21, R2, R21 ;  /* 0x0000001502158221 */ /* 0x002fe20000000000 */
[----:B------:R-:W-:Y:S01]  /*1c40*/  ISETP.GT.AND P0, PT, R6, 0x1d, PT ;  /* 0x0000001d0600780c */ /* 0x000fe20003f04270 */
[----:B------:R-:W0:Y:S01]  /*1c50*/  @!P1 S2R R5, SR_CgaCtaId ;  /* 0x0000000000059919 */ /* 0x000e220000008800 */
[----:B------:R-:W-:Y:S02]  /*1c60*/  @!P1 MOV R4, 0x400 ;  /* 0x0000040000049802 */ /* 0x000fe40000000f00 */
[----:B------:R-:W-:Y:S01]  /*1c70*/  @!P1 SHF.R.U32.HI R3, RZ, 0x3, R0 ;  /* 0x00000003ff039819 */ /* 0x000fe20000011600 */
[----:B------:R-:W1:Y:S03]  /*1c80*/  SHFL.DOWN PT, R2, R21, 0x2, 0x1f ;  /* 0x08401f0015027f89 */ /* 0x000e6600000e0000 */
[----:B------:R-:W-:-:S05]  /*1c90*/  @!P1 LOP3.LUT R3, R3, 0x7c, RZ, 0xc0, !PT ;  /* 0x0000007c03039812 */ /* 0x000fca00078ec0ff */
[----:B-1----:R-:W-:Y:S01]  /*1ca0*/  @!P0 FADD R21, R21, R2 ;  /* 0x0000000215158221 */ /* 0x002fe20000000000 */
[----:B------:R-:W-:Y:S02]  /*1cb0*/  ISETP.GT.AND P0, PT, R6, 0x1b, PT ;  /* 0x0000001b0600780c */ /* 0x000fe40003f04270 */
[----:B0-----:R-:W-:Y:S02]  /*1cc0*/  @!P1 LEA R4, R5, R4, 0x18 ;  /* 0x0000000405049211 */ /* 0x001fe400078ec0ff */
[----:B------:R-:W0:Y:S02]  /*1cd0*/  SHFL.DOWN PT, R2, R21, 0x4, 0x1f ;  /* 0x08801f0015027f89 */ /* 0x000e2400000e0000 */
[----:B------:R-:W-:-:S07]  /*1ce0*/  @!P1 IADD3 R3, PT, PT, R3, R4, RZ ;  /* 0x0000000403039210 */ /* 0x000fce0007ffe0ff */
        /* <DEDUP_REMOVED lines=12> */
[----:B------:R-:W0:Y:S01]  /*1db0*/  S2UR UR5, SR_CgaCtaId ;  /* 0x00000000000579c3 */ /* 0x000e220000008800 */
[----:B------:R-:W-:Y:S02]  /*1dc0*/  UMOV UR4, 0x400 ;  /* 0x0000040000047882 */ /* 0x000fe40000000000 */
[----:B0-----:R-:W-:-:S09]  /*1dd0*/  ULEA UR4, UR5, UR4, 0x18 ;  /* 0x0000000405047291 */ /* 0x001fd2000f8ec0ff */
[----:B---3--:R-:W0:Y:S04]  /*1de0*/  LDS R3, [UR4+0xc] ;  /* 0x00000c04ff037984 */ /* 0x008e280008000800 */
        /* <DEDUP_REMOVED lines=10> */
.L_x_189:
        /* <DEDUP_REMOVED lines=12> */
.L_x_219:
[----:B------:R-:W-:Y:S05]  /*1f50*/  BSYNC.RECONVERGENT B1 ;  /* 0x0000000000017941 */ /* 0x000fea0003800200 */
.L_x_218:
[----:B------:R-:W-:Y:S01]  /*1f60*/  ISETP.GE.AND P0, PT, R11, R20, PT ;  /* 0x000000140b00720c */ /* 0x000fe20003f06270 */
[----:B------:R-:W-:-:S12]  /*1f70*/  BSSY.RECONVERGENT B1, `(.L_x_220) ;  /* 0x0000074000017945 */ /* 0x000fd80003800200 */
[----:B------:R-:W-:Y:S05]  /*1f80*/  @P0 BRA `(.L_x_221) ;  /* 0x0000000400c80947 */ /* 0x000fea0003800000 */
[----:B0-----:R-:W-:Y:S01]  /*1f90*/  LOP3.LUT R3, RZ, R11, RZ, 0x33, !PT ;  /* 0x0000000bff037212 */ /* 0x001fe200078e33ff */
[----:B------:R-:W-:Y:S04]  /*1fa0*/  BSSY.RECONVERGENT B2, `(.L_x_222) ;  /* 0x0000015000027945 */ /* 0x000fe80003800200 */
[----:B------:R-:W-:-:S05]  /*1fb0*/  IMAD.IADD R4, R3, 0x1, R20 ;  /* 0x0000000103047824 */ /* 0x000fca00078e0214 */
        /* <DEDUP_REMOVED lines=10> */
.L_x_224:
[----:B------:R-:W-:-:S06]  /*2060*/  MOV R3, R5 ;  /* 0x0000000500037202 */ /* 0x000fcc0000000f00 */
[----:B------:R0:W2:Y:S01]  /*2070*/  LDG.E.CONSTANT R3, desc[UR6][R2.64] ;  /* 0x0000000602037981 */ /* 0x0000a2000c1e9900 */
[----:B------:R-:W-:Y:S02]  /*2080*/  IADD3 R4, PT, PT, R4, 0x1, RZ ;  /* 0x0000000104047810 */ /* 0x000fe40007ffe0ff */
[----:B------:R-:W-:Y:S02]  /*2090*/  IADD3 R11, PT, PT, R11, 0x100, RZ ;  /* 0x000001000b0b7810 */ /* 0x000fe40007ffe0ff */
[----:B------:R-:W-:Y:S02]  /*20a0*/  ISETP.NE.AND P0, PT, R4, RZ, PT ;  /* 0x000000ff0400720c */ /* 0x000fe40003f05270 */
[----:B0-----:R-:W-:-:S04]  /*20b0*/  IADD3 R2, P2, PT, R2, 0x400, RZ ;  /* 0x0000040002027810 */ /* 0x001fc80007f5e0ff */
[----:B------:R-:W-:Y:S01]  /*20c0*/  IADD3.X R5, PT, PT, RZ, R5, RZ, P2, !PT ;  /* 0x00000005ff057210 */ /* 0x000fe200017fe4ff */
[----:B--2--5:R-:W-:-:S06]  /*20d0*/  FADD R0, R3, R0 ;  /* 0x0000000003007221 */ /* 0x024fcc0000000000 */
[----:B------:R-:W-:Y:S05]  /*20e0*/  @P0 BRA `(.L_x_224) ;  /* 0xfffffffc00dc0947 */ /* 0x000fea000383ffff */
.L_x_223:
[----:B------:R-:W-:Y:S05]  /*20f0*/  BSYNC.RECONVERGENT B2 ;  /* 0x0000000000027941 */ /* 0x000fea0003800200 */
.L_x_222:
        /* <DEDUP_REMOVED lines=8> */
.L_x_227:
        /* <DEDUP_REMOVED lines=9> */
[----:B------:R-:W-:-:S03]  /*2210*/  VIADD R3, R11, 0x800 ;  /* 0x000008000b037836 */ /* 0x000fc60000000000 */
[----:B------:R-:W4:Y:S01]  /*2220*/  LDG.E.CONSTANT R15, desc[UR6][R4.64+0x400] ;  /* 0x00040006040f7981 */ /* 0x000f22000c1e9900 */
        /* <DEDUP_REMOVED lines=32> */
.L_x_226:
[----:B------:R-:W-:Y:S05]  /*2430*/  BSYNC.RECONVERGENT B2 ;  /* 0x0000000000027941 */ /* 0x000fea0003800200 */
.L_x_225:
[----:B------:R-:W-:Y:S01]  /*2440*/  IADD3 R2, PT, PT, -R11, R20, RZ ;  /* 0x000000140b027210 */ /* 0x000fe20007ffe1ff */
[----:B------:R-:W-:Y:S03]  /*2450*/  BSSY.RECONVERGENT B2, `(.L_x_228) ;  /* 0x0000019000027945 */ /* 0x000fe60003800200 */
[----:B------:R-:W-:-:S13]  /*2460*/  ISETP.GT.AND P1, PT, R2, 0x400, PT ;  /* 0x000004000200780c */ /* 0x000fda0003f24270 */
[----:B------:R-:W-:Y:S05]  /*2470*/  @!P1 BRA `(.L_x_229) ;  /* 0x0000000000589947 */ /* 0x000fea0003800000 */
        /* <DEDUP_REMOVED lines=22> */
.L_x_229:
[----:B------:R-:W-:Y:S05]  /*25e0*/  BSYNC.RECONVERGENT B2 ;  /* 0x0000000000027941 */ /* 0x000fea0003800200 */
.L_x_228:
        /* <DEDUP_REMOVED lines=12> */
.L_x_221:
[----:B------:R-:W-:Y:S05]  /*26b0*/  BSYNC.RECONVERGENT B1 ;  /* 0x0000000000017941 */ /* 0x000fea0003800200 */
.L_x_220:
        /* <DEDUP_REMOVED lines=35> */
[----:B--2---:R-:W0:Y:S04]  /*28f0*/  LDS R3, [UR4+0xc] ;  /* 0x00000c04ff037984 */ /* 0x004e280008000800 */
        /* <DEDUP_REMOVED lines=10> */
.L_x_230:
[----:B0-----:R-:W0:Y:S01]  /*29a0*/  S2R R2, SR_LANEID ;  /* 0x0000000000027919 */ /* 0x001e220000000000 */
[----:B------:R-:W-:-:S04]  /*29b0*/  LOP3.LUT R0, R9, 0x3e0, RZ, 0xc0, !PT ;  /* 0x000003e009007812 */ /* 0x000fc800078ec0ff */
[----:B------:R-:W-:Y:S02]  /*29c0*/  IADD3 R3, PT, PT, R0, 0x20, RZ ;  /* 0x0000002000037810 */ /* 0x000fe40007ffe0ff */
[----:B------:R-:W-:Y:S02]  /*29d0*/  LOP3.LUT R7, RZ, R0, RZ, 0x33, !PT ;  /* 0x00000000ff077212 */ /* 0x000fe400078e33ff */
[-C--:B------:R-:W-:Y:S02]  /*29e0*/  ISETP.GT.AND P0, PT, R3, R20.reuse, PT ;  /* 0x000000140300720c */ /* 0x080fe40003f04270 */
[----:B------:R-:W-:-:S04]  /*29f0*/  IADD3 R7, PT, PT, R7, R20, RZ ;  /* 0x0000001407077210 */ /* 0x000fc80007ffe0ff */
[----:B------:R-:W-:-:S05]  /*2a00*/  SEL R4, R7, 0x1f, P0 ;  /* 0x0000001f07047807 */ /* 0x000fca0000000000 */
[----:B------:R-:W1:Y:S01]  /*2a10*/  SHFL.DOWN PT, R0, R5, 0x1, R4 ;  /* 0x0820000005007989 */ /* 0x000e6200000e0004 */
[C---:B0-----:R-:W-:Y:S01]  /*2a20*/  ISETP.GE.AND P0, PT, R2.reuse, R4, PT ;  /* 0x000000040200720c */ /* 0x041fe20003f06270 */
[C---:B------:R-:W-:Y:S01]  /*2a30*/  VIADD R3, R2.reuse, 0x2 ;  /* 0x0000000202037836 */ /* 0x040fe20000000000 */
[----:B------:R-:W-:-:S11]  /*2a40*/  ISETP.NE.AND P1, PT, R2, RZ, PT ;  /* 0x000000ff0200720c */ /* 0x000fd60003f25270 */
[----:B-1----:R-:W-:Y:S01]  /*2a50*/  @!P0 FADD R5, R0, R5 ;  /* 0x0000000500058221 */ /* 0x002fe20000000000 */
[-C--:B------:R-:W-:Y:S01]  /*2a60*/  ISETP.GT.AND P0, PT, R3, R4.reuse, PT ;  /* 0x000000040300720c */ /* 0x080fe20003f04270 */
[----:B------:R-:W0:Y:S01]  /*2a70*/  @!P1 S2R R6, SR_CgaCtaId ;  /* 0x0000000000069919 */ /* 0x000e220000008800 */
[----:B------:R-:W-:Y:S02]  /*2a80*/  IADD3 R3, PT, PT, R2, 0x4, RZ ;  /* 0x0000000402037810 */ /* 0x000fe40007ffe0ff */
[----:B------:R-:W1:Y:S09]  /*2a90*/  SHFL.DOWN PT, R0, R5, 0x2, R4 ;  /* 0x0840000005007989 */ /* 0x000e7200000e0004 */
[----:B-1----:R-:W-:Y:S01]  /*2aa0*/  @!P0 FADD R5, R5, R0 ;  /* 0x0000000005058221 */ /* 0x002fe20000000000 */
[----:B------:R-:W-:-:S02]  /*2ab0*/  ISETP.GT.AND P0, PT, R3, R4, PT ;  /* 0x000000040300720c */ /* 0x000fc40003f04270 */
[----:B------:R-:W-:Y:S02]  /*2ac0*/  IADD3 R3, PT, PT, R2, 0x8, RZ ;  /* 0x0000000802037810 */ /* 0x000fe40007ffe0ff */
[----:B------:R-:W1:Y:S09]  /*2ad0*/  SHFL.DOWN PT, R0, R5, 0x4, R4 ;  /* 0x0880000005007989 */ /* 0x000e7200000e0004 */
[----:B-1----:R-:W-:Y:S01]  /*2ae0*/  @!P0 FADD R5, R5, R0 ;  /* 0x0000000005058221 */ /* 0x002fe20000000000 */
[----:B------:R-:W-:-:S02]  /*2af0*/  ISETP.GT.AND P0, PT, R3, R4, PT ;  /* 0x000000040300720c */ /* 0x000fc40003f04270 */
[----:B------:R-:W-:Y:S02]  /*2b00*/  IADD3 R3, PT, PT, R2, 0x10, RZ ;  /* 0x0000001002037810 */ /* 0x000fe40007ffe0ff */
[----:B------:R-:W1:Y:S01]  /*2b10*/  SHFL.DOWN PT, R0, R5, 0x8, R4 ;  /* 0x0900000005007989 */ /* 0x000e6200000e0004 */
[----:B------:R-:W-:-:S04]  /*2b20*/  @!P1 SHF.R.U32.HI R2, RZ, 0x3, R9 ;  /* 0x00000003ff029819 */ /* 0x000fc80000011609 */
[----:B------:R-:W-:-:S04]  /*2b30*/  @!P1 LOP3.LUT R2, R2, 0x7c, RZ, 0xc0, !PT ;  /* 0x0000007c02029812 */ /* 0x000fc800078ec0ff */
[----:B-1----:R-:W-:Y:S01]  /*2b40*/  @!P0 FADD R5, R5, R0 ;  /* 0x0000000005058221 */ /* 0x002fe20000000000 */
[----:B------:R-:W-:Y:S02]  /*2b50*/  ISETP.GT.AND P0, PT, R3, R4, PT ;  /* 0x000000040300720c */ /* 0x000fe40003f04270 */
[----:B------:R-:W-:Y:S02]  /*2b60*/  @!P1 MOV R3, 0x400 ;  /* 0x0000040000039802 */ /* 0x000fe40000000f00 */
[----:B------:R-:W1:Y:S02]  /*2b70*/  SHFL.DOWN PT, R0, R5, 0x10, R4 ;  /* 0x0a00000005007989 */ /* 0x000e6400000e0004 */
[----:B0-----:R-:W-:-:S04]  /*2b80*/  @!P1 LEA R3, R6, R3, 0x18 ;  /* 0x0000000306039211 */ /* 0x001fc800078ec0ff */
[----:B------:R-:W-:-:S03]  /*2b90*/  @!P1 IADD3 R3, PT, PT, R2, R3, RZ ;  /* 0x0000000302039210 */ /* 0x000fc60007ffe0ff */
[----:B-1----:R-:W-:Y:S01]  /*2ba0*/  @!P0 FADD R5, R5, R0 ;  /* 0x0000000005058221 */ /* 0x002fe20000000000 */
        /* <DEDUP_REMOVED lines=12> */
[----:B-1----:R-:W0:Y:S04]  /*2c70*/  LDS R3, [UR4+0xc] ;  /* 0x00000c04ff037984 */ /* 0x002e280008000800 */
        /* <DEDUP_REMOVED lines=13> */
.L_x_217:
[----:B------:R-:W0:Y:S01]  /*2d50*/  S2R R8, SR_TID.X ;  /* 0x0000000000087919 */ /* 0x000e220000002100 */
[----:B------:R-:W0:Y:S02]  /*2d60*/  LDC.64 R2, c[0x0][0x380] ;  /* 0x0000e000ff027b82 */ /* 0x000e240000000a00 */
[----:B0-----:R-:W-:-:S05]  /*2d70*/  IMAD.WIDE.U32 R2, R8, 0x4, R2 ;  /* 0x0000000408027825 */ /* 0x001fca00078e0002 */
[----:B------:R-:W2:Y:S04]  /*2d80*/  LDG.E.CONSTANT R19, desc[UR6][R2.64] ;  /* 0x0000000602137981 */ /* 0x000ea8000c1e9900 */
[----:B------:R-:W2:Y:S04]  /*2d90*/  LDG.E.CONSTANT R0, desc[UR6][R2.64+0x400] ;  /* 0x0004000602007981 */ /* 0x000ea8000c1e9900 */
[----:B------:R-:W3:Y:S04]  /*2da0*/  LDG.E.CONSTANT R4, desc[UR6][R2.64+0x800] ;  /* 0x0008000602047981 */ /* 0x000ee8000c1e9900 */
[----:B------:R-:W3:Y:S04]  /*2db0*/  LDG.E.CONSTANT R5, desc[UR6][R2.64+0xc00] ;  /* 0x000c000602057981 */ /* 0x000ee8000c1e9900 */
[----:B------:R-:W4:Y:S04]  /*2dc0*/  LDG.E.CONSTANT R6, desc[UR6][R2.64+0x1000] ;  /* 0x0010000602067981 */ /* 0x000f28000c1e9900 */
[----:B------:R-:W4:Y:S04]  /*2dd0*/  LDG.E.CONSTANT R7, desc[UR6][R2.64+0x1400] ;  /* 0x0014000602077981 */ /* 0x000f28000c1e9900 */
[----:B------:R-:W5:Y:S04]  /*2de0*/  LDG.E.CONSTANT R9, desc[UR6][R2.64+0x1800] ;  /* 0x0018000602097981 */ /* 0x000f68000c1e9900 */
        /* <DEDUP_REMOVED lines=8> */
[----:B------:R-:W5:Y:S01]  /*2e70*/  LDG.E.CONSTANT R18, desc[UR6][R2.64+0x3c00] ;  /* 0x003c000602127981 */ /* 0x000f62000c1e9900 */
[----:B------:R-:W-:Y:S01]  /*2e80*/  ISETP.GE.U32.AND P0, PT, R20, 0x2000, PT ;  /* 0x000020001400780c */ /* 0x000fe20003f06070 */
[----:B--2---:R-:W-:Y:S01]  /*2e90*/  FADD R0, R19, R0 ;  /* 0x0000000013007221 */ /* 0x004fe20000000000 */
[----:B---3--:R-:W-:-:S04]  /*2ea0*/  FADD R5, R4, R5 ;  /* 0x0000000504057221 */ /* 0x008fc80000000000 */
[----:B------:R-:W-:Y:S01]  /*2eb0*/  FADD R0, R0, R5 ;  /* 0x0000000500007221 */ /* 0x000fe20000000000 */
[----:B----4-:R-:W-:Y:S01]  /*2ec0*/  FADD R6, R6, R7 ;  /* 0x0000000706067221 */ /* 0x010fe20000000000 */
[----:B-----5:R-:W-:-:S04]  /*2ed0*/  FADD R9, R9, R10 ;  /* 0x0000000a09097221 */ /* 0x020fc80000000000 */
[----:B------:R-:W-:Y:S01]  /*2ee0*/  FADD R9, R6, R9 ;  /* 0x0000000906097221 */ /* 0x000fe20000000000 */
[----:B------:R-:W-:-:S03]  /*2ef0*/  FADD R11, R11, R12 ;  /* 0x0000000c0b0b7221 */ /* 0x000fc60000000000 */
[----:B------:R-:W-:Y:S01]  /*2f00*/  FADD R0, R0, R9 ;  /* 0x0000000900007221 */ /* 0x000fe20000000000 */
[----:B------:R-:W-:-:S04]  /*2f10*/  FADD R14, R13, R14 ;  /* 0x0000000e0d0e7221 */ /* 0x000fc80000000000 */
[----:B------:R-:W-:Y:S01]  /*2f20*/  FADD R11, R11, R14 ;  /* 0x0000000e0b0b7221 */ /* 0x000fe20000000000 */
[----:B------:R-:W-:Y:S01]  /*2f30*/  FADD R15, R15, R16 ;  /* 0x000000100f0f7221 */ /* 0x000fe20000000000 */
[----:B------:R-:W-:-:S04]  /*2f40*/  FADD R18, R17, R18 ;  /* 0x0000001211127221 */ /* 0x000fc80000000000 */
[----:B------:R-:W-:-:S04]  /*2f50*/  FADD R18, R15, R18 ;  /* 0x000000120f127221 */ /* 0x000fc80000000000 */
[----:B------:R-:W-:Y:S01]  /*2f60*/  FADD R5, R11, R18 ;  /* 0x000000120b057221 */ /* 0x000fe20000000000 */
[----:B------:R-:W-:-:S03]  /*2f70*/  HFMA2 R11, -RZ, RZ, 0, 0.00048828125 ;  /* 0x00001000ff0b7431 */ /* 0x000fc600000001ff */
[----:B------:R-:W-:Y:S01]  /*2f80*/  FADD R0, R0, R5 ;  /* 0x0000000500007221 */ /* 0x000fe20000000000 */
[----:B------:R-:W-:Y:S06]  /*2f90*/  @!P0 BRA `(.L_x_231) ;  /* 0x0000000000ac8947 */ /* 0x000fec0003800000 */
[----:B------:R-:W0:Y:S01]  /*2fa0*/  LDC R7, c[0x0][0x390] ;  /* 0x0000e400ff077b82 */ /* 0x000e220000000800 */
[----:B------:R-:W-:Y:S02]  /*2fb0*/  IADD3 R6, PT, PT, R20, -0x1000, RZ ;  /* 0xfffff00014067810 */ /* 0x000fe40007ffe0ff */
[----:B------:R-:W-:-:S07]  /*2fc0*/  MOV R11, 0x1000 ;  /* 0x00001000000b7802 */ /* 0x000fce0000000f00 */
.L_x_233:
[----:B------:R-:W-:-:S05]  /*2fd0*/  IMAD.WIDE R4, R11, 0x4, R2 ;  /* 0x000000040b047825 */ /* 0x000fca00078e0202 */
[----:B------:R-:W2:Y:S04]  /*2fe0*/  LDG.E.CONSTANT R20, desc[UR6][R4.64+0x400] ;  /* 0x0004000604147981 */ /* 0x000ea8000c1e9900 */
[----:B------:R-:W2:Y:S04]  /*2ff0*/  LDG.E.CONSTANT R21, desc[UR6][R4.64+0x800] ;  /* 0x0008000604157981 */ /* 0x000ea8000c1e9900 */
        /* <DEDUP_REMOVED lines=13> */
[----:B------:R1:W5:Y:S01]  /*30d0*/  LDG.E.CONSTANT R18, desc[UR6][R4.64+0x3c00] ;  /* 0x003c000604127981 */ /* 0x000362000c1e9900 */
[----:B--2---:R-:W-:Y:S01]  /*30e0*/  FADD R21, R20, R21 ;  /* 0x0000001514157221 */ /* 0x004fe20000000000 */
[----:B0-----:R-:W-:-:S05]  /*30f0*/  MOV R20, R7 ;  /* 0x0000000700147202 */ /* 0x001fca0000000f00 */
[----:B-1----:R-:W-:Y:S02]  /*3100*/  IMAD.IADD R4, R20, 0x1, -R11 ;  /* 0x0000000114047824 */ /* 0x002fe400078e0a0b */
[----:B---3--:R-:W-:-:S03]  /*3110*/  FADD R0, R19, R0 ;  /* 0x0000000013007221 */ /* 0x008fc60000000000 */
[----:B------:R-:W-:Y:S01]  /*3120*/  ISETP.GE.AND P0, PT, R4, 0x1000, PT ;  /* 0x000010000400780c */ /* 0x000fe20003f06270 */
[----:B----4-:R-:W-:Y:S01]  /*3130*/  FADD R22, R22, R23 ;  /* 0x0000001716167221 */ /* 0x010fe20000000000 */
[----:B------:R-:W-:Y:S01]  /*3140*/  FADD R0, R0, R21 ;  /* 0x0000001500007221 */ /* 0x000fe20000000000 */
[----:B-----5:R-:W-:-:S04]  /*3150*/  FADD R25, R24, R25 ;  /* 0x0000001918197221 */ /* 0x020fc80000000000 */
[----:B------:R-:W-:Y:S01]  /*3160*/  FADD R25, R22, R25 ;  /* 0x0000001916197221 */ /* 0x000fe20000000000 */
[----:B------:R-:W-:Y:S01]  /*3170*/  FADD R16, R16, R17 ;  /* 0x0000001110107221 */ /* 0x000fe20000000000 */
[----:B------:R-:W-:-:S04]  /*3180*/  FADD R15, R15, R10 ;  /* 0x0000000a0f0f7221 */ /* 0x000fc80000000000 */
[----:B------:R-:W-:Y:S01]  /*3190*/  FADD R15, R16, R15 ;  /* 0x0000000f100f7221 */ /* 0x000fe20000000000 */
[----:B------:R-:W-:Y:S01]  /*31a0*/  FADD R9, R14, R9 ;  /* 0x000000090e097221 */ /* 0x000fe20000000000 */
[----:B------:R-:W-:-:S04]  /*31b0*/  FADD R12, R13, R12 ;  /* 0x0000000c0d0c7221 */ /* 0x000fc80000000000 */
[----:B------:R-:W-:Y:S01]  /*31c0*/  FADD R12, R9, R12 ;  /* 0x0000000c090c7221 */ /* 0x000fe20000000000 */
[----:B------:R-:W-:-:S03]  /*31d0*/  FADD R0, R0, R25 ;  /* 0x0000001900007221 */ /* 0x000fc60000000000 */
[----:B------:R-:W-:-:S04]  /*31e0*/  FADD R15, R15, R12 ;  /* 0x0000000c0f0f7221 */ /* 0x000fc80000000000 */
[----:B------:R-:W-:-:S04]  /*31f0*/  FADD R15, R0, R15 ;  /* 0x0000000f000f7221 */ /* 0x000fc80000000000 */
[----:B------:R-:W-:Y:S01]  /*3200*/  FADD R0, R18, R15 ;  /* 0x0000000f12007221 */ /* 0x000fe20000000000 */
[----:B------:R-:W-:Y:S06]  /*3210*/  @!P0 BRA `(.L_x_232) ;  /* 0x0000000800308947 */ /* 0x000fec0003800000 */
[----:B------:R-:W-:-:S04]  /*3220*/  IADD3 R11, PT, PT, R11, 0x1000, RZ ;  /* 0x000010000b0b7810 */ /* 0x000fc80007ffe0ff */
[----:B------:R-:W-:-:S13]  /*3230*/  ISETP.GT.AND P0, PT, R11, R6, PT ;  /* 0x000000060b00720c */ /* 0x000fda0003f04270 */
[----:B------:R-:W-:Y:S05]  /*3240*/  @!P0 BRA `(.L_x_233) ;  /* 0xfffffffc00608947 */ /* 0x000fea000383ffff */
.L_x_231:
[----:B------:R-:W-:-:S13]  /*3250*/  ISETP.GE.AND P0, PT, R11, R20, PT ;  /* 0x000000140b00720c */ /* 0x000fda0003f06270 */
[----:B------:R-:W-:Y:S05]  /*3260*/  @P0 BRA `(.L_x_232) ;  /* 0x00000008001c0947 */ /* 0x000fea0003800000 */
[----:B------:R-:W-:Y:S01]  /*3270*/  IADD3 R9, PT, PT, -R11, R20, RZ ;  /* 0x000000140b097210 */ /* 0x000fe20007ffe1ff */
[----:B------:R-:W-:Y:S03]  /*3280*/  BSSY.RECONVERGENT B1, `(.L_x_232) ;  /* 0x0000085000017945 */ /* 0x000fe60003800200 */
        /* <DEDUP_REMOVED lines=16> */
.L_x_237:
        /* <DEDUP_REMOVED lines=8> */
.L_x_236:
[----:B------:R-:W-:Y:S05]  /*3410*/  BSYNC.RECONVERGENT B2 ;  /* 0x0000000000027941 */ /* 0x000fea0003800200 */
.L_x_235:
[----:B------:R-:W-:Y:S05]  /*3420*/  @!P1 BRA `(.L_x_234) ;  /* 0x0000000400a89947 */ /* 0x000fea0003800000 */
[----:B------:R-:W0:Y:S01]  /*3430*/  LDCU.64 UR4, c[0x0][0x380] ;  /* 0x00007000ff0477ac */ /* 0x000e220008000a00 */
[----:B------:R-:W-:Y:S01]  /*3440*/  IADD3 R5, PT, PT, R9, -R10, RZ ;  /* 0x8000000a09057210 */ /* 0x000fe20007ffe0ff */
[----:B------:R-:W-:Y:S01]  /*3450*/  BSSY.RECONVERGENT B2, `(.L_x_238) ;  /* 0x000003b000027945 */ /* 0x000fe20003800200 */
[CC--:B------:R-:W-:Y:S02]  /*3460*/  IADD3 R3, P0, PT, R10.reuse, R11.reuse, RZ ;  /* 0x0000000b0a037210 */ /* 0x0c0fe40007f1e0ff */
[----:B------:R-:W-:Y:S02]  /*3470*/  ISETP.GT.AND P1, PT, R5, 0xc00, PT ;  /* 0x00000c000500780c */ /* 0x000fe40003f24270 */
[----:B------:R-:W-:Y:S01]  /*3480*/  IADD3 R11, PT, PT, R10, R11, RZ ;  /* 0x0000000b0a0b7210 */ /* 0x000fe20007ffe0ff */
[----:B------:R-:W-:Y:S01]  /*3490*/  IMAD.X R4, RZ, RZ, RZ, P0 ;  /* 0x000000ffff047224 */ /* 0x000fe200000e06ff */
[----:B0-----:R-:W-:-:S04]  /*34a0*/  LEA R2, P0, R3, UR4, 0x2 ;  /* 0x0000000403027c11 */ /* 0x001fc8000f8010ff */
[----:B------:R-:W-:Y:S02]  /*34b0*/  LEA.HI.X R3, R3, UR5, R4, 0x2, P0 ;  /* 0x0000000503037c11 */ /* 0x000fe400080f1404 */
[----:B------:R-:W-:-:S04]  /*34c0*/  IADD3 R2, P0, PT, R2, 0x800, RZ ;  /* 0x0000080002027810 */ /* 0x000fc80007f1e0ff */
[----:B------:R-:W-:Y:S02]  /*34d0*/  IADD3.X R3, PT, PT, RZ, R3, RZ, P0, !PT ;  /* 0x00000003ff037210 */ /* 0x000fe400007fe4ff */
[----:B------:R-:W-:Y:S01]  /*34e0*/  PLOP3.LUT P0, PT, PT, PT, PT, 0x80, 0x8 ;  /* 0x000000000008781c */ /* 0x000fe20003f0f070 */
[----:B------:R-:W-:-:S12]  /*34f0*/  @!P1 BRA `(.L_x_239) ;  /* 0x0000000000c09947 */ /* 0x000fd80003800000 */
[----:B------:R-:W-:Y:S02]  /*3500*/  PLOP3.LUT P0, PT, PT, PT, PT, 0x8, 0x80 ;  /* 0x000000000080781c */ /* 0x000fe40003f0e170 */
[----:B------:R-:W-:-:S11]  /*3510*/  IADD3 R13, PT, PT, R9, -0xc00, RZ ;  /* 0xfffff400090d7810 */ /* 0x000fd60007ffe0ff */
.L_x_240:
[----:B------:R-:W0:Y:S01]  /*3520*/  LDC.64 R4, c[0x0][0x380] ;  /* 0x0000e000ff047b82 */ /* 0x000e220000000a00 */
[----:B------:R-:W2:Y:S01]  /*3530*/  LDG.E.CONSTANT R12, desc[UR6][R2.64+-0x400] ;  /* 0xfffc0006020c7981 */ /* 0x000ea2000c1e9900 */
[----:B------:R-:W-:-:S03]  /*3540*/  IADD3 R25, PT, PT, R11, 0x400, RZ ;  /* 0x000004000b197810 */ /* 0x000fc60007ffe0ff */
[----:B------:R-:W3:Y:S04]  /*3550*/  LDG.E.CONSTANT R20, desc[UR6][R2.64] ;  /* 0x0000000602147981 */ /* 0x000ee8000c1e9900 */
[----:B------:R-:W4:Y:S01]  /*3560*/  LDG.E.CONSTANT R19, desc[UR6][R2.64+0x400] ;  /* 0x0004000602137981 */ /* 0x000f22000c1e9900 */
[----:B------:R-:W-:-:S03]  /*3570*/  IADD3 R7, PT, PT, R11, 0x800, RZ ;  /* 0x000008000b077810 */ /* 0x000fc60007ffe0ff */
[----:B------:R-:W5:Y:S04]  /*3580*/  LDG.E.CONSTANT R17, desc[UR6][R2.64+0xc00] ;  /* 0x000c000602117981 */ /* 0x000f68000c1e9900 */
[----:B------:R-:W5:Y:S01]  /*3590*/  LDG.E.CONSTANT R16, desc[UR6][R2.64+0x1000] ;  /* 0x0010000602107981 */ /* 0x000f62000c1e9900 */
[----:B------:R-:W-:-:S03]  /*35a0*/  IADD3 R23, PT, PT, R11, 0xc00, RZ ;  /* 0x00000c000b177810 */ /* 0x000fc60007ffe0ff */
[----:B------:R-:W5:Y:S01]  /*35b0*/  LDG.E.CONSTANT R22, desc[UR6][R2.64+0x1c00] ;  /* 0x001c000602167981 */ /* 0x000f62000c1e9900 */
[----:B0-----:R-:W-:-:S03]  /*35c0*/  IMAD.WIDE.U32 R14, R11, 0x4, R4 ;  /* 0x000000040b0e7825 */ /* 0x001fc600078e0004 */
[----:B------:R-:W5:Y:S04]  /*35d0*/  LDG.E.CONSTANT R21, desc[UR6][R2.64+0x2000] ;  /* 0x0020000602157981 */ /* 0x000f68000c1e9900 */
[----:B------:R-:W5:Y:S04]  /*35e0*/  LDG.E.CONSTANT R26, desc[UR6][R2.64+0x3000] ;  /* 0x00300006021a7981 */ /* 0x000f68000c1e9900 */
[----:B------:R-:W2:Y:S01]  /*35f0*/  LDG.E.CONSTANT R15, desc[UR6][R14.64] ;  /* 0x000000060e0f7981 */ /* 0x000ea2000c1e9900 */
[----:B------:R-:W-:-:S05]  /*3600*/  IMAD.WIDE.U32 R24, R25, 0x4, R4 ;  /* 0x0000000419187825 */ /* 0x000fca00078e0004 */
[----:B------:R-:W5:Y:S01]  /*3610*/  LDG.E.CONSTANT R18, desc[UR6][R24.64] ;  /* 0x0000000618127981 */ /* 0x000f62000c1e9900 */
[----:B------:R-:W-:-:S03]  /*3620*/  IMAD.WIDE.U32 R6, R7, 0x4, R4 ;  /* 0x0000000407067825 */ /* 0x000fc600078e0004 */
        /* <DEDUP_REMOVED lines=8> */
[----:B------:R-:W-:Y:S01]  /*36b0*/  ISETP.GE.AND P1, PT, R10, R13, PT ;  /* 0x0000000d0a00720c */ /* 0x000fe20003f26270 */
[----:B------:R-:W-:Y:S01]  /*36c0*/  VIADD R11, R11, 0x1000 ;  /* 0x000010000b0b7836 */ /* 0x000fe20000000000 */
[----:B0-----:R-:W-:-:S04]  /*36d0*/  IADD3 R2, P2, PT, R2, 0x4000, RZ ;  /* 0x0000400002027810 */ /* 0x001fc80007f5e0ff */
        /* <DEDUP_REMOVED lines=18> */
.L_x_239:
[----:B------:R-:W-:Y:S05]  /*3800*/  BSYNC.RECONVERGENT B2 ;  /* 0x0000000000027941 */ /* 0x000fea0003800200 */
.L_x_238:
[----:B------:R-:W-:Y:S01]  /*3810*/  IADD3 R4, PT, PT, R9, -R10, RZ ;  /* 0x8000000a09047210 */ /* 0x000fe20007ffe0ff */
[----:B------:R-:W-:Y:S03]  /*3820*/  BSSY.RECONVERGENT B2, `(.L_x_241) ;  /* 0x000001e000027945 */ /* 0x000fe60003800200 */
[----:B------:R-:W-:-:S13]  /*3830*/  ISETP.GT.AND P1, PT, R4, 0x400, PT ;  /* 0x000004000400780c */ /* 0x000fda0003f24270 */
[----:B------:R-:W-:Y:S05]  /*3840*/  @!P1 BRA `(.L_x_242) ;  /* 0x00000000006c9947 */ /* 0x000fea0003800000 */
[----:B------:R-:W0:Y:S01]  /*3850*/  LDC.64 R6, c[0x0][0x380] ;  /* 0x0000e000ff067b82 */ /* 0x000e220000000a00 */
[----:B------:R-:W2:Y:S01]  /*3860*/  LDG.E.CONSTANT R13, desc[UR6][R2.64+-0x400] ;  /* 0xfffc0006020d7981 */ /* 0x000ea2000c1e9900 */
[----:B------:R-:W-:-:S03]  /*3870*/  IADD3 R17, PT, PT, R11, 0x400, RZ ;  /* 0x000004000b117810 */ /* 0x000fc60007ffe0ff */
[----:B------:R-:W3:Y:S04]  /*3880*/  LDG.E.CONSTANT R15, desc[UR6][R2.64] ;  /* 0x00000006020f7981 */ /* 0x000ee8000c1e9900 */
[----:B------:R-:W4:Y:S04]  /*3890*/  LDG.E.CONSTANT R19, desc[UR6][R2.64+0xc00] ;  /* 0x000c000602137981 */ /* 0x000f28000c1e9900 */
[----:B------:R-:W5:Y:S04]  /*38a0*/  LDG.E.CONSTANT R21, desc[UR6][R2.64+0x1000] ;  /* 0x0010000602157981 */ /* 0x000f68000c1e9900 */
[----:B------:R-:W5:Y:S01]  /*38b0*/  LDG.E.CONSTANT R23, desc[UR6][R2.64+0x1400] ;  /* 0x0014000602177981 */ /* 0x000f62000c1e9900 */
[----:B0-----:R-:W-:-:S06]  /*38c0*/  IMAD.WIDE.U32 R4, R11, 0x4, R6 ;  /* 0x000000040b047825 */ /* 0x001fcc00078e0006 */
[----:B------:R0:W2:Y:S01]  /*38d0*/  LDG.E.CONSTANT R5, desc[UR6][R4.64] ;  /* 0x0000000604057981 */ /* 0x0000a2000c1e9900 */
[----:B------:R-:W-:-:S03]  /*38e0*/  IMAD.WIDE.U32 R6, R17, 0x4, R6 ;  /* 0x0000000411067825 */ /* 0x000fc600078e0006 */
[----:B------:R1:W4:Y:S04]  /*38f0*/  LDG.E.CONSTANT R17, desc[UR6][R2.64+0x400] ;  /* 0x0004000602117981 */ /* 0x000328000c1e9900 */
[----:B------:R-:W5:Y:S01]  /*3900*/  LDG.E.CONSTANT R7, desc[UR6][R6.64] ;  /* 0x0000000606077981 */ /* 0x000f62000c1e9900 */
[----:B0-----:R-:W-:Y:S02]  /*3910*/  IADD3 R4, P1, PT, R2, 0x2000, RZ ;  /* 0x0000200002047810 */ /* 0x001fe40007f3e0ff */
[----:B------:R-:W-:Y:S02]  /*3920*/  PLOP3.LUT P0, PT, PT, PT, PT, 0x8, 0x80 ;  /* 0x000000000080781c */ /* 0x000fe40003f0e170 */
[----:B------:R-:W-:Y:S02]  /*3930*/  IADD3 R10, PT, PT, R10, 0x800, RZ ;  /* 0x000008000a0a7810 */ /* 0x000fe40007ffe0ff */
[----:B------:R-:W-:-:S02]  /*3940*/  IADD3 R11, PT, PT, R11, 0x800, RZ ;  /* 0x000008000b0b7810 */ /* 0x000fc40007ffe0ff */
[----:B-1----:R-:W-:Y:S01]  /*3950*/  MOV R2, R4 ;  /* 0x0000000400027202 */ /* 0x002fe20000000f00 */
[----:B--2---:R-:W-:-:S04]  /*3960*/  FADD R0, R0, R5 ;  /* 0x0000000500007221 */ /* 0x004fc80000000000 */
[----:B------:R-:W-:-:S04]  /*3970*/  FADD R0, R0, R13 ;  /* 0x0000000d00007221 */ /* 0x000fc80000000000 */
[----:B---3--:R-:W-:-:S04]  /*3980*/  FADD R0, R0, R15 ;  /* 0x0000000f00007221 */ /* 0x008fc80000000000 */
[----:B----4-:R-:W-:-:S04]  /*3990*/  FADD R0, R0, R17 ;  /* 0x0000001100007221 */ /* 0x010fc80000000000 */
[----:B-----5:R-:W-:-:S04]  /*39a0*/  FADD R0, R0, R7 ;  /* 0x0000000700007221 */ /* 0x020fc80000000000 */
[----:B------:R-:W-:Y:S01]  /*39b0*/  FADD R0, R0, R19 ;  /* 0x0000001300007221 */ /* 0x000fe20000000000 */
[----:B------:R-:W-:-:S03]  /*39c0*/  IADD3.X R5, PT, PT, RZ, R3, RZ, P1, !PT ;  /* 0x00000003ff057210 */ /* 0x000fc60000ffe4ff */
[----:B------:R-:W-:Y:S01]  /*39d0*/  FADD R0, R0, R21 ;  /* 0x0000001500007221 */ /* 0x000fe20000000000 */
[----:B------:R-:W-:-:S03]  /*39e0*/  MOV R3, R5 ;  /* 0x0000000500037202 */ /* 0x000fc60000000f00 */
[----:B------:R-:W-:-:S07]  /*39f0*/  FADD R0, R0, R23 ;  /* 0x0000001700007221 */ /* 0x000fce0000000000 */
.L_x_242:
[----:B------:R-:W-:Y:S05]  /*3a00*/  BSYNC.RECONVERGENT B2 ;  /* 0x0000000000027941 */ /* 0x000fea0003800200 */
.L_x_241:
[----:B------:R-:W-:-:S13]  /*3a10*/  ISETP.LT.OR P0, PT, R10, R9, P0 ;  /* 0x000000090a00720c */ /* 0x000fda0000701670 */
[----:B------:R-:W-:Y:S05]  /*3a20*/  @!P0 BRA `(.L_x_234) ;  /* 0x0000000000288947 */ /* 0x000fea0003800000 */
[----:B------:R-:W0:Y:S01]  /*3a30*/  LDC.64 R4, c[0x0][0x380] ;  /* 0x0000e000ff047b82 */ /* 0x000e220000000a00 */
[----:B------:R-:W2:Y:S04]  /*3a40*/  LDG.E.CONSTANT R7, desc[UR6][R2.64+-0x400] ;  /* 0xfffc000602077981 */ /* 0x000ea8000c1e9900 */
[----:B------:R-:W3:Y:S01]  /*3a50*/  LDG.E.CONSTANT R9, desc[UR6][R2.64] ;  /* 0x0000000602097981 */ /* 0x000ee2000c1e9900 */
[----:B0-----:R-:W-:-:S03]  /*3a60*/  IMAD.WIDE.U32 R4, R11, 0x4, R4 ;  /* 0x000000040b047825 */ /* 0x001fc600078e0004 */
[----:B------:R-:W4:Y:S04]  /*3a70*/  LDG.E.CONSTANT R11, desc[UR6][R2.64+0x400] ;  /* 0x00040006020b7981 */ /* 0x000f28000c1e9900 */
[----:B------:R-:W5:Y:S02]  /*3a80*/  LDG.E.CONSTANT R5, desc[UR6][R4.64] ;  /* 0x0000000604057981 */ /* 0x000f64000c1e9900 */
[----:B-----5:R-:W-:-:S04]  /*3a90*/  FADD R0, R0, R5 ;  /* 0x0000000500007221 */ /* 0x020fc80000000000 */
[----:B--2---:R-:W-:-:S04]  /*3aa0*/  FADD R0, R0, R7 ;  /* 0x0000000700007221 */ /* 0x004fc80000000000 */
[----:B---3--:R-:W-:-:S04]  /*3ab0*/  FADD R0, R0, R9 ;  /* 0x0000000900007221 */ /* 0x008fc80000000000 */
[----:B----4-:R-:W-:-:S07]  /*3ac0*/  FADD R0, R0, R11 ;  /* 0x0000000b00007221 */ /* 0x010fce0000000000 */
.L_x_234:
[----:B------:R-:W-:Y:S05]  /*3ad0*/  BSYNC.RECONVERGENT B1 ;  /* 0x0000000000017941 */ /* 0x000fea0003800200 */
.L_x_232:
[----:B------:R-:W0:Y:S01]  /*3ae0*/  S2R R6, SR_LANEID ;  /* 0x0000000000067919 */ /* 0x000e220000000000 */
[----:B------:R-:W-:-:S05]  /*3af0*/  MOV R3, R0 ;  /* 0x0000000000037202 */ /* 0x000fca0000000f00 */
        /* <DEDUP_REMOVED lines=30> */
[----:B------:R-:W1:Y:S04]  /*3ce0*/  LDS R3, [UR4+0xc] ;  /* 0x00000c04ff037984 */ /* 0x000e680008000800 */
[----:B0-----:R-:W0:Y:S04]  /*3cf0*/  LDS.128 R4, [UR4+0x10] ;  /* 0x00001004ff047984 */ /* 0x001e280008000c00 */
[----:B------:R-:W2:Y:S01]  /*3d00*/  LDS.64 R8, [UR4+0x20] ;  /* 0x00002004ff087984 */ /* 0x000ea20008000a00 */
[----:B-1----:R-:W-:-:S04]  /*3d10*/  FADD R3, R0, R3 ;  /* 0x0000000300037221 */ /* 0x002fc80000000000 */
[----:B0-----:R-:W-:-:S04]  /*3d20*/  FADD R4, R3, R4 ;  /* 0x0000000403047221 */ /* 0x001fc80000000000 */
[----:B------:R-:W-:-:S04]  /*3d30*/  FADD R5, R4, R5 ;  /* 0x0000000504057221 */ /* 0x000fc80000000000 */
[----:B------:R-:W-:-:S04]  /*3d40*/  FADD R6, R5, R6 ;  /* 0x0000000605067221 */ /* 0x000fc80000000000 */
[----:B------:R-:W-:-:S04]  /*3d50*/  FADD R7, R6, R7 ;  /* 0x0000000706077221 */ /* 0x000fc80000000000 */
[----:B--2---:R-:W-:-:S04]  /*3d60*/  FADD R8, R7, R8 ;  /* 0x0000000807087221 */ /* 0x004fc80000000000 */
[----:B------:R-:W-:-:S07]  /*3d70*/  FADD R0, R8, R9 ;  /* 0x0000000908007221 */ /* 0x000fce0000000000 */
.L_x_204:
[----:B------:R-:W-:Y:S05]  /*3d80*/  BSYNC.RECONVERGENT B0 ;  /* 0x0000000000007941 */ /* 0x000fea0003800200 */
.L_x_188:
[----:B------:R-:W-:Y:S05]  /*3d90*/  @P0 EXIT ;  /* 0x000000000000094d */ /* 0x000fea0003800000 */
[----:B01234-:R-:W0:Y:S01]  /*3da0*/  LDC.64 R2, c[0x0][0x388] ;  /* 0x0000e200ff027b82 */ /* 0x01fe220000000a00 */
[----:B------:R-:W1:Y:S02]  /*3db0*/  LDCU UR4, c[0x0][0x398] ;  /* 0x00007300ff0477ac */ /* 0x000e640008000800 */
[----:B-1----:R-:W-:-:S05]  /*3dc0*/  FADD R5, R0, UR4 ;  /* 0x0000000400057e21 */ /* 0x002fca0008000000 */
[----:B0-----:R-:W-:Y:S01]  /*3dd0*/  STG.E desc[UR6][R2.64], R5 ;  /* 0x0000000502007986 */ /* 0x001fe2000c101906 */
[----:B------:R-:W-:Y:S05]  /*3de0*/  EXIT ;  /* 0x000000000000794d */ /* 0x000fea0003800000 */
.L_x_243:
        /* <DEDUP_REMOVED lines=9> */
.L_x_682:


//--------------------- .text._ZN3cub18CUB_300001_SM_10006detail6reduce18DeviceReduceKernelINS2_10policy_hubIfyN4cuda3std3__44plusIfEEE10Policy1000EN6thrust24THRUST_300001_SM_1000_NS6detail15normal_iteratorINSD_10device_ptrIfEEEEyS9_fNS7_10__identityEEEvT0_PT3_T1_NS0_13GridEvenShareISN_EET2_T4_ --------------------------
	.section	.text._ZN3cub18CUB_300001_SM_10006detail6reduce18DeviceReduceKernelINS2_10policy_hubIfyN4cuda3std3__44plusIfEEE10Policy1000EN6thrust24THRUST_300001_SM_1000_NS6detail15normal_iteratorINSD_10device_ptrIfEEEEyS9_fNS7_10__identityEEEvT0_PT3_T1_NS0_13GridEvenShareISN_EET2_T4_,"ax",@progbits
	.align	128
        .global         _ZN3cub18CUB_300001_SM_10006detail6reduce18DeviceReduceKernelINS2_10policy_hubIfyN4cuda3std3__44plusIfEEE10Policy1000EN6thrust24THRUST_300001_SM_1000_NS6detail15normal_iteratorINSD_10device_ptrIfEEEEyS9_fNS7_10__identityEEEvT0_PT3_T1_NS0_13GridEvenShareISN_EET2_T4_
        .type           _ZN3cub18CUB_300001_SM_10006detail6reduce18DeviceReduceKernelINS2_10policy_hubIfyN4cuda3std3__44plusIfEEE10Policy1000EN6thrust24THRUST_300001_SM_1000_NS6detail15normal_iteratorINSD_10device_ptrIfEEEEyS9_fNS7_10__identityEEEvT0_PT3_T1_NS0_13GridEvenShareISN_EET2_T4_,@function
        .size           _ZN3cub18CUB_300001_SM_10006detail6reduce18DeviceReduceKernelINS2_10policy_hubIfyN4cuda3std3__44plusIfEEE10Policy1000EN6thrust24THRUST_300001_SM_1000_NS6detail15normal_iteratorINSD_10device_ptrIfEEEEyS9_fNS7_10__identityEEEvT0_PT3_T1_NS0_13GridEvenShareISN_EET2_T4_,(.L_x_683 - _ZN3cub18CUB_300001_SM_10006detail6reduce18DeviceReduceKernelINS2_10policy_hubIfyN4cuda3std3__44plusIfEEE10Policy1000EN6thrust24THRUST_300001_SM_1000_NS6detail15normal_iteratorINSD_10device_ptrIfEEEEyS9_fNS7_10__identityEEEvT0_PT3_T1_NS0_13GridEvenShareISN_EET2_T4_)
        .other          _ZN3cub18CUB_300001_SM_10006detail6reduce18DeviceReduceKernelINS2_10policy_hubIfyN4cuda3std3__44plusIfEEE10Policy1000EN6thrust24THRUST_300001_SM_1000_NS6detail15normal_iteratorINSD_10device_ptrIfEEEEyS9_fNS7_10__identityEEEvT0_PT3_T1_NS0_13GridEvenShareISN_EET2_T4_,@"STO_CUDA_ENTRY STV_DEFAULT"
_ZN3cub18CUB_300001_SM_10006detail6reduce18DeviceReduceKernelINS2_10policy_hubIfyN4cuda3std3__44plusIfEEE10Policy1000EN6thrust24THRUST_300001_SM_1000_NS6detail15normal_iteratorINSD_10device_ptrIfEEEEyS9_fNS7_10__identityEEEvT0_PT3_T1_NS0_13GridEvenShareISN_EET2_T4_:
.text._ZN3cub18CUB_300001_SM_10006detail6reduce18DeviceReduceKernelINS2_10policy_hubIfyN4cuda3std3__44plusIfEEE10Policy1000EN6thrust24THRUST_300001_SM_1000_NS6detail15normal_iteratorINSD_10device_ptrIfEEEEyS9_fNS7_10__identityEEEvT0_PT3_T1_NS0_13GridEvenShareISN_EET2_T4_:
[----:B------:R-:W-:Y:S08]  /*0000*/  LDC R1, c[0x0][0x37c] ;  /* 0x0000df00ff017b82 */ /* 0x000ff00000000800 */
[----:B------:R-:W0:Y:S01]  /*0010*/  S2UR UR16, SR_CTAID.X ;  /* 0x00000000001079c3 */ /* 0x000e220000002500 */
[----:B------:R-:W1:Y:S01]  /*0020*/  LDCU.64 UR8, c[0x0][0x3b8] ;  /* 0x00007700ff0877ac */ /* 0x000e620008000a00 */
[----:B------:R-:W-:Y:S01]  /*0030*/  BSSY.RECONVERGENT B0, `(.L_x_244) ;  /* 0x0000229000007945 */ /* 0x000fe20003800200 */
[----:B------:R-:W2:Y:S01]  /*0040*/  LDCU UR5, c[0x0][0x3c0] ;  /* 0x00007800ff0577ac */ /* 0x000ea20008000800 */
[----:B------:R-:W3:Y:S01]  /*0050*/  LDCU.64 UR14, c[0x0][0x358] ;  /* 0x00006b00ff0e77ac */ /* 0x000ee20008000a00 */
[----:B-1----:R-:W-:-:S02]  /*0060*/  IMAD.U32 R2, RZ, RZ, UR8 ;  /* 0x00000008ff027e24 */ /* 0x002fc4000f8e00ff */
[----:B------:R-:W-:Y:S01]  /*0070*/  IMAD.U32 R3, RZ, RZ, UR9 ;  /* 0x00000009ff037e24 */ /* 0x000fe2000f8e00ff */
[----:B--2---:R-:W-:Y:S02]  /*0080*/  USHF.L.U32 UR5, UR5, 0xc, URZ ;  /* 0x0000000c05057899 */ /* 0x004fe400080006ff */
[----:B0-----:R-:W-:Y:S02]  /*0090*/  USHF.L.U32 UR7, UR16, 0xc, URZ ;  /* 0x0000000c10077899 */ /* 0x001fe400080006ff */
[----:B------:R-:W-:-:S04]  /*00a0*/  USHF.R.S32.HI UR4, URZ, 0x1f, UR5 ;  /* 0x0000001fff047899 */ /* 0x000fc80008011405 */
[----:B------:R-:W-:-:S04]  /*00b0*/  IADD3 R23, P1, PT, R2, -UR7, RZ ;  /* 0x8000000702177c10 */ /* 0x000fc8000ff3e0ff */
[----:B------:R-:W-:Y:S02]  /*00c0*/  ISETP.GT.U32.AND P0, PT, R23, 0xfff, PT ;  /* 0x00000fff1700780c */ /* 0x000fe40003f04070 */
[----:B------:R-:W-:-:S04]  /*00d0*/  IADD3.X R22, PT, PT, R3, -0x1, RZ, P1, !PT ;  /* 0xffffffff03167810 */ /* 0x000fc80000ffe4ff */
[----:B------:R-:W-:-:S13]  /*00e0*/  ISETP.GT.U32.AND.EX P0, PT, R22, RZ, PT, P0 ;  /* 0x000000ff1600720c */ /* 0x000fda0003f04100 */
[----:B---3--:R-:W-:Y:S05]  /*00f0*/  @P0 BRA `(.L_x_245) ;  /* 0x0000000c00c40947 */ /* 0x008fea0003800000 */
[----:B------:R-:W0:Y:S01]  /*0100*/  S2R R0, SR_TID.X ;  /* 0x0000000000007919 */ /* 0x000e220000002100 */
[----:B------:R-:W-:Y:S01]  /*0110*/  IADD3 R5, PT, PT, R2, -UR7, RZ ;  /* 0x8000000702057c10 */ /* 0x000fe2000fffe0ff */
[----:B------:R-:W-:Y:S01]  /*0120*/  BSSY.RECONVERGENT B1, `(.L_x_246) ;  /* 0x000000a000017945 */ /* 0x000fe20003800200 */
[----:B------:R-:W-:Y:S02]  /*0130*/  IMAD.MOV.U32 R4, RZ, RZ, RZ ;  /* 0x000000ffff047224 */ /* 0x000fe400078e00ff */
[----:B0-----:R-:W-:Y:S02]  /*0140*/  ISETP.GE.AND P0, PT, R0, R5, PT ;  /* 0x000000050000720c */ /* 0x001fe40003f06270 */
[----:B------:R-:W-:-:S11]  /*0150*/  MOV R6, R0 ;  /* 0x0000000000067202 */ /* 0x000fd60000000f00 */
[----:B------:R-:W-:Y:S05]  /*0160*/  @P0 BRA `(.L_x_247) ;  /* 0x0000000000140947 */ /* 0x000fea0003800000 */
[----:B------:R-:W0:Y:S01]  /*0170*/  LDC.64 R8, c[0x0][0x380] ;  /* 0x0000e000ff087b82 */ /* 0x000e220000000a00 */
[----:B------:R-:W-:-:S04]  /*0180*/  VIADD R3, R0, UR7 ;  /* 0x0000000700037c36 */ /* 0x000fc80008000000 */
[----:B0-----:R-:W-:-:S05]  /*0190*/  IMAD.WIDE.U32 R8, R3, 0x4, R8 ;  /* 0x0000000403087825 */ /* 0x001fca00078e0008 */
[----:B------:R0:W5:Y:S01]  /*01a0*/  LDG.E R4, desc[UR14][R8.64] ;  /* 0x0000000e08047981 */ /* 0x000162000c1e1900 */
[----:B------:R-:W-:-:S07]  /*01b0*/  IADD3 R6, PT, PT, R0, 0x100, RZ ;  /* 0x0000010000067810 */ /* 0x000fce0007ffe0ff */
.L_x_247:
[----:B------:R-:W-:Y:S05]  /*01c0*/  BSYNC.RECONVERGENT B1 ;  /* 0x0000000000017941 */ /* 0x000fea0003800200 */
.L_x_246:
[----:B------:R-:W-:Y:S01]  /*01d0*/  ISETP.GE.AND P0, PT, R6, R5, PT ;  /* 0x000000050600720c */ /* 0x000fe20003f06270 */
[----:B------:R-:W-:-:S12]  /*01e0*/  BSSY.RECONVERGENT B1, `(.L_x_248) ;  /* 0x0000079000017945 */ /* 0x000fd80003800200 */
[----:B------:R-:W-:Y:S05]  /*01f0*/  @P0 BRA `(.L_x_249) ;  /* 0x0000000400dc0947 */ /* 0x000fea0003800000 */
[----:B------:R-:W-:Y:S01]  /*0200*/  LOP3.LUT R3, RZ, R6, RZ, 0x33, !PT ;  /* 0x00000006ff037212 */ /* 0x000fe200078e33ff */
[----:B------:R-:W-:Y:S03]  /*0210*/  BSSY.RECONVERGENT B2, `(.L_x_250) ;  /* 0x0000037000027945 */ /* 0x000fe60003800200 */
[----:B------:R-:W-:-:S04]  /*0220*/  IADD3 R3, PT, PT, R2, -UR7, R3 ;  /* 0x8000000702037c10 */ /* 0x000fc8000fffe003 */
[C---:B------:R-:W-:Y:S02]  /*0230*/  ISETP.GE.U32.AND P1, PT, R3.reuse, 0xf00, PT ;  /* 0x00000f000300780c */ /* 0x040fe40003f26070 */
[----:B------:R-:W-:-:S04]  /*0240*/  LEA.HI R7, R3, 0x1, RZ, 0x18 ;  /* 0x0000000103077811 */ /* 0x000fc800078fc0ff */
[----:B------:R-:W-:-:S04]  /*0250*/  LOP3.LUT R22, R7, 0xf, RZ, 0xc0, !PT ;  /* 0x0000000f07167812 */ /* 0x000fc800078ec0ff */
[----:B------:R-:W-:-:S03]  /*0260*/  ISETP.NE.AND P0, PT, R22, RZ, PT ;  /* 0x000000ff1600720c */ /* 0x000fc60003f05270 */
[----:B------:R-:W-:Y:S10]  /*0270*/  @!P1 BRA `(.L_x_251) ;  /* 0x0000000000c09947 */ /* 0x000ff40003800000 */
[----:B------:R-:W1:Y:S01]  /*0280*/  LDCU.64 UR8, c[0x0][0x380] ;  /* 0x00007000ff0877ac */ /* 0x000e620008000a00 */
[----:B------:R-:W-:Y:S01]  /*0290*/  IMAD.WIDE.U32 R2, R6, 0x4, RZ ;  /* 0x0000000406027825 */ /* 0x000fe200078e00ff */
[----:B------:R-:W-:Y:S01]  /*02a0*/  LOP3.LUT R11, R7, 0x1fffff0, RZ, 0xc0, !PT ;  /* 0x01fffff0070b7812 */ /* 0x000fe200078ec0ff */
[----:B------:R-:W-:-:S04]  /*02b0*/  UIMAD.WIDE.U32 UR4, UR16, 0x4000, URZ ;  /* 0x00004000100478a5 */ /* 0x000fc8000f8e00ff */
[----:B------:R-:W-:Y:S02]  /*02c0*/  IMAD.MOV R11, RZ, RZ, -R11 ;  /* 0x000000ffff0b7224 */ /* 0x000fe400078e0a0b */
[----:B------:R-:W-:Y:S02]  /*02d0*/  LOP3.LUT R2, R2, UR4, RZ, 0xfc, !PT ;  /* 0x0000000402027c12 */ /* 0x000fe4000f8efcff */
[----:B------:R-:W-:Y:S02]  /*02e0*/  LOP3.LUT R3, R3, UR5, RZ, 0xfc, !PT ;  /* 0x0000000503037c12 */ /* 0x000fe4000f8efcff */
[----:B-1----:R-:W-:-:S04]  /*02f0*/  IADD3 R2, P1, PT, R2, UR8, RZ ;  /* 0x0000000802027c10 */ /* 0x002fc8000ff3e0ff */
[----:B------:R-:W-:-:S04]  /*0300*/  IADD3 R2, P2, PT, R2, 0x2000, RZ ;  /* 0x0000200002027810 */ /* 0x000fc80007f5e0ff */
[----:B------:R-:W-:-:S09]  /*0310*/  IADD3.X R3, PT, PT, RZ, UR9, R3, P2, P1 ;  /* 0x00000009ff037c10 */ /* 0x000fd200097e2403 */
.L_x_252:
[----:B------:R-:W2:Y:S04]  /*0320*/  LDG.E R21, desc[UR14][R2.64+-0x2000] ;  /* 0xffe0000e02157981 */ /* 0x000ea8000c1e1900 */
[----:B------:R-:W3:Y:S04]  /*0330*/  LDG.E R20, desc[UR14][R2.64+-0x1c00] ;  /* 0xffe4000e02147981 */ /* 0x000ee8000c1e1900 */
[----:B------:R-:W4:Y:S04]  /*0340*/  LDG.E R23, desc[UR14][R2.64+-0x1800] ;  /* 0xffe8000e02177981 */ /* 0x000f28000c1e1900 */
        /* <DEDUP_REMOVED lines=11> */
[----:B0-----:R-:W4:Y:S04]  /*0400*/  LDG.E R9, desc[UR14][R2.64+0x1800] ;  /* 0x0018000e02097981 */ /* 0x001f28000c1e1900 */
[----:B------:R0:W4:Y:S01]  /*0410*/  LDG.E R8, desc[UR14][R2.64+0x1c00] ;  /* 0x001c000e02087981 */ /* 0x000122000c1e1900 */
[----:B------:R-:W-:-:S02]  /*0420*/  IADD3 R11, PT, PT, R11, 0x10, RZ ;  /* 0x000000100b0b7810 */ /* 0x000fc40007ffe0ff */
[----:B------:R-:W-:Y:S02]  /*0430*/  IADD3 R6, PT, PT, R6, 0x1000, RZ ;  /* 0x0000100006067810 */ /* 0x000fe40007ffe0ff */
[----:B------:R-:W-:Y:S02]  /*0440*/  ISETP.NE.AND P1, PT, R11, RZ, PT ;  /* 0x000000ff0b00720c */ /* 0x000fe40003f25270 */
[----:B0-----:R-:W-:-:S05]  /*0450*/  IADD3 R2, P2, PT, R2, 0x4000, RZ ;  /* 0x0000400002027810 */ /* 0x001fca0007f5e0ff */
[----:B------:R-:W-:Y:S02]  /*0460*/  IMAD.X R3, RZ, RZ, R3, P2 ;  /* 0x000000ffff037224 */ /* 0x000fe400010e0603 */
        /* <DEDUP_REMOVED lines=16> */
[----:B------:R-:W-:Y:S06]  /*0570*/  @P1 BRA `(.L_x_252) ;  /* 0xfffffffc00681947 */ /* 0x000fec000383ffff */
.L_x_251:
[----:B------:R-:W-:Y:S05]  /*0580*/  BSYNC.RECONVERGENT B2 ;  /* 0x0000000000027941 */ /* 0x000fea0003800200 */
.L_x_250:
[----:B------:R-:W-:Y:S05]  /*0590*/  @!P0 BRA `(.L_x_249) ;  /* 0x0000000000f48947 */ /* 0x000fea0003800000 */
[----:B------:R-:W-:Y:S01]  /*05a0*/  ISETP.GE.U32.AND P0, PT, R22, 0x8, PT ;  /* 0x000000081600780c */ /* 0x000fe20003f06070 */
[----:B------:R-:W-:Y:S01]  /*05b0*/  BSSY.RECONVERGENT B2, `(.L_x_253) ;  /* 0x000001a000027945 */ /* 0x000fe20003800200 */
[----:B------:R-:W-:-:S04]  /*05c0*/  LOP3.LUT R10, R7, 0x7, RZ, 0xc0, !PT ;  /* 0x00000007070a7812 */ /* 0x000fc800078ec0ff */
[----:B------:R-:W-:-:S07]  /*05d0*/  ISETP.NE.AND P1, PT, R10, RZ, PT ;  /* 0x000000ff0a00720c */ /* 0x000fce0003f25270 */
[----:B------:R-:W-:Y:S06]  /*05e0*/  @!P0 BRA `(.L_x_254) ;  /* 0x0000000000588947 */ /* 0x000fec0003800000 */
[----:B------:R-:W1:Y:S01]  /*05f0*/  LDCU.64 UR4, c[0x0][0x380] ;  /* 0x00007000ff0477ac */ /* 0x000e620008000a00 */
[----:B------:R-:W-:-:S04]  /*0600*/  IADD3 R3, P0, PT, R6, UR7, RZ ;  /* 0x0000000706037c10 */ /* 0x000fc8000ff1e0ff */
[----:B0-----:R-:W-:Y:S02]  /*0610*/  LEA.HI.X.SX32 R8, R6, RZ, 0x1, P0 ;  /* 0x000000ff06087211 */ /* 0x001fe400000f0eff */
[----:B-1----:R-:W-:-:S04]  /*0620*/  LEA R2, P0, R3, UR4, 0x2 ;  /* 0x0000000403027c11 */ /* 0x002fc8000f8010ff */
[----:B------:R-:W-:-:S05]  /*0630*/  LEA.HI.X R3, R3, UR5, R8, 0x2, P0 ;  /* 0x0000000503037c11 */ /* 0x000fca00080f1408 */
[----:B------:R-:W2:Y:S04]  /*0640*/  LDG.E R9, desc[UR14][R2.64] ;  /* 0x0000000e02097981 */ /* 0x000ea8000c1e1900 */
[----:B------:R-:W3:Y:S04]  /*0650*/  LDG.E R8, desc[UR14][R2.64+0x400] ;  /* 0x0004000e02087981 */ /* 0x000ee8000c1e1900 */
[----:B------:R-:W4:Y:S04]  /*0660*/  LDG.E R11, desc[UR14][R2.64+0x800] ;  /* 0x0008000e020b7981 */ /* 0x000f28000c1e1900 */
[----:B------:R-:W4:Y:S04]  /*0670*/  LDG.E R13, desc[UR14][R2.64+0xc00] ;  /* 0x000c000e020d7981 */ /* 0x000f28000c1e1900 */
[----:B------:R-:W4:Y:S04]  /*0680*/  LDG.E R15, desc[UR14][R2.64+0x1000] ;  /* 0x0010000e020f7981 */ /* 0x000f28000c1e1900 */
[----:B------:R-:W4:Y:S04]  /*0690*/  LDG.E R17, desc[UR14][R2.64+0x1400] ;  /* 0x0014000e02117981 */ /* 0x000f28000c1e1900 */
[----:B------:R-:W4:Y:S04]  /*06a0*/  LDG.E R19, desc[UR14][R2.64+0x1800] ;  /* 0x0018000e02137981 */ /* 0x000f28000c1e1900 */
[----:B------:R-:W4:Y:S01]  /*06b0*/  LDG.E R21, desc[UR14][R2.64+0x1c00] ;  /* 0x001c000e02157981 */ /* 0x000f22000c1e1900 */
[----:B------:R-:W-:-:S02]  /*06c0*/  VIADD R6, R6, 0x800 ;  /* 0x0000080006067836 */ /* 0x000fc40000000000 */
        /* <DEDUP_REMOVED lines=8> */
.L_x_254:
[----:B------:R-:W-:Y:S05]  /*0750*/  BSYNC.RECONVERGENT B2 ;  /* 0x0000000000027941 */ /* 0x000fea0003800200 */
.L_x_253:
        /* <DEDUP_REMOVED lines=14> */
[----:B------:R-:W4:Y:S01]  /*0840*/  LDG.E R13, desc[UR14][R2.64+0xc00] ;  /* 0x000c000e020d7981 */ /* 0x000f22000c1e1900 */
[----:B------:R-:W-:Y:S01]  /*0850*/  IADD3 R6, PT, PT, R6, 0x400, RZ ;  /* 0x0000040006067810 */ /* 0x000fe20007ffe0ff */
[----:B--2--5:R-:W-:-:S04]  /*0860*/  FADD R9, R4, R9 ;  /* 0x0000000904097221 */ /* 0x024fc80000000000 */
[----:B---3--:R-:W-:-:S04]  /*0870*/  FADD R8, R9, R8 ;  /* 0x0000000809087221 */ /* 0x008fc80000000000 */
[----:B----4-:R-:W-:-:S04]  /*0880*/  FADD R8, R8, R11 ;  /* 0x0000000b08087221 */ /* 0x010fc80000000000 */
[----:B------:R-:W-:-:S07]  /*0890*/  FADD R4, R8, R13 ;  /* 0x0000000d08047221 */ /* 0x000fce0000000000 */
.L_x_256:
[----:B------:R-:W-:Y:S05]  /*08a0*/  BSYNC.RECONVERGENT B2 ;  /* 0x0000000000027941 */ /* 0x000fea0003800200 */
.L_x_255:
[----:B------:R-:W-:Y:S05]  /*08b0*/  @!P1 BRA `(.L_x_249) ;  /* 0x00000000002c9947 */ /* 0x000fea0003800000 */
[----:B------:R-:W1:Y:S01]  /*08c0*/  LDC.64 R2, c[0x0][0x380] ;  /* 0x0000e000ff027b82 */ /* 0x000e620000000a00 */
[----:B0-----:R-:W-:Y:S01]  /*08d0*/  IMAD.U32 R9, RZ, RZ, UR16 ;  /* 0x00000010ff097e24 */ /* 0x001fe2000f8e00ff */
[----:B------:R-:W-:-:S03]  /*08e0*/  IADD3 R7, PT, PT, -R7, RZ, RZ ;  /* 0x000000ff07077210 */ /* 0x000fc60007ffe1ff */
[----:B-1----:R-:W-:-:S07]  /*08f0*/  IMAD.WIDE.U32 R2, R9, 0x4000, R2 ;  /* 0x0000400009027825 */ /* 0x002fce00078e0002 */
.L_x_257:
[----:B------:R-:W-:-:S06]  /*0900*/  IMAD.WIDE R8, R6, 0x4, R2 ;  /* 0x0000000406087825 */ /* 0x000fcc00078e0202 */
[----:B------:R-:W2:Y:S01]  /*0910*/  LDG.E R9, desc[UR14][R8.64] ;  /* 0x0000000e08097981 */ /* 0x000ea2000c1e1900 */
[----:B------:R-:W-:Y:S01]  /*0920*/  VIADD R7, R7, 0x1 ;  /* 0x0000000107077836 */ /* 0x000fe20000000000 */
[----:B------:R-:W-:-:S04]  /*0930*/  IADD3 R6, PT, PT, R6, 0x100, RZ ;  /* 0x0000010006067810 */ /* 0x000fc80007ffe0ff */
[----:B------:R-:W-:Y:S01]  /*0940*/  ISETP.NE.AND P0, PT, R7, RZ, PT ;  /* 0x000000ff0700720c */ /* 0x000fe20003f05270 */
[----:B--2--5:R-:W-:-:S12]  /*0950*/  FADD R4, R9, R4 ;  /* 0x0000000409047221 */ /* 0x024fd80000000000 */
[----:B------:R-:W-:Y:S05]  /*0960*/  @P0 BRA `(.L_x_257) ;  /* 0xfffffffc00e40947 */ /* 0x000fea000383ffff */
.L_x_249:
[----:B------:R-:W-:Y:S05]  /*0970*/  BSYNC.RECONVERGENT B1 ;  /* 0x0000000000017941 */ /* 0x000fea0003800200 */
.L_x_248:
[----:B------:R-:W-:Y:S01]  /*0980*/  ISETP.GE.AND P0, PT, R5, 0x100, PT ;  /* 0x000001000500780c */ /* 0x000fe20003f06270 */
[----:B-----5:R-:W-:-:S12]  /*0990*/  IMAD.MOV.U32 R11, RZ, RZ, R4 ;  /* 0x000000ffff0b7224 */ /* 0x020fd800078e0004 */
[----:B------:R-:W-:Y:S05]  /*09a0*/  @!P0 BRA `(.L_x_258) ;  /* 0x0000000000ac8947 */ /* 0x000fea0003800000 */
[----:B------:R-:W1:Y:S01]  /*09b0*/  S2R R7, SR_LANEID ;  /* 0x0000000000077919 */ /* 0x000e620000000000 */
[----:B------:R-:W2:Y:S02]  /*09c0*/  SHFL.DOWN PT, R2, R11, 0x1, 0x1f ;  /* 0x08201f000b027f89 */ /* 0x000ea400000e0000 */
[----:B--2---:R-:W-:Y:S01]  /*09d0*/  FADD R2, R2, R11 ;  /* 0x0000000b02027221 */ /* 0x004fe20000000000 */
[C---:B-1----:R-:W-:Y:S02]  /*09e0*/  ISETP.GT.AND P0, PT, R7.reuse, 0x1e, PT ;  /* 0x0000001e0700780c */ /* 0x042fe40003f04270 */
[----:B------:R-:W-:Y:S02]  /*09f0*/  ISETP.NE.AND P1, PT, R7, RZ, PT ;  /* 0x000000ff0700720c */ /* 0x000fe40003f25270 */
[----:B------:R-:W-:Y:S02]  /*0a00*/  FSEL R2, R11, R2, P0 ;  /* 0x000000020b027208 */ /* 0x000fe40000000000 */
[----:B------:R-:W-:-:S03]  /*0a10*/  ISETP.GT.AND P0, PT, R7, 0x1d, PT ;  /* 0x0000001d0700780c */ /* 0x000fc60003f04270 */
[----:B------:R-:W1:Y:S06]  /*0a20*/  SHFL.DOWN PT, R3, R2, 0x2, 0x1f ;  /* 0x08401f0002037f89 */ /* 0x000e6c00000e0000 */
[----:B------:R-:W2:Y:S01]  /*0a30*/  @!P1 S2R R6, SR_CgaCtaId ;  /* 0x0000000000069919 */ /* 0x000ea20000008800 */
[----:B------:R-:W-:Y:S02]  /*0a40*/  @!P1 MOV R5, 0x400 ;  /* 0x0000040000059802 */ /* 0x000fe40000000f00 */
[----:B------:R-:W-:-:S04]  /*0a50*/  @!P1 SHF.R.U32.HI R4, RZ, 0x3, R0 ;  /* 0x00000003ff049819 */ /* 0x000fc80000011600 */
[----:B------:R-:W-:Y:S01]  /*0a60*/  @!P1 LOP3.LUT R4, R4, 0x7c, RZ, 0xc0, !PT ;  /* 0x0000007c04049812 */ /* 0x000fe200078ec0ff */
[----:B-1----:R-:W-:Y:S01]  /*0a70*/  @!P0 FADD R2, R2, R3 ;  /* 0x0000000302028221 */ /* 0x002fe20000000000 */
[----:B------:R-:W-:-:S04]  /*0a80*/  ISETP.GT.AND P0, PT, R7, 0x1b, PT ;  /* 0x0000001b0700780c */ /* 0x000fc80003f04270 */
[----:B------:R-:W1:Y:S01]  /*0a90*/  SHFL.DOWN PT, R3, R2, 0x4, 0x1f ;  /* 0x08801f0002037f89 */ /* 0x000e6200000e0000 */
[----:B--2---:R-:W-:-:S04]  /*0aa0*/  @!P1 LEA R5, R6, R5, 0x18 ;  /* 0x0000000506059211 */ /* 0x004fc800078ec0ff */
[----:B------:R-:W-:-:S04]  /*0ab0*/  @!P1 IADD3 R4, PT, PT, R4, R5, RZ ;  /* 0x0000000504049210 */ /* 0x000fc80007ffe0ff */
[----:B-1----:R-:W-:Y:S01]  /*0ac0*/  @!P0 FADD R2, R2, R3 ;  /* 0x0000000302028221 */ /* 0x002fe20000000000 */
[----:B------:R-:W-:-:S04]  /*0ad0*/  ISETP.GT.AND P0, PT, R7, 0x17, PT ;  /* 0x000000170700780c */ /* 0x000fc80003f04270 */
[----:B------:R-:W1:Y:S09]  /*0ae0*/  SHFL.DOWN PT, R3, R2, 0x8, 0x1f ;  /* 0x09001f0002037f89 */ /* 0x000e7200000e0000 */
[----:B-1----:R-:W-:Y:S01]  /*0af0*/  @!P0 FADD R2, R2, R3 ;  /* 0x0000000302028221 */ /* 0x002fe20000000000 */
[----:B------:R-:W-:-:S04]  /*0b00*/  ISETP.NE.AND P0, PT, R0, RZ, PT ;  /* 0x000000ff0000720c */ /* 0x000fc80003f05270 */
[----:B------:R-:W1:Y:S02]  /*0b10*/  SHFL.DOWN PT, R3, R2, 0x10, 0x1f ;  /* 0x0a001f0002037f89 */ /* 0x000e6400000e0000 */
[----:B-1----:R-:W-:-:S05]  /*0b20*/  FADD R3, R2, R3 ;  /* 0x0000000302037221 */ /* 0x002fca0000000000 */
[----:B------:R2:W-:Y:S01]  /*0b30*/  @!P1 STS [R4+0x8], R3 ;  /* 0x0000080304009388 */ /* 0x0005e20000000800 */
[----:B------:R-:W-:Y:S01]  /*0b40*/  BAR.SYNC.DEFER_BLOCKING 0x0 ;  /* 0x0000000000007b1d */ /* 0x000fe20000010000 */
[----:B------:R-:W-:-:S04]  /*0b50*/  ISETP.GT.AND P1, PT, R7, 0xf, PT ;  /* 0x0000000f0700780c */ /* 0x000fc80003f24270 */
[----:B0-----:R-:W-:Y:S01]  /*0b60*/  FSEL R9, R2, R3, P1 ;  /* 0x0000000302097208 */ /* 0x001fe20000800000 */
[----:B------:R-:W-:Y:S08]  /*0b70*/  @P0 BRA `(.L_x_259) ;  /* 0x0000001400d00947 */ /* 0x000ff00003800000 */
[----:B------:R-:W0:Y:S01]  /*0b80*/  S2UR UR5, SR_CgaCtaId ;  /* 0x00000000000579c3 */ /* 0x000e220000008800 */
[----:B------:R-:W-:Y:S02]  /*0b90*/  UMOV UR4, 0x400 ;  /* 0x0000040000047882 */ /* 0x000fe40000000000 */
[----:B0-----:R-:W-:-:S09]  /*0ba0*/  ULEA UR4, UR5, UR4, 0x18 ;  /* 0x0000000405047291 */ /* 0x001fd2000f8ec0ff */
[----:B------:R-:W0:Y:S04]  /*0bb0*/  LDS R0, [UR4+0xc] ;  /* 0x00000c04ff007984 */ /* 0x000e280008000800 */
[----:B--2---:R-:W1:Y:S04]  /*0bc0*/  LDS.128 R4, [UR4+0x10] ;  /* 0x00001004ff047984 */ /* 0x004e680008000c00 */
        /* <DEDUP_REMOVED lines=9> */
.L_x_258:
[----:B0-----:R-:W0:Y:S01]  /*0c60*/  S2R R9, SR_LANEID ;  /* 0x0000000000097919 */ /* 0x001e220000000000 */
[----:B------:R-:W-:-:S05]  /*0c70*/  LOP3.LUT R2, R0, 0x3e0, RZ, 0xc0, !PT ;  /* 0x000003e000027812 */ /* 0x000fca00078ec0ff */
[----:B------:R-:W-:Y:S01]  /*0c80*/  VIADD R4, R2, 0x20 ;  /* 0x0000002002047836 */ /* 0x000fe20000000000 */
[----:B------:R-:W-:-:S04]  /*0c90*/  LOP3.LUT R2, RZ, R2, RZ, 0x33, !PT ;  /* 0x00000002ff027212 */ /* 0x000fc800078e33ff */
[----:B------:R-:W-:Y:S02]  /*0ca0*/  ISETP.GT.AND P0, PT, R4, R5, PT ;  /* 0x000000050400720c */ /* 0x000fe40003f04270 */
[----:B------:R-:W-:-:S04]  /*0cb0*/  IADD3 R2, PT, PT, R5, R2, RZ ;  /* 0x0000000205027210 */ /* 0x000fc80007ffe0ff */
[----:B------:R-:W-:-:S05]  /*0cc0*/  SEL R2, R2, 0x1f, P0 ;  /* 0x0000001f02027807 */ /* 0x000fca0000000000 */
[----:B------:R-:W1:Y:S01]  /*0cd0*/  SHFL.DOWN PT, R3, R11, 0x1, R2 ;  /* 0x082000000b037989 */ /* 0x000e6200000e0002 */
[C---:B0-----:R-:W-:Y:S01]  /*0ce0*/  ISETP.GE.AND P0, PT, R9.reuse, R2, PT ;  /* 0x000000020900720c */ /* 0x041fe20003f06270 */
[C---:B------:R-:W-:Y:S01]  /*0cf0*/  VIADD R7, R9.reuse, 0x2 ;  /* 0x0000000209077836 */ /* 0x040fe20000000000 */
[----:B------:R-:W-:-:S11]  /*0d00*/  ISETP.NE.AND P1, PT, R9, RZ, PT ;  /* 0x000000ff0900720c */ /* 0x000fd60003f25270 */
[----:B-1----:R-:W-:Y:S01]  /*0d10*/  @!P0 FADD R11, R3, R11 ;  /* 0x0000000b030b8221 */ /* 0x002fe20000000000 */
[----:B------:R-:W-:Y:S01]  /*0d20*/  ISETP.GT.AND P0, PT, R7, R2, PT ;  /* 0x000000020700720c */ /* 0x000fe20003f04270 */
[----:B------:R-:W0:Y:S01]  /*0d30*/  @!P1 S2R R13, SR_CgaCtaId ;  /* 0x00000000000d9919 */ /* 0x000e220000008800 */
[----:B------:R-:W-:Y:S02]  /*0d40*/  IADD3 R7, PT, PT, R9, 0x4, RZ ;  /* 0x0000000409077810 */ /* 0x000fe40007ffe0ff */
[----:B------:R-:W-:Y:S01]  /*0d50*/  @!P1 MOV R6, 0x400 ;  /* 0x0000040000069802 */ /* 0x000fe20000000f00 */
[----:B------:R-:W1:Y:S01]  /*0d60*/  SHFL.DOWN PT, R3, R11, 0x2, R2 ;  /* 0x084000000b037989 */ /* 0x000e6200000e0002 */
[----:B------:R-:W-:-:S04]  /*0d70*/  @!P1 SHF.R.U32.HI R4, RZ, 0x3, R0 ;  /* 0x00000003ff049819 */ /* 0x000fc80000011600 */
[----:B------:R-:W-:-:S03]  /*0d80*/  @!P1 LOP3.LUT R4, R4, 0x7c, RZ, 0xc0, !PT ;  /* 0x0000007c04049812 */ /* 0x000fc600078ec0ff */
[----:B-1----:R-:W-:Y:S01]  /*0d90*/  @!P0 FADD R11, R11, R3 ;  /* 0x000000030b0b8221 */ /* 0x002fe20000000000 */
[----:B------:R-:W-:Y:S01]  /*0da0*/  ISETP.GT.AND P0, PT, R7, R2, PT ;  /* 0x000000020700720c */ /* 0x000fe20003f04270 */
[----:B------:R-:W-:Y:S01]  /*0db0*/  VIADD R7, R9, 0x8 ;  /* 0x0000000809077836 */ /* 0x000fe20000000000 */
[----:B0-----:R-:W-:Y:S02]  /*0dc0*/  @!P1 LEA R13, R13, R6, 0x18 ;  /* 0x000000060d0d9211 */ /* 0x001fe400078ec0ff */
[----:B------:R-:W0:Y:S03]  /*0dd0*/  SHFL.DOWN PT, R3, R11, 0x4, R2 ;  /* 0x088000000b037989 */ /* 0x000e2600000e0002 */
[----:B------:R-:W-:-:S06]  /*0de0*/  @!P1 IMAD.IADD R4, R4, 0x1, R13 ;  /* 0x0000000104049824 */ /* 0x000fcc00078e020d */
        /* <DEDUP_REMOVED lines=20> */
[----:B------:R-:W1:Y:S04]  /*0f30*/  LDS R0, [UR4+0xc] ;  /* 0x00000c04ff007984 */ /* 0x000e680008000800 */
[----:B------:R-:W0:Y:S04]  /*0f40*/  LDS.128 R12, [UR4+0x10] ;  /* 0x00001004ff0c7984 */ /* 0x000e280008000c00 */
[----:B------:R-:W2:Y:S01]  /*0f50*/  LDS.64 R2, [UR4+0x20] ;  /* 0x00002004ff027984 */ /* 0x000ea20008000a00 */
[----:B-1----:R-:W-:Y:S01]  /*0f60*/  @P2 FADD R9, R9, R0 ;  /* 0x0000000009092221 */ /* 0x002fe20000000000 */
[----:B------:R-:W-:-:S03]  /*0f70*/  ISETP.GT.AND P2, PT, R5, 0xa0, PT ;  /* 0x000000a00500780c */ /* 0x000fc60003f44270 */
[----:B0-----:R-:W-:Y:S01]  /*0f80*/  @P4 FADD R9, R9, R12 ;  /* 0x0000000c09094221 */ /* 0x001fe20000000000 */
        /* <DEDUP_REMOVED lines=8> */
.L_x_245:
[----:B------:R-:W0:Y:S01]  /*1010*/  S2R R0, SR_TID.X ;  /* 0x0000000000007919 */ /* 0x000e220000002100 */
[----:B------:R-:W1:Y:S01]  /*1020*/  LDC.64 R4, c[0x0][0x380] ;  /* 0x0000e000ff047b82 */ /* 0x000e620000000a00 */
[----:B0-----:R-:W-:-:S04]  /*1030*/  VIADD R7, R0, UR7 ;  /* 0x0000000700077c36 */ /* 0x001fc80008000000 */
[----:B-1----:R-:W-:-:S05]  /*1040*/  IMAD.WIDE.U32 R4, R7, 0x4, R4 ;  /* 0x0000000407047825 */ /* 0x002fca00078e0004 */
[----:B------:R-:W2:Y:S04]  /*1050*/  LDG.E R7, desc[UR14][R4.64] ;  /* 0x0000000e04077981 */ /* 0x000ea8000c1e1900 */
[----:B------:R-:W2:Y:S04]  /*1060*/  LDG.E R8, desc[UR14][R4.64+0x400] ;  /* 0x0004000e04087981 */ /* 0x000ea8000c1e1900 */
[----:B------:R-:W3:Y:S04]  /*1070*/  LDG.E R9, desc[UR14][R4.64+0x800] ;  /* 0x0008000e04097981 */ /* 0x000ee8000c1e1900 */
[----:B------:R-:W3:Y:S04]  /*1080*/  LDG.E R10, desc[UR14][R4.64+0xc00] ;  /* 0x000c000e040a7981 */ /* 0x000ee8000c1e1900 */
[----:B------:R-:W4:Y:S04]  /*1090*/  LDG.E R11, desc[UR14][R4.64+0x1000] ;  /* 0x0010000e040b7981 */ /* 0x000f28000c1e1900 */
        /* <DEDUP_REMOVED lines=11> */
[----:B------:R-:W-:-:S04]  /*1150*/  ISETP.GE.U32.AND P0, PT, R23, UR5, PT ;  /* 0x0000000517007c0c */ /* 0x000fc8000bf06070 */
[----:B------:R-:W-:Y:S01]  /*1160*/  ISETP.GE.U32.AND.EX P0, PT, R22, UR4, PT, P0 ;  /* 0x0000000416007c0c */ /* 0x000fe2000bf06100 */
        /* <DEDUP_REMOVED lines=13> */
[----:B------:R-:W-:-:S04]  /*1240*/  FADD R6, R15, R6 ;  /* 0x000000060f067221 */ /* 0x000fc80000000000 */
[----:B------:R-:W-:Y:S01]  /*1250*/  FADD R7, R7, R6 ;  /* 0x0000000607077221 */ /* 0x000fe20000000000 */
[----:B------:R-:W-:Y:S06]  /*1260*/  @!P0 BRA `(.L_x_260) ;  /* 0x0000000c006c8947 */ /* 0x000fec0003800000 */
[----:B------:R-:W-:Y:S01]  /*1270*/  UIADD3 UR8, UP0, UPT, UR5, UR7, URZ ;  /* 0x0000000705087290 */ /* 0x000fe2000ff1e0ff */
[----:B------:R-:W-:Y:S01]  /*1280*/  IADD3 R23, P2, PT, R2, -0x1000, RZ ;  /* 0xfffff00002177810 */ /* 0x000fe20007f5e0ff */
[----:B------:R-:W0:Y:S01]  /*1290*/  LDCU.64 UR12, c[0x0][0x380] ;  /* 0x00007000ff0c77ac */ /* 0x000e220008000a00 */
[----:B------:R-:W-:Y:S02]  /*12a0*/  LOP3.LUT R5, RZ, R0, RZ, 0x33, !PT ;  /* 0x00000000ff057212 */ /* 0x000fe400078e33ff */
[----:B------:R-:W-:Y:S01]  /*12b0*/  IADD3.X R8, PT, PT, R3, -0x1, RZ, P2, !PT ;  /* 0xffffffff03087810 */ /* 0x000fe200017fe4ff */
[----:B------:R-:W-:Y:S01]  /*12c0*/  UIADD3.X UR9, UPT, UPT, URZ, UR4, URZ, UP0, !UPT ;  /* 0x00000004ff097290 */ /* 0x000fe200087fe4ff */
[----:B------:R-:W-:Y:S01]  /*12d0*/  ISETP.LT.U32.AND P0, PT, R23, UR8, PT ;  /* 0x0000000817007c0c */ /* 0x000fe2000bf01070 */
[----:B------:R-:W-:Y:S01]  /*12e0*/  UMOV UR6, UR5 ;  /* 0x0000000500067c82 */ /* 0x000fe20008000000 */
[----:B------:R-:W-:Y:S01]  /*12f0*/  IADD3 R9, P1, PT, R0, UR8, RZ ;  /* 0x0000000800097c10 */ /* 0x000fe2000ff3e0ff */
[----:B------:R-:W-:Y:S01]  /*1300*/  UMOV UR4, URZ ;  /* 0x000000ff00047c82 */ /* 0x000fe20008000000 */
[----:B------:R-:W-:Y:S01]  /*1310*/  IADD3 R5, PT, PT, R2, -UR5, R5 ;  /* 0x8000000502057c10 */ /* 0x000fe2000fffe005 */
[----:B------:R-:W-:Y:S01]  /*1320*/  UMOV UR10, UR8 ;  /* 0x00000008000a7c82 */ /* 0x000fe20008000000 */
[----:B------:R-:W-:Y:S01]  /*1330*/  MOV R11, UR9 ;  /* 0x00000009000b7c02 */ /* 0x000fe20008000f00 */
[----:B------:R-:W-:-:S03]  /*1340*/  IMAD.X R0, RZ, RZ, UR9, P1 ;  /* 0x00000009ff007e24 */ /* 0x000fc600088e06ff */
[----:B------:R-:W-:Y:S02]  /*1350*/  ISETP.GT.U32.AND.EX P0, PT, R11, R8, PT, P0 ;  /* 0x000000080b00720c */ /* 0x000fe40003f04100 */
[----:B0-----:R-:W-:-:S04]  /*1360*/  LEA R6, P2, R9, UR12, 0x2 ;  /* 0x0000000c09067c11 */ /* 0x001fc8000f8410ff */
[----:B------:R-:W-:Y:S02]  /*1370*/  IADD3 R6, P1, PT, R6, 0x2000, RZ ;  /* 0x0000200006067810 */ /* 0x000fe40007f3e0ff */
[----:B------:R-:W-:Y:S02]  /*1380*/  LEA.HI.X R9, R9, UR13, R0, 0x2, P2 ;  /* 0x0000000d09097c11 */ /* 0x000fe400090f1400 */
[----:B------:R-:W-:Y:S01]  /*1390*/  IADD3 R0, PT, PT, R5, -UR7, RZ ;  /* 0x8000000705007c10 */ /* 0x000fe2000fffe0ff */
[----:B------:R-:W-:Y:S02]  /*13a0*/  UMOV UR7, UR9 ;  /* 0x0000000900077c82 */ /* 0x000fe40008000000 */
[----:B------:R-:W-:Y:S01]  /*13b0*/  IMAD.X R9, RZ, RZ, R9, P1 ;  /* 0x000000ffff097224 */ /* 0x000fe200008e0609 */
[----:B------:R-:W-:Y:S06]  /*13c0*/  @P0 BRA `(.L_x_261) ;  /* 0x0000000400000947 */ /* 0x000fec0003800000 */
[----:B------:R-:W0:Y:S01]  /*13d0*/  LDC.64 R2, c[0x0][0x3b8] ;  /* 0x0000ee00ff027b82 */ /* 0x000e220000000a00 */
[----:B------:R-:W1:Y:S01]  /*13e0*/  LDCU.64 UR12, c[0x0][0x380] ;  /* 0x00007000ff0c77ac */ /* 0x000e620008000a00 */
[----:B------:R-:W-:Y:S01]  /*13f0*/  NOP ;  /* 0x0000000000007918 */ /* 0x000fe20000000000 */
.L_x_262:
[----:B------:R-:W2:Y:S02]  /*1400*/  S2R R5, SR_TID.X ;  /* 0x0000000000057919 */ /* 0x000ea40000002100 */
[----:B--2---:R-:W-:-:S04]  /*1410*/  IADD3 R5, P0, PT, R5, UR8, RZ ;  /* 0x0000000805057c10 */ /* 0x004fc8000ff1e0ff */
[----:B------:R-:W-:Y:S02]  /*1420*/  IADD3.X R10, PT, PT, RZ, UR9, RZ, P0, !PT ;  /* 0x00000009ff0a7c10 */ /* 0x000fe400087fe4ff */
[----:B-1----:R-:W-:-:S04]  /*1430*/  LEA R4, P0, R5, UR12, 0x2 ;  /* 0x0000000c05047c11 */ /* 0x002fc8000f8010ff */
[----:B------:R-:W-:-:S05]  /*1440*/  LEA.HI.X R5, R5, UR13, R10, 0x2, P0 ;  /* 0x0000000d05057c11 */ /* 0x000fca00080f140a */
        /* <DEDUP_REMOVED lines=15> */
[----:B------:R1:W5:Y:S01]  /*1540*/  LDG.E R22, desc[UR14][R4.64+0x3c00] ;  /* 0x003c000e04167981 */ /* 0x000362000c1e1900 */
[----:B------:R-:W-:-:S02]  /*1550*/  USHF.R.S32.HI UR11, URZ, 0x1f, UR5 ;  /* 0x0000001fff0b7899 */ /* 0x000fc40008011405 */
[----:B------:R-:W-:-:S04]  /*1560*/  UIADD3 UR6, UP0, UPT, UR5, UR10, URZ ;  /* 0x0000000a05067290 */ /* 0x000fc8000ff1e0ff */
[----:B------:R-:W-:Y:S01]  /*1570*/  UIADD3.X UR7, UPT, UPT, UR11, UR7, URZ, UP0, !UPT ;  /* 0x000000070b077290 */ /* 0x000fe200087fe4ff */
[----:B--2---:R-:W-:Y:S01]  /*1580*/  FADD R7, R24, R7 ;  /* 0x0000000718077221 */ /* 0x004fe20000000000 */
[----:B0-----:R-:W-:-:S04]  /*1590*/  IADD3 R24, P1, PT, R2, -UR8, RZ ;  /* 0x8000000802187c10 */ /* 0x001fc8000ff3e0ff */
[----:B------:R-:W-:Y:S02]  /*15a0*/  ISETP.GE.U32.AND P0, PT, R24, UR5, PT ;  /* 0x0000000518007c0c */ /* 0x000fe4000bf06070 */
[----:B-1----:R-:W-:Y:S01]  /*15b0*/  IADD3.X R4, PT, PT, R3, ~UR9, RZ, P1, !PT ;  /* 0x8000000903047c10 */ /* 0x002fe20008ffe4ff */
[----:B---3--:R-:W-:-:S03]  /*15c0*/  FADD R26, R25, R26 ;  /* 0x0000001a191a7221 */ /* 0x008fc60000000000 */
[----:B------:R-:W-:Y:S01]  /*15d0*/  ISETP.GE.U32.AND.EX P0, PT, R4, UR11, PT, P0 ;  /* 0x0000000b04007c0c */ /* 0x000fe2000bf06100 */
        /* <DEDUP_REMOVED lines=12> */
[----:B------:R-:W-:-:S04]  /*16a0*/  FADD R7, R7, R10 ;  /* 0x0000000a07077221 */ /* 0x000fc80000000000 */
[----:B------:R-:W-:Y:S01]  /*16b0*/  FADD R7, R22, R7 ;  /* 0x0000000716077221 */ /* 0x000fe20000000000 */
[----:B------:R-:W-:Y:S06]  /*16c0*/  @!P0 BRA `(.L_x_260) ;  /* 0x0000000800548947 */ /* 0x000fec0003800000 */
[----:B------:R-:W-:Y:S01]  /*16d0*/  UIADD3 UR8, UP0, UPT, UR5, UR8, URZ ;  /* 0x0000000805087290 */ /* 0x000fe2000ff1e0ff */
[----:B------:R-:W-:Y:S01]  /*16e0*/  MOV R5, R9 ;  /* 0x0000000900057202 */ /* 0x000fe20000000f00 */
[----:B------:R-:W-:Y:S01]  /*16f0*/  IMAD.U32 R11, RZ, RZ, UR5 ;  /* 0x00000005ff0b7e24 */ /* 0x000fe2000f8e00ff */
[----:B------:R-:W-:Y:S01]  /*1700*/  UIADD3 UR4, UPT, UPT, UR4, 0x1, URZ ;  /* 0x0000000104047890 */ /* 0x000fe2000fffe0ff */
[----:B------:R-:W-:Y:S01]  /*1710*/  IMAD.MOV.U32 R4, RZ, RZ, R6 ;  /* 0x000000ffff047224 */ /* 0x000fe200078e0006 */
[----:B------:R-:W-:Y:S01]  /*1720*/  UIADD3.X UR9, UPT, UPT, UR11, UR9, URZ, UP0, !UPT ;  /* 0x000000090b097290 */ /* 0x000fe200087fe4ff */
[----:B------:R-:W-:Y:S01]  /*1730*/  ISETP.LT.U32.AND P0, PT, R23, UR8, PT ;  /* 0x0000000817007c0c */ /* 0x000fe2000bf01070 */
[----:B------:R-:W-:Y:S01]  /*1740*/  VIADD R0, R0, -UR5 ;  /* 0x8000000500007c36 */ /* 0x000fe20008000000 */
[----:B------:R-:W-:Y:S01]  /*1750*/  UMOV UR10, UR6 ;  /* 0x00000006000a7c82 */ /* 0x000fe20008000000 */
[----:B------:R-:W-:Y:S02]  /*1760*/  IMAD.WIDE R4, R11, 0x4, R4 ;  /* 0x000000040b047825 */ /* 0x000fe400078e0204 */
[----:B------:R-:W-:-:S02]  /*1770*/  MOV R13, UR9 ;  /* 0x00000009000d7c02 */ /* 0x000fc40008000f00 */
[----:B------:R-:W-:Y:S01]  /*1780*/  IMAD.MOV.U32 R6, RZ, RZ, R4 ;  /* 0x000000ffff067224 */ /* 0x000fe200078e0004 */
[----:B------:R-:W-:Y:S02]  /*1790*/  MOV R9, R5 ;  /* 0x0000000500097202 */ /* 0x000fe40000000f00 */
[----:B------:R-:W-:-:S13]  /*17a0*/  ISETP.GT.U32.AND.EX P0, PT, R13, R8, PT, P0 ;  /* 0x000000080d00720c */ /* 0x000fda0003f04100 */
[----:B------:R-:W-:Y:S05]  /*17b0*/  @!P0 BRA `(.L_x_262) ;  /* 0xfffffffc00108947 */ /* 0x000fea000383ffff */
[----:B------:R-:W-:-:S05]  /*17c0*/  UMOV UR6, UR5 ;  /* 0x0000000500067c82 */ /* 0x000fca0008000000 */
.L_x_261:
[----:B------:R-:W0:Y:S01]  /*17d0*/  S2R R5, SR_TID.X ;  /* 0x0000000000057919 */ /* 0x000e220000002100 */
[C---:B------:R-:W-:Y:S01]  /*17e0*/  IADD3 R4, PT, PT, R2.reuse, -UR8, RZ ;  /* 0x8000000802047c10 */ /* 0x040fe2000fffe0ff */
[----:B------:R-:W-:Y:S01]  /*17f0*/  IMAD.U32 R8, RZ, RZ, UR9 ;  /* 0x00000009ff087e24 */ /* 0x000fe2000f8e00ff */
[----:B------:R-:W-:Y:S01]  /*1800*/  ISETP.LE.U32.AND P1, PT, R2, UR8, PT ;  /* 0x0000000802007c0c */ /* 0x000fe2000bf23070 */
[----:B------:R-:W-:Y:S01]  /*1810*/  BSSY.RECONVERGENT B1, `(.L_x_260) ;  /* 0x0000080000017945 */ /* 0x000fe20003800200 */
[----:B0-----:R-:W-:-:S04]  /*1820*/  ISETP.GE.AND P0, PT, R5, R4, PT ;  /* 0x000000040500720c */ /* 0x001fc80003f06270 */
[----:B------:R-:W-:-:S13]  /*1830*/  ISETP.GE.U32.OR.EX P0, PT, R8, R3, P0, P1 ;  /* 0x000000030800720c */ /* 0x000fda0000706510 */
[----:B------:R-:W-:Y:S05]  /*1840*/  @P0 BRA `(.L_x_263) ;  /* 0x0000000400f00947 */ /* 0x000fea0003800000 */
[----:B------:R-:W0:Y:S01]  /*1850*/  LDC R4, c[0x0][0x3c0] ;  /* 0x0000f000ff047b82 */ /* 0x000e220000000800 */
[----:B------:R-:W-:Y:S01]  /*1860*/  USHF.L.U32 UR5, UR16, 0xc, URZ ;  /* 0x0000000c10057899 */ /* 0x000fe200080006ff */
[----:B------:R-:W-:Y:S01]  /*1870*/  LOP3.LUT R3, RZ, R5, RZ, 0x33, !PT ;  /* 0x00000005ff037212 */ /* 0x000fe200078e33ff */
[----:B------:R-:W-:Y:S02]  /*1880*/  BSSY.RECONVERGENT B2, `(.L_x_264) ;  /* 0x0000037000027945 */ /* 0x000fe40003800200 */
[----:B------:R-:W-:-:S06]  /*1890*/  UIADD3 UR5, UPT, UPT, UR5, UR6, URZ ;  /* 0x0000000605057290 */ /* 0x000fcc000fffe0ff */
[----:B------:R-:W-:Y:S01]  /*18a0*/  IADD3 R2, PT, PT, R2, -UR5, R3 ;  /* 0x8000000502027c10 */ /* 0x000fe2000fffe003 */
[----:B0-----:R-:W-:Y:S01]  /*18b0*/  IMAD R3, R4, UR4, RZ ;  /* 0x0000000404037c24 */ /* 0x001fe2000f8e02ff */
[----:B------:R-:W-:-:S03]  /*18c0*/  MOV R4, R5 ;  /* 0x0000000500047202 */ /* 0x000fc60000000f00 */
[----:B------:R-:W-:-:S05]  /*18d0*/  IMAD R2, R3, -0x1000, R2 ;  /* 0xfffff00003027824 */ /* 0x000fca00078e0202 */
[C---:B------:R-:W-:Y:S02]  /*18e0*/  ISETP.GE.U32.AND P0, PT, R2.reuse, 0xf00, PT ;  /* 0x00000f000200780c */ /* 0x040fe40003f06070 */
[----:B------:R-:W-:-:S04]  /*18f0*/  LEA.HI R19, R2, 0x1, RZ, 0x18 ;  /* 0x0000000102137811 */ /* 0x000fc800078fc0ff */
[----:B------:R-:W-:-:S04]  /*1900*/  LOP3.LUT R21, R19, 0xf, RZ, 0xc0, !PT ;  /* 0x0000000f13157812 */ /* 0x000fc800078ec0ff */
[----:B------:R-:W-:-:S03]  /*1910*/  ISETP.NE.AND P1, PT, R21, RZ, PT ;  /* 0x000000ff1500720c */ /* 0x000fc60003f25270 */
[----:B------:R-:W-:Y:S10]  /*1920*/  @!P0 BRA `(.L_x_265) ;  /* 0x0000000000b08947 */ /* 0x000ff40003800000 */
[----:B------:R-:W-:Y:S01]  /*1930*/  LEA.HI R2, R0, 0x1, RZ, 0x18 ;  /* 0x0000000100027811 */ /* 0x000fe200078fc0ff */
[----:B------:R-:W-:-:S03]  /*1940*/  IMAD.MOV.U32 R4, RZ, RZ, R5 ;  /* 0x000000ffff047224 */ /* 0x000fc600078e0005 */
[----:B------:R-:W-:-:S04]  /*1950*/  LOP3.LUT R2, R2, 0x1fffff0, RZ, 0xc0, !PT ;  /* 0x01fffff002027812 */ /* 0x000fc800078ec0ff */
[----:B------:R-:W-:-:S07]  /*1960*/  IADD3 R8, PT, PT, -R2, RZ, RZ ;  /* 0x000000ff02087210 */ /* 0x000fce0007ffe1ff */
.L_x_266:
[----:B------:R-:W-:Y:S01]  /*1970*/  IMAD.MOV.U32 R2, RZ, RZ, R6 ;  /* 0x000000ffff027224 */ /* 0x000fe200078e0006 */
[----:B------:R-:W-:-:S05]  /*1980*/  MOV R3, R9 ;  /* 0x0000000900037202 */ /* 0x000fca0000000f00 */
        /* <DEDUP_REMOVED lines=16> */
[----:B------:R-:W-:-:S02]  /*1a90*/  VIADD R8, R8, 0x10 ;  /* 0x0000001008087836 */ /* 0x000fc40000000000 */
[----:B------:R-:W-:-:S03]  /*1aa0*/  VIADD R4, R4, 0x1000 ;  /* 0x0000100004047836 */ /* 0x000fc60000000000 */
[----:B------:R-:W-:Y:S01]  /*1ab0*/  ISETP.NE.AND P0, PT, R8, RZ, PT ;  /* 0x000000ff0800720c */ /* 0x000fe20003f05270 */
[----:B--2---:R-:W-:-:S04]  /*1ac0*/  FADD R18, R18, R7 ;  /* 0x0000000712127221 */ /* 0x004fc80000000000 */
        /* <DEDUP_REMOVED lines=13> */
[----:B------:R-:W-:-:S03]  /*1ba0*/  IADD3 R6, P2, PT, R2, 0x4000, RZ ;  /* 0x0000400002067810 */ /* 0x000fc60007f5e0ff */
[----:B------:R-:W-:Y:S01]  /*1bb0*/  FADD R10, R10, R9 ;  /* 0x000000090a0a7221 */ /* 0x000fe20000000000 */
[----:B------:R-:W-:-:S03]  /*1bc0*/  IADD3.X R9, PT, PT, RZ, R3, RZ, P2, !PT ;  /* 0x00000003ff097210 */ /* 0x000fc600017fe4ff */
[----:B------:R-:W-:Y:S01]  /*1bd0*/  FADD R7, R10, R5 ;  /* 0x000000050a077221 */ /* 0x000fe20000000000 */
[----:B------:R-:W-:Y:S06]  /*1be0*/  @P0 BRA `(.L_x_266) ;  /* 0xfffffffc00600947 */ /* 0x000fec000383ffff */
.L_x_265:
[----:B------:R-:W-:Y:S05]  /*1bf0*/  BSYNC.RECONVERGENT B2 ;  /* 0x0000000000027941 */ /* 0x000fea0003800200 */
.L_x_264:
[----:B------:R-:W-:Y:S05]  /*1c00*/  @!P1 BRA `(.L_x_263) ;  /* 0x0000000400009947 */ /* 0x000fea0003800000 */
[----:B------:R-:W-:Y:S01]  /*1c10*/  ISETP.GE.U32.AND P0, PT, R21, 0x8, PT ;  /* 0x000000081500780c */ /* 0x000fe20003f06070 */
[----:B------:R-:W-:Y:S01]  /*1c20*/  BSSY.RECONVERGENT B2, `(.L_x_267) ;  /* 0x0000019000027945 */ /* 0x000fe20003800200 */
[----:B------:R-:W-:-:S04]  /*1c30*/  LOP3.LUT R9, R19, 0x7, RZ, 0xc0, !PT ;  /* 0x0000000713097812 */ /* 0x000fc800078ec0ff */
[----:B------:R-:W-:-:S07]  /*1c40*/  ISETP.NE.AND P1, PT, R9, RZ, PT ;  /* 0x000000ff0900720c */ /* 0x000fce0003f25270 */
[----:B------:R-:W-:Y:S06]  /*1c50*/  @!P0 BRA `(.L_x_268) ;  /* 0x0000000000548947 */ /* 0x000fec0003800000 */
[----:B------:R-:W-:-:S04]  /*1c60*/  IADD3 R3, P0, PT, R4, UR8, RZ ;  /* 0x0000000804037c10 */ /* 0x000fc8000ff1e0ff */
[----:B------:R-:W-:Y:S02]  /*1c70*/  IADD3.X R6, PT, PT, RZ, UR9, RZ, P0, !PT ;  /* 0x00000009ff067c10 */ /* 0x000fe400087fe4ff */
[----:B------:R-:W-:-:S04]  /*1c80*/  LEA R2, P0, R3, UR12, 0x2 ;  /* 0x0000000c03027c11 */ /* 0x000fc8000f8010ff */
[----:B------:R-:W-:-:S05]  /*1c90*/  LEA.HI.X R3, R3, UR13, R6, 0x2, P0 ;  /* 0x0000000d03037c11 */ /* 0x000fca00080f1406 */
[----:B------:R-:W2:Y:S04]  /*1ca0*/  LDG.E R6, desc[UR14][R2.64] ;  /* 0x0000000e02067981 */ /* 0x000ea8000c1e1900 */
[----:B------:R-:W3:Y:S04]  /*1cb0*/  LDG.E R5, desc[UR14][R2.64+0x400] ;  /* 0x0004000e02057981 */ /* 0x000ee8000c1e1900 */
[----:B------:R-:W4:Y:S04]  /*1cc0*/  LDG.E R8, desc[UR14][R2.64+0x800] ;  /* 0x0008000e02087981 */ /* 0x000f28000c1e1900 */
[----:B------:R-:W5:Y:S04]  /*1cd0*/  LDG.E R10, desc[UR14][R2.64+0xc00] ;  /* 0x000c000e020a7981 */ /* 0x000f68000c1e1900 */
[----:B------:R-:W5:Y:S04]  /*1ce0*/  LDG.E R12, desc[UR14][R2.64+0x1000] ;  /* 0x0010000e020c7981 */ /* 0x000f68000c1e1900 */
[----:B------:R-:W5:Y:S04]  /*1cf0*/  LDG.E R14, desc[UR14][R2.64+0x1400] ;  /* 0x0014000e020e7981 */ /* 0x000f68000c1e1900 */
[----:B------:R-:W5:Y:S04]  /*1d00*/  LDG.E R16, desc[UR14][R2.64+0x1800] ;  /* 0x0018000e02107981 */ /* 0x000f68000c1e1900 */
[----:B------:R-:W5:Y:S01]  /*1d10*/  LDG.E R18, desc[UR14][R2.64+0x1c00] ;  /* 0x001c000e02127981 */ /* 0x000f62000c1e1900 */
[----:B------:R-:W-:-:S02]  /*1d20*/  VIADD R4, R4, 0x800 ;  /* 0x0000080004047836 */ /* 0x000fc40000000000 */
[----:B--2---:R-:W-:-:S04]  /*1d30*/  FADD R6, R7, R6 ;  /* 0x0000000607067221 */ /* 0x004fc80000000000 */
[----:B---3--:R-:W-:-:S04]  /*1d40*/  FADD R5, R6, R5 ;  /* 0x0000000506057221 */ /* 0x008fc80000000000 */
[----:B----4-:R-:W-:-:S04]  /*1d50*/  FADD R5, R5, R8 ;  /* 0x0000000805057221 */ /* 0x010fc80000000000 */
[----:B-----5:R-:W-:-:S04]  /*1d60*/  FADD R5, R5, R10 ;  /* 0x0000000a05057221 */ /* 0x020fc80000000000 */
[----:B------:R-:W-:-:S04]  /*1d70*/  FADD R5, R5, R12 ;  /* 0x0000000c05057221 */ /* 0x000fc80000000000 */
[----:B------:R-:W-:-:S04]  /*1d80*/  FADD R5, R5, R14 ;  /* 0x0000000e05057221 */ /* 0x000fc80000000000 */
[----:B------:R-:W-:-:S04]  /*1d90*/  FADD R5, R5, R16 ;  /* 0x0000001005057221 */ /* 0x000fc80000000000 */
[----:B------:R-:W-:-:S07]  /*1da0*/  FADD R7, R5, R18 ;  /* 0x0000001205077221 */ /* 0x000fce0000000000 */
.L_x_268:
[----:B------:R-:W-:Y:S05]  /*1db0*/  BSYNC.RECONVERGENT B2 ;  /* 0x0000000000027941 */ /* 0x000fea0003800200 */
.L_x_267:
[----:B------:R-:W-:Y:S05]  /*1dc0*/  @!P1 BRA `(.L_x_263) ;  /* 0x0000000000909947 */ /* 0x000fea0003800000 */
[----:B------:R-:W-:Y:S01]  /*1dd0*/  ISETP.GE.U32.AND P0, PT, R9, 0x4, PT ;  /* 0x000000040900780c */ /* 0x000fe20003f06070 */
[----:B------:R-:W-:Y:S01]  /*1de0*/  BSSY.RECONVERGENT B2, `(.L_x_269) ;  /* 0x0000010000027945 */ /* 0x000fe20003800200 */
[----:B------:R-:W-:-:S11]  /*1df0*/  LOP3.LUT P1, RZ, R19, 0x3, RZ, 0xc0, !PT ;  /* 0x0000000313ff7812 */ /* 0x000fd6000782c0ff */
[----:B------:R-:W-:Y:S05]  /*1e00*/  @!P0 BRA `(.L_x_270) ;  /* 0x0000000000348947 */ /* 0x000fea0003800000 */
[----:B------:R-:W-:-:S04]  /*1e10*/  IADD3 R3, P0, PT, R4, UR8, RZ ;  /* 0x0000000804037c10 */ /* 0x000fc8000ff1e0ff */
[----:B------:R-:W-:Y:S02]  /*1e20*/  IADD3.X R6, PT, PT, RZ, UR9, RZ, P0, !PT ;  /* 0x00000009ff067c10 */ /* 0x000fe400087fe4ff */
[----:B------:R-:W-:-:S04]  /*1e30*/  LEA R2, P0, R3, UR12, 0x2 ;  /* 0x0000000c03027c11 */ /* 0x000fc8000f8010ff */
[----:B------:R-:W-:-:S05]  /*1e40*/  LEA.HI.X R3, R3, UR13, R6, 0x2, P0 ;  /* 0x0000000d03037c11 */ /* 0x000fca00080f1406 */
[----:B------:R-:W2:Y:S04]  /*1e50*/  LDG.E R6, desc[UR14][R2.64] ;  /* 0x0000000e02067981 */ /* 0x000ea8000c1e1900 */
[----:B------:R-:W3:Y:S04]  /*1e60*/  LDG.E R5, desc[UR14][R2.64+0x400] ;  /* 0x0004000e02057981 */ /* 0x000ee8000c1e1900 */
[----:B------:R-:W4:Y:S04]  /*1e70*/  LDG.E R8, desc[UR14][R2.64+0x800] ;  /* 0x0008000e02087981 */ /* 0x000f28000c1e1900 */
[----:B------:R-:W5:Y:S01]  /*1e80*/  LDG.E R10, desc[UR14][R2.64+0xc00] ;  /* 0x000c000e020a7981 */ /* 0x000f62000c1e1900 */
[----:B------:R-:W-:-:S02]  /*1e90*/  VIADD R4, R4, 0x400 ;  /* 0x0000040004047836 */ /* 0x000fc40000000000 */
[----:B--2---:R-:W-:-:S04]  /*1ea0*/  FADD R6, R7, R6 ;  /* 0x0000000607067221 */ /* 0x004fc80000000000 */
[----:B---3--:R-:W-:-:S04]  /*1eb0*/  FADD R5, R6, R5 ;  /* 0x0000000506057221 */ /* 0x008fc80000000000 */
[----:B----4-:R-:W-:-:S04]  /*1ec0*/  FADD R5, R5, R8 ;  /* 0x0000000805057221 */ /* 0x010fc80000000000 */
[----:B-----5:R-:W-:-:S07]  /*1ed0*/  FADD R7, R5, R10 ;  /* 0x0000000a05077221 */ /* 0x020fce0000000000 */
.L_x_270:
[----:B------:R-:W-:Y:S05]  /*1ee0*/  BSYNC.RECONVERGENT B2 ;  /* 0x0000000000027941 */ /* 0x000fea0003800200 */
.L_x_269:
[----:B------:R-:W-:Y:S05]  /*1ef0*/  @!P1 BRA `(.L_x_263) ;  /* 0x0000000000449947 */ /* 0x000fea0003800000 */
[----:B------:R-:W-:Y:S02]  /*1f00*/  LOP3.LUT R0, R0, 0xffff, RZ, 0xc0, !PT ;  /* 0x0000ffff00007812 */ /* 0x000fe400078ec0ff */
[----:B------:R-:W-:Y:S02]  /*1f10*/  IADD3 R5, P0, PT, R4, UR10, RZ ;  /* 0x0000000a04057c10 */ /* 0x000fe4000ff1e0ff */
[----:B------:R-:W-:Y:S02]  /*1f20*/  LEA.HI R0, R0, 0x1, RZ, 0x18 ;  /* 0x0000000100007811 */ /* 0x000fe400078fc0ff */
[----:B------:R-:W-:Y:S02]  /*1f30*/  LEA R4, P1, R5, UR12, 0x2 ;  /* 0x0000000c05047c11 */ /* 0x000fe4000f8210ff */
[----:B------:R-:W-:Y:S02]  /*1f40*/  LOP3.LUT R0, R0, 0x3, RZ, 0xc0, !PT ;  /* 0x0000000300007812 */ /* 0x000fe400078ec0ff */
[----:B------:R-:W-:-:S03]  /*1f50*/  IADD3.X R2, PT, PT, RZ, UR7, RZ, P0, !PT ;  /* 0x00000007ff027c10 */ /* 0x000fc600087fe4ff */
[----:B------:R-:W-:Y:S01]  /*1f60*/  IMAD.MOV R0, RZ, RZ, -R0 ;  /* 0x000000ffff007224 */ /* 0x000fe200078e0a00 */
[----:B------:R-:W-:-:S07]  /*1f70*/  LEA.HI.X R5, R5, UR13, R2, 0x2, P1 ;  /* 0x0000000d05057c11 */ /* 0x000fce00088f1402 */
.L_x_271:
[----:B------:R-:W-:Y:S01]  /*1f80*/  MOV R2, R4 ;  /* 0x0000000400027202 */ /* 0x000fe20000000f00 */
[----:B------:R-:W-:-:S05]  /*1f90*/  IMAD.MOV.U32 R3, RZ, RZ, R5 ;  /* 0x000000ffff037224 */ /* 0x000fca00078e0005 */
[----:B------:R-:W2:Y:S01]  /*1fa0*/  LDG.E R2, desc[UR14][R2.64] ;  /* 0x0000000e02027981 */ /* 0x000ea2000c1e1900 */
[----:B------:R-:W-:Y:S02]  /*1fb0*/  IADD3 R0, PT, PT, R0, 0x1, RZ ;  /* 0x0000000100007810 */ /* 0x000fe40007ffe0ff */
[----:B------:R-:W-:Y:S02]  /*1fc0*/  IADD3 R4, P1, PT, R4, 0x400, RZ ;  /* 0x0000040004047810 */ /* 0x000fe40007f3e0ff */
[----:B------:R-:W-:-:S03]  /*1fd0*/  ISETP.NE.AND P0, PT, R0, RZ, PT ;  /* 0x000000ff0000720c */ /* 0x000fc60003f05270 */
[----:B------:R-:W-:Y:S02]  /*1fe0*/  IMAD.X R5, RZ, RZ, R5, P1 ;  /* 0x000000ffff057224 */ /* 0x000fe400008e0605 */
[----:B--2---:R-:W-:-:S08]  /*1ff0*/  FADD R7, R2, R7 ;  /* 0x0000000702077221 */ /* 0x004fd00000000000 */
[----:B------:R-:W-:Y:S05]  /*2000*/  @P0 BRA `(.L_x_271) ;  /* 0xfffffffc00dc0947 */ /* 0x000fea000383ffff */
.L_x_263:
[----:B------:R-:W-:Y:S05]  /*2010*/  BSYNC.RECONVERGENT B1 ;  /* 0x0000000000017941 */ /* 0x000fea0003800200 */
.L_x_260:
[----:B------:R-:W0:Y:S01]  /*2020*/  S2R R6, SR_LANEID ;  /* 0x0000000000067919 */ /* 0x000e220000000000 */
[----:B------:R-:W1:Y:S01]  /*2030*/  SHFL.DOWN PT, R0, R7, 0x1, 0x1f ;  /* 0x08201f0007007f89 */ /* 0x000e6200000e0000 */
[----:B------:R-:W2:Y:S01]  /*2040*/  S2R R5, SR_TID.X ;  /* 0x0000000000057919 */ /* 0x000ea20000002100 */
[C---:B0-----:R-:W-:Y:S02]  /*2050*/  ISETP.GT.AND P0, PT, R6.reuse, 0x1e, PT ;  /* 0x0000001e0600780c */ /* 0x041fe40003f04270 */
[----:B------:R-:W-:-:S11]  /*2060*/  ISETP.NE.AND P1, PT, R6, RZ, PT ;  /* 0x000000ff0600720c */ /* 0x000fd60003f25270 */
[----:B-1----:R-:W-:Y:S01]  /*2070*/  @!P0 FADD R7, R0, R7 ;  /* 0x0000000700078221 */ /* 0x002fe20000000000 */
[----:B------:R-:W-:Y:S01]  /*2080*/  ISETP.GT.AND P0, PT, R6, 0x1d, PT ;  /* 0x0000001d0600780c */ /* 0x000fe20003f04270 */
[----:B------:R-:W0:Y:S01]  /*2090*/  @!P1 S2R R4, SR_CgaCtaId ;  /* 0x0000000000049919 */ /* 0x000e220000008800 */
[----:B------:R-:W-:Y:S02]  /*20a0*/  @!P1 MOV R3, 0x400 ;  /* 0x0000040000039802 */ /* 0x000fe40000000f00 */
[----:B--2---:R-:W-:Y:S01]  /*20b0*/  @!P1 SHF.R.U32.HI R2, RZ, 0x3, R5 ;  /* 0x00000003ff029819 */ /* 0x004fe20000011605 */
        /* <DEDUP_REMOVED lines=31> */
[----:B------:R-:W-:-:S07]  /*22b0*/  FADD R9, R2, R3 ;  /* 0x0000000302097221 */ /* 0x000fce0000000000 */
.L_x_259:
[----:B------:R-:W-:Y:S05]  /*22c0*/  BSYNC.RECONVERGENT B0 ;  /* 0x0000000000007941 */ /* 0x000fea0003800200 */
.L_x_244:
[----:B------:R-:W-:Y:S05]  /*22d0*/  @P0 EXIT ;  /* 0x000000000000094d */ /* 0x000fea0003800000 */
[----:B------:R-:W3:Y:S02]  /*22e0*/  LDCU.64 UR4, c[0x0][0x388] ;  /* 0x00007100ff0477ac */ /* 0x000ee40008000a00 */
[----:B---3--:R-:W-:-:S06]  /*22f0*/  UIMAD.WIDE.U32 UR4, UR16, 0x4, UR4 ;  /* 0x00000004100478a5 */ /* 0x008fcc000f8e0004 */
[----:B------:R-:W-:Y:S01]  /*2300*/  IMAD.U32 R2, RZ, RZ, UR4 ;  /* 0x00000004ff027e24 */ /* 0x000fe2000f8e00ff */
[----:B0-2---:R-:W-:-:S05]  /*2310*/  MOV R3, UR5 ;  /* 0x0000000500037c02 */ /* 0x005fca0008000f00 */
[----:B------:R-:W-:Y:S01]  /*2320*/  STG.E desc[UR14][R2.64], R9 ;  /* 0x0000000902007986 */ /* 0x000fe2000c10190e */
[----:B------:R-:W-:Y:S05]  /*2330*/  EXIT ;  /* 0x000000000000794d */ /* 0x000fea0003800000 */
.L_x_272:
        /* <DEDUP_REMOVED lines=12> */
.L_x_683:


//--------------------- .text._ZN3cub18CUB_300001_SM_10006detail6reduce28DeviceReduceSingleTileKernelINS2_10policy_hubIfyN4cuda3std3__44plusIfEEE10Policy1000EN6thrust24THRUST_300001_SM_1000_NS6detail15normal_iteratorINSD_10device_ptrIfEEEEPfyS9_ffNS7_10__identityEEEvT0_T1_T2_T3_T4_T6_ --------------------------
	.section	.text._ZN3cub18CUB_300001_SM_10006detail6reduce28DeviceReduceSingleTileKernelINS2_10policy_hubIfyN4cuda3std3__44plusIfEEE10Policy1000EN6thrust24THRUST_300001_SM_1000_NS6detail15normal_iteratorINSD_10device_ptrIfEEEEPfyS9_ffNS7_10__identityEEEvT0_T1_T2_T3_T4_T6_,"ax",@progbits
	.align	128
        .global         _ZN3cub18CUB_300001_SM_10006detail6reduce28DeviceReduceSingleTileKernelINS2_10policy_hubIfyN4cuda3std3__44plusIfEEE10Policy1000EN6thrust24THRUST_300001_SM_1000_NS6detail15normal_iteratorINSD_10device_ptrIfEEEEPfyS9_ffNS7_10__identityEEEvT0_T1_T2_T3_T4_T6_
        .type           _ZN3cub18CUB_300001_SM_10006detail6reduce28DeviceReduceSingleTileKernelINS2_10policy_hubIfyN4cuda3std3__44plusIfEEE10Policy1000EN6thrust24THRUST_300001_SM_1000_NS6detail15normal_iteratorINSD_10device_ptrIfEEEEPfyS9_ffNS7_10__identityEEEvT0_T1_T2_T3_T4_T6_,@function
        .size           _ZN3cub18CUB_300001_SM_10006detail6reduce28DeviceReduceSingleTileKernelINS2_10policy_hubIfyN4cuda3std3__44plusIfEEE10Policy1000EN6thrust24THRUST_300001_SM_1000_NS6detail15normal_iteratorINSD_10device_ptrIfEEEEPfyS9_ffNS7_10__identityEEEvT0_T1_T2_T3_T4_T6_,(.L_x_684 - _ZN3cub18CUB_300001_SM_10006detail6reduce28DeviceReduceSingleTileKernelINS2_10policy_hubIfyN4cuda3std3__44plusIfEEE10Policy1000EN6thrust24THRUST_300001_SM_1000_NS6detail15normal_iteratorINSD_10device_ptrIfEEEEPfyS9_ffNS7_10__identityEEEvT0_T1_T2_T3_T4_T6_)
        .other          _ZN3cub18CUB_300001_SM_10006detail6reduce28DeviceReduceSingleTileKernelINS2_10policy_hubIfyN4cuda3std3__44plusIfEEE10Policy1000EN6thrust24THRUST_300001_SM_1000_NS6detail15normal_iteratorINSD_10device_ptrIfEEEEPfyS9_ffNS7_10__identityEEEvT0_T1_T2_T3_T4_T6_,@"STO_CUDA_ENTRY STV_DEFAULT"
_ZN3cub18CUB_300001_SM_10006detail6reduce28DeviceReduceSingleTileKernelINS2_10policy_hubIfyN4cuda3std3__44plusIfEEE10Policy1000EN6thrust24THRUST_300001_SM_1000_NS6detail15normal_iteratorINSD_10device_ptrIfEEEEPfyS9_ffNS7_10__identityEEEvT0_T1_T2_T3_T4_T6_:
.text._ZN3cub18CUB_300001_SM_10006detail6reduce28DeviceReduceSingleTileKernelINS2_10policy_hubIfyN4cuda3std3__44plusIfEEE10Policy1000EN6thrust24THRUST_300001_SM_1000_NS6detail15normal_iteratorINSD_10device_ptrIfEEEEPfyS9_ffNS7_10__identityEEEvT0_T1_T2_T3_T4_T6_:
[----:B------:R-:W-:Y:S01]  /*0000*/  LDC R1, c[0x0][0x37c] ;  /* 0x0000df00ff017b82 */ /* 0x000fe20000000800 */
[----:B------:R-:W0:Y:S01]  /*0010*/  LDCU.64 UR4, c[0x0][0x390] ;  /* 0x00007200ff0477ac */ /* 0x000e220008000a00 */
[----:B------:R-:W1:Y:S01]  /*0020*/  LDCU.64 UR6, c[0x0][0x358] ;  /* 0x00006b00ff0677ac */ /* 0x000e620008000a00 */
[----:B0-----:R-:W-:Y:S01]  /*0030*/  MOV R4, UR4 ;  /* 0x0000000400047c02 */ /* 0x001fe20008000f00 */
[----:B------:R-:W-:-:S03]  /*0040*/  IMAD.U32 R0, RZ, RZ, UR5 ;  /* 0x00000005ff007e24 */ /* 0x000fc6000f8e00ff */
[----:B------:R-:W-:-:S04]  /*0050*/  ISETP.NE.U32.AND P0, PT, R4, RZ, PT ;  /* 0x000000ff0400720c */ /* 0x000fc80003f05070 */
[----:B------:R-:W-:-:S13]  /*0060*/  ISETP.NE.AND.EX P0, PT, R0, RZ, PT, P0 ;  /* 0x000000ff0000720c */ /* 0x000fda0003f05300 */
        /* <DEDUP_REMOVED lines=8> */
.L_x_273:
[----:B------:R-:W-:Y:S01]  /*00f0*/  ISETP.GT.U32.AND P0, PT, R4, 0xfff, PT ;  /* 0x00000fff0400780c */ /* 0x000fe20003f04070 */
[----:B------:R-:W-:Y:S03]  /*0100*/  BSSY.RECONVERGENT B0, `(.L_x_274) ;  /* 0x00001f3000007945 */ /* 0x000fe60003800200 */
[----:B------:R-:W-:-:S13]  /*0110*/  ISETP.GT.U32.AND.EX P0, PT, R0, RZ, PT, P0 ;  /* 0x000000ff0000720c */ /* 0x000fda0003f04100 */
[----:B------:R-:W-:Y:S05]  /*0120*/  @P0 BRA `(.L_x_275) ;  /* 0x0000000c00ac0947 */ /* 0x000fea0003800000 */
[----:B------:R-:W0:Y:S01]  /*0130*/  S2R R5, SR_TID.X ;  /* 0x0000000000057919 */ /* 0x000e220000002100 */
[----:B------:R-:W-:Y:S01]  /*0140*/  BSSY.RECONVERGENT B1, `(.L_x_276) ;  /* 0x0000009000017945 */ /* 0x000fe20003800200 */
[----:B------:R-:W-:Y:S01]  /*0150*/  HFMA2 R6, -RZ, RZ, 0, 0 ;  /* 0x00000000ff067431 */ /* 0x000fe200000001ff */
[----:B0-----:R-:W-:Y:S01]  /*0160*/  ISETP.GE.U32.AND P0, PT, R5, R4, PT ;  /* 0x000000040500720c */ /* 0x001fe20003f06070 */
[----:B------:R-:W-:-:S12]  /*0170*/  IMAD.MOV.U32 R7, RZ, RZ, R5 ;  /* 0x000000ffff077224 */ /* 0x000fd800078e0005 */
[----:B------:R-:W-:Y:S05]  /*0180*/  @P0 BRA `(.L_x_277) ;  /* 0x0000000000100947 */ /* 0x000fea0003800000 */
[----:B------:R-:W0:Y:S02]  /*0190*/  LDC.64 R2, c[0x0][0x380] ;  /* 0x0000e000ff027b82 */ /* 0x000e240000000a00 */
[----:B0-----:R-:W-:-:S05]  /*01a0*/  IMAD.WIDE.U32 R2, R5, 0x4, R2 ;  /* 0x0000000405027825 */ /* 0x001fca00078e0002 */
[----:B------:R0:W5:Y:S01]  /*01b0*/  LDG.E R6, desc[UR6][R2.64] ;  /* 0x0000000602067981 */ /* 0x000162000c1e1900 */
[----:B------:R-:W-:-:S07]  /*01c0*/  IADD3 R7, PT, PT, R5, 0x100, RZ ;  /* 0x0000010005077810 */ /* 0x000fce0007ffe0ff */
.L_x_277:
[----:B------:R-:W-:Y:S05]  /*01d0*/  BSYNC.RECONVERGENT B1 ;  /* 0x0000000000017941 */ /* 0x000fea0003800200 */
.L_x_276:
[----:B------:R-:W-:Y:S01]  /*01e0*/  ISETP.GE.U32.AND P0, PT, R7, R4, PT ;  /* 0x000000040700720c */ /* 0x000fe20003f06070 */
[----:B------:R-:W-:-:S12]  /*01f0*/  BSSY.RECONVERGENT B1, `(.L_x_278) ;  /* 0x000006d000017945 */ /* 0x000fd80003800200 */
[----:B------:R-:W-:Y:S05]  /*0200*/  @P0 BRA `(.L_x_279) ;  /* 0x0000000400ac0947 */ /* 0x000fea0003800000 */
[----:B0-----:R-:W-:Y:S01]  /*0210*/  LOP3.LUT R3, RZ, R7, RZ, 0x33, !PT ;  /* 0x00000007ff037212 */ /* 0x001fe200078e33ff */
[----:B------:R-:W-:Y:S04]  /*0220*/  BSSY.RECONVERGENT B2, `(.L_x_280) ;  /* 0x0000033000027945 */ /* 0x000fe80003800200 */
[----:B------:R-:W-:-:S05]  /*0230*/  IMAD.IADD R3, R3, 0x1, R4 ;  /* 0x0000000103037824 */ /* 0x000fca00078e0204 */
[C---:B------:R-:W-:Y:S02]  /*0240*/  ISETP.GE.U32.AND P0, PT, R3.reuse, 0xf00, PT ;  /* 0x00000f000300780c */ /* 0x040fe40003f06070 */
[----:B------:R-:W-:-:S04]  /*0250*/  LEA.HI R8, R3, 0x1, RZ, 0x18 ;  /* 0x0000000103087811 */ /* 0x000fc800078fc0ff */
[----:B------:R-:W-:-:S04]  /*0260*/  LOP3.LUT R22, R8, 0xf, RZ, 0xc0, !PT ;  /* 0x0000000f08167812 */ /* 0x000fc800078ec0ff */
[----:B------:R-:W-:-:S03]  /*0270*/  ISETP.NE.AND P1, PT, R22, RZ, PT ;  /* 0x000000ff1600720c */ /* 0x000fc60003f25270 */
[----:B------:R-:W-:Y:S10]  /*0280*/  @!P0 BRA `(.L_x_281) ;  /* 0x0000000000b08947 */ /* 0x000ff40003800000 */
[----:B------:R-:W0:Y:S01]  /*0290*/  LDC.64 R2, c[0x0][0x380] ;  /* 0x0000e000ff027b82 */ /* 0x000e220000000a00 */
[----:B------:R-:W-:-:S04]  /*02a0*/  LOP3.LUT R9, R8, 0x1fffff0, RZ, 0xc0, !PT ;  /* 0x01fffff008097812 */ /* 0x000fc800078ec0ff */
[----:B------:R-:W-:Y:S01]  /*02b0*/  IADD3 R9, PT, PT, -R9, RZ, RZ ;  /* 0x000000ff09097210 */ /* 0x000fe20007ffe1ff */
[----:B0-----:R-:W-:-:S03]  /*02c0*/  IMAD.WIDE.U32 R2, R7, 0x4, R2 ;  /* 0x0000000407027825 */ /* 0x001fc600078e0002 */
[----:B------:R-:W-:-:S05]  /*02d0*/  IADD3 R2, P0, PT, R2, 0x2000, RZ ;  /* 0x0000200002027810 */ /* 0x000fca0007f1e0ff */
[----:B------:R-:W-:-:S08]  /*02e0*/  IMAD.X R3, RZ, RZ, R3, P0 ;  /* 0x000000ffff037224 */ /* 0x000fd000000e0603 */
.L_x_282:
        /* <DEDUP_REMOVED lines=38> */
.L_x_281:
[----:B------:R-:W-:Y:S05]  /*0550*/  BSYNC.RECONVERGENT B2 ;  /* 0x0000000000027941 */ /* 0x000fea0003800200 */
.L_x_280:
[----:B------:R-:W-:Y:S05]  /*0560*/  @!P1 BRA `(.L_x_279) ;  /* 0x0000000000d49947 */ /* 0x000fea0003800000 */
[----:B------:R-:W-:Y:S01]  /*0570*/  ISETP.GE.U32.AND P0, PT, R22, 0x8, PT ;  /* 0x000000081600780c */ /* 0x000fe20003f06070 */
[----:B------:R-:W-:Y:S01]  /*0580*/  BSSY.RECONVERGENT B2, `(.L_x_283) ;  /* 0x0000017000027945 */ /* 0x000fe20003800200 */
[----:B------:R-:W-:-:S04]  /*0590*/  LOP3.LUT R11, R8, 0x7, RZ, 0xc0, !PT ;  /* 0x00000007080b7812 */ /* 0x000fc800078ec0ff */
[----:B------:R-:W-:-:S07]  /*05a0*/  ISETP.NE.AND P1, PT, R11, RZ, PT ;  /* 0x000000ff0b00720c */ /* 0x000fce0003f25270 */
[----:B------:R-:W-:Y:S06]  /*05b0*/  @!P0 BRA `(.L_x_284) ;  /* 0x00000000004c8947 */ /* 0x000fec0003800000 */
[----:B------:R-:W0:Y:S02]  /*05c0*/  LDC.64 R2, c[0x0][0x380] ;  /* 0x0000e000ff027b82 */ /* 0x000e240000000a00 */
[----:B0-----:R-:W-:-:S05]  /*05d0*/  IMAD.WIDE R2, R7, 0x4, R2 ;  /* 0x0000000407027825 */ /* 0x001fca00078e0202 */
        /* <DEDUP_REMOVED lines=17> */
.L_x_284:
[----:B------:R-:W-:Y:S05]  /*06f0*/  BSYNC.RECONVERGENT B2 ;  /* 0x0000000000027941 */ /* 0x000fea0003800200 */
.L_x_283:
        /* <DEDUP_REMOVED lines=17> */
.L_x_286:
[----:B------:R-:W-:Y:S05]  /*0810*/  BSYNC.RECONVERGENT B2 ;  /* 0x0000000000027941 */ /* 0x000fea0003800200 */
.L_x_285:
[----:B------:R-:W-:Y:S05]  /*0820*/  @!P1 BRA `(.L_x_279) ;  /* 0x0000000000249947 */ /* 0x000fea0003800000 */
[----:B------:R-:W0:Y:S01]  /*0830*/  LDC.64 R8, c[0x0][0x380] ;  /* 0x0000e000ff087b82 */ /* 0x000e220000000a00 */
[----:B------:R-:W-:-:S07]  /*0840*/  IMAD.MOV R10, RZ, RZ, -R10 ;  /* 0x000000ffff0a7224 */ /* 0x000fce00078e0a0a */
.L_x_287:
[----:B0-----:R-:W-:-:S06]  /*0850*/  IMAD.WIDE R2, R7, 0x4, R8 ;  /* 0x0000000407027825 */ /* 0x001fcc00078e0208 */
[----:B------:R-:W2:Y:S01]  /*0860*/  LDG.E R3, desc[UR6][R2.64] ;  /* 0x0000000602037981 */ /* 0x000ea2000c1e1900 */
[----:B------:R-:W-:Y:S01]  /*0870*/  IADD3 R10, PT, PT, R10, 0x1, RZ ;  /* 0x000000010a0a7810 */ /* 0x000fe20007ffe0ff */
[----:B------:R-:W-:-:S03]  /*0880*/  VIADD R7, R7, 0x100 ;  /* 0x0000010007077836 */ /* 0x000fc60000000000 */
[----:B------:R-:W-:Y:S01]  /*0890*/  ISETP.NE.AND P0, PT, R10, RZ, PT ;  /* 0x000000ff0a00720c */ /* 0x000fe20003f05270 */
[----:B--2--5:R-:W-:-:S12]  /*08a0*/  FADD R6, R3, R6 ;  /* 0x0000000603067221 */ /* 0x024fd80000000000 */
[----:B------:R-:W-:Y:S05]  /*08b0*/  @P0 BRA `(.L_x_287) ;  /* 0xfffffffc00e40947 */ /* 0x000fea000383ffff */
.L_x_279:
[----:B------:R-:W-:Y:S05]  /*08c0*/  BSYNC.RECONVERGENT B1 ;  /* 0x0000000000017941 */ /* 0x000fea0003800200 */
.L_x_278:
[----:B------:R-:W-:Y:S02]  /*08d0*/  ISETP.GE.U32.AND P0, PT, R4, 0x100, PT ;  /* 0x000001000400780c */ /* 0x000fe40003f06070 */
[----:B-----5:R-:W-:Y:S02]  /*08e0*/  MOV R9, R6 ;  /* 0x0000000600097202 */ /* 0x020fe40000000f00 */
[----:B------:R-:W-:-:S13]  /*08f0*/  ISETP.GE.U32.AND.EX P0, PT, R0, RZ, PT, P0 ;  /* 0x000000ff0000720c */ /* 0x000fda0003f06100 */
[----:B------:R-:W-:Y:S05]  /*0900*/  @!P0 BRA `(.L_x_288) ;  /* 0x0000000000ac8947 */ /* 0x000fea0003800000 */
[----:B------:R-:W1:Y:S01]  /*0910*/  S2R R6, SR_LANEID ;  /* 0x0000000000067919 */ /* 0x000e620000000000 */
[----:B------:R-:W-:Y:S01]  /*0920*/  ISETP.NE.AND P5, PT, R5, RZ, PT ;  /* 0x000000ff0500720c */ /* 0x000fe20003fa5270 */
        /* <DEDUP_REMOVED lines=14> */
[----:B-1----:R-:W-:-:S05]  /*0a10*/  @!P1 LEA R7, R7, R4, 0x18 ;  /* 0x0000000407079211 */ /* 0x002fca00078ec0ff */
[----:B------:R-:W-:-:S03]  /*0a20*/  @!P1 IMAD.IADD R2, R2, 0x1, R7 ;  /* 0x0000000102029824 */ /* 0x000fc600078e0207 */
[----:B0-----:R-:W-:Y:S01]  /*0a30*/  @!P0 FADD R0, R0, R3 ;  /* 0x0000000300008221 */ /* 0x001fe20000000000 */
[----:B------:R-:W-:-:S04]  /*0a40*/  ISETP.GT.AND P0, PT, R6, 0x17, PT ;  /* 0x000000170600780c */ /* 0x000fc80003f04270 */
[----:B------:R-:W0:Y:S09]  /*0a50*/  SHFL.DOWN PT, R3, R0, 0x8, 0x1f ;  /* 0x09001f0000037f89 */ /* 0x000e3200000e0000 */
[----:B0-----:R-:W-:Y:S01]  /*0a60*/  @!P0 FADD R0, R0, R3 ;  /* 0x0000000300008221 */ /* 0x001fe20000000000 */
[----:B------:R-:W-:-:S04]  /*0a70*/  ISETP.GT.AND P0, PT, R6, 0xf, PT ;  /* 0x0000000f0600780c */ /* 0x000fc80003f04270 */
[----:B------:R-:W0:Y:S02]  /*0a80*/  SHFL.DOWN PT, R3, R0, 0x10, 0x1f ;  /* 0x0a001f0000037f89 */ /* 0x000e2400000e0000 */
[----:B0-----:R-:W-:-:S05]  /*0a90*/  FADD R3, R0, R3 ;  /* 0x0000000300037221 */ /* 0x001fca0000000000 */
[----:B------:R1:W-:Y:S01]  /*0aa0*/  @!P1 STS [R2+0x8], R3 ;  /* 0x0000080302009388 */ /* 0x0003e20000000800 */
[----:B------:R-:W-:Y:S01]  /*0ab0*/  FSEL R8, R0, R3, P0 ;  /* 0x0000000300087208 */ /* 0x000fe20000000000 */
[----:B------:R-:W-:Y:S06]  /*0ac0*/  BAR.SYNC.DEFER_BLOCKING 0x0 ;  /* 0x0000000000007b1d */ /* 0x000fec0000010000 */
[----:B------:R-:W-:Y:S05]  /*0ad0*/  @P5 BRA `(.L_x_289) ;  /* 0x0000001400545947 */ /* 0x000fea0003800000 */
[----:B------:R-:W0:Y:S01]  /*0ae0*/  S2UR UR5, SR_CgaCtaId ;  /* 0x00000000000579c3 */ /* 0x000e220000008800 */
[----:B------:R-:W-:Y:S02]  /*0af0*/  UMOV UR4, 0x400 ;  /* 0x0000040000047882 */ /* 0x000fe40000000000 */
[----:B0-----:R-:W-:-:S09]  /*0b00*/  ULEA UR4, UR5, UR4, 0x18 ;  /* 0x0000000405047291 */ /* 0x001fd2000f8ec0ff */
[----:B-1----:R-:W0:Y:S04]  /*0b10*/  LDS R3, [UR4+0xc] ;  /* 0x00000c04ff037984 */ /* 0x002e280008000800 */
        /* <DEDUP_REMOVED lines=10> */
.L_x_288:
[----:B------:R-:W1:Y:S01]  /*0bc0*/  S2R R8, SR_LANEID ;  /* 0x0000000000087919 */ /* 0x000e620000000000 */
[C---:B0-----:R-:W-:Y:S02]  /*0bd0*/  LOP3.LUT R2, R5.reuse, 0x3e0, RZ, 0xc0, !PT ;  /* 0x000003e005027812 */ /* 0x041fe400078ec0ff */
[----:B------:R-:W-:Y:S02]  /*0be0*/  ISETP.NE.AND P5, PT, R5, RZ, PT ;  /* 0x000000ff0500720c */ /* 0x000fe40003fa5270 */
[----:B------:R-:W-:Y:S02]  /*0bf0*/  LOP3.LUT R7, RZ, R2, RZ, 0x33, !PT ;  /* 0x00000002ff077212 */ /* 0x000fe400078e33ff */
[----:B------:R-:W-:-:S03]  /*0c00*/  IADD3 R3, PT, PT, R2, 0x20, RZ ;  /* 0x0000002002037810 */ /* 0x000fc60007ffe0ff */
[----:B------:R-:W-:Y:S01]  /*0c10*/  IMAD.IADD R7, R7, 0x1, R4 ;  /* 0x0000000107077824 */ /* 0x000fe200078e0204 */
[----:B------:R-:W-:-:S04]  /*0c20*/  ISETP.GT.U32.AND P0, PT, R3, R4, PT ;  /* 0x000000040300720c */ /* 0x000fc80003f04070 */
[----:B------:R-:W-:-:S05]  /*0c30*/  SEL R7, R7, 0x1f, P0 ;  /* 0x0000001f07077807 */ /* 0x000fca0000000000 */
[----:B------:R-:W0:Y:S01]  /*0c40*/  SHFL.DOWN PT, R2, R9, 0x1, R7 ;  /* 0x0820000009027989 */ /* 0x000e2200000e0007 */
[C---:B-1----:R-:W-:Y:S02]  /*0c50*/  ISETP.GE.AND P0, PT, R8.reuse, R7, PT ;  /* 0x000000070800720c */ /* 0x042fe40003f06270 */
[C---:B------:R-:W-:Y:S02]  /*0c60*/  IADD3 R6, PT, PT, R8.reuse, 0x2, RZ ;  /* 0x0000000208067810 */ /* 0x040fe40007ffe0ff */
[----:B------:R-:W-:-:S09]  /*0c70*/  ISETP.NE.AND P1, PT, R8, RZ, PT ;  /* 0x000000ff0800720c */ /* 0x000fd20003f25270 */
[----:B0-----:R-:W-:Y:S01]  /*0c80*/  @!P0 FADD R9, R2, R9 ;  /* 0x0000000902098221 */ /* 0x001fe20000000000 */
[----:B------:R-:W-:Y:S01]  /*0c90*/  ISETP.GT.AND P0, PT, R6, R7, PT ;  /* 0x000000070600720c */ /* 0x000fe20003f04270 */
[----:B------:R-:W-:Y:S02]  /*0ca0*/  VIADD R6, R8, 0x4 ;  /* 0x0000000408067836 */ /* 0x000fe40000000000 */
[----:B------:R-:W0:Y:S01]  /*0cb0*/  @!P1 S2R R11, SR_CgaCtaId ;  /* 0x00000000000b9919 */ /* 0x000e220000008800 */
[----:B------:R-:W-:Y:S01]  /*0cc0*/  @!P1 SHF.R.U32.HI R3, RZ, 0x3, R5 ;  /* 0x00000003ff039819 */ /* 0x000fe20000011605 */
[----:B------:R-:W1:Y:S03]  /*0cd0*/  SHFL.DOWN PT, R2, R9, 0x2, R7 ;  /* 0x0840000009027989 */ /* 0x000e6600000e0007 */
[----:B------:R-:W-:-:S05]  /*0ce0*/  @!P1 LOP3.LUT R3, R3, 0x7c, RZ, 0xc0, !PT ;  /* 0x0000007c03039812 */ /* 0x000fca00078ec0ff */
[----:B-1----:R-:W-:Y:S01]  /*0cf0*/  @!P0 FADD R9, R9, R2 ;  /* 0x0000000209098221 */ /* 0x002fe20000000000 */
[-C--:B------:R-:W-:Y:S02]  /*0d00*/  ISETP.GT.AND P0, PT, R6, R7.reuse, PT ;  /* 0x000000070600720c */ /* 0x080fe40003f04270 */
[----:B------:R-:W-:Y:S02]  /*0d10*/  IADD3 R6, PT, PT, R8, 0x8, RZ ;  /* 0x0000000808067810 */ /* 0x000fe40007ffe0ff */
[----:B------:R-:W1:Y:S09]  /*0d20*/  SHFL.DOWN PT, R2, R9, 0x4, R7 ;  /* 0x0880000009027989 */ /* 0x000e7200000e0007 */
[----:B-1----:R-:W-:Y:S01]  /*0d30*/  @!P0 FADD R9, R9, R2 ;  /* 0x0000000209098221 */ /* 0x002fe20000000000 */
[----:B------:R-:W-:Y:S01]  /*0d40*/  ISETP.GT.AND P0, PT, R6, R7, PT ;  /* 0x000000070600720c */ /* 0x000fe20003f04270 */
[----:B------:R-:W-:-:S03]  /*0d50*/  VIADD R6, R8, 0x10 ;  /* 0x0000001008067836 */ /* 0x000fc60000000000 */
[----:B------:R-:W1:Y:S09]  /*0d60*/  SHFL.DOWN PT, R2, R9, 0x8, R7 ;  /* 0x0900000009027989 */ /* 0x000e7200000e0007 */
[----:B-1----:R-:W-:Y:S01]  /*0d70*/  @!P0 FADD R9, R9, R2 ;  /* 0x0000000209098221 */ /* 0x002fe20000000000 */
[----:B------:R-:W-:-:S02]  /*0d80*/  ISETP.GT.AND P0, PT, R6, R7, PT ;  /* 0x000000070600720c */ /* 0x000fc40003f04270 */
[----:B------:R-:W-:Y:S02]  /*0d90*/  @!P1 MOV R6, 0x400 ;  /* 0x0000040000069802 */ /* 0x000fe40000000f00 */
[----:B------:R-:W1:Y:S02]  /*0da0*/  SHFL.DOWN PT, R2, R9, 0x10, R7 ;  /* 0x0a00000009027989 */ /* 0x000e6400000e0007 */
[----:B0-----:R-:W-:-:S04]  /*0db0*/  @!P1 LEA R6, R11, R6, 0x18 ;  /* 0x000000060b069211 */ /* 0x001fc800078ec0ff */
[----:B------:R-:W-:-:S03]  /*0dc0*/  @!P1 IADD3 R3, PT, PT, R3, R6, RZ ;  /* 0x0000000603039210 */ /* 0x000fc60007ffe0ff */
[----:B-1----:R-:W-:-:S04]  /*0dd0*/  @!P0 FADD R9, R9, R2 ;  /* 0x0000000209098221 */ /* 0x002fc80000000000 */
[----:B------:R-:W-:-:S05]  /*0de0*/  IMAD.MOV.U32 R8, RZ, RZ, R9 ;  /* 0x000000ffff087224 */ /* 0x000fca00078e0009 */
[----:B------:R0:W-:Y:S01]  /*0df0*/  @!P1 STS [R3+0x8], R8 ;  /* 0x0000080803009388 */ /* 0x0001e20000000800 */
[----:B------:R-:W-:Y:S06]  /*0e00*/  BAR.SYNC.DEFER_BLOCKING 0x0 ;  /* 0x0000000000007b1d */ /* 0x000fec0000010000 */
[----:B------:R-:W-:Y:S05]  /*0e10*/  @P5 BRA `(.L_x_289) ;  /* 0x0000001000845947 */ /* 0x000fea0003800000 */
[----:B------:R-:W1:Y:S01]  /*0e20*/  S2UR UR5, SR_CgaCtaId ;  /* 0x00000000000579c3 */ /* 0x000e620000008800 */
[----:B------:R-:W-:Y:S01]  /*0e30*/  UMOV UR4, 0x400 ;  /* 0x0000040000047882 */ /* 0x000fe20000000000 */
[C---:B------:R-:W-:Y:S02]  /*0e40*/  ISETP.GT.U32.AND P3, PT, R4.reuse, 0x20, PT ;  /* 0x000000200400780c */ /* 0x040fe40003f64070 */
[----:B------:R-:W-:Y:S02]  /*0e50*/  ISETP.GT.U32.AND P1, PT, R4, 0x40, PT ;  /* 0x000000400400780c */ /* 0x000fe40003f24070 */
[----:B------:R-:W-:Y:S02]  /*0e60*/  ISETP.GT.U32.AND.EX P3, PT, R0, RZ, PT, P3 ;  /* 0x000000ff0000720c */ /* 0x000fe40003f64130 */
[----:B------:R-:W-:Y:S02]  /*0e70*/  ISETP.GT.U32.AND P0, PT, R4, 0x60, PT ;  /* 0x000000600400780c */ /* 0x000fe40003f04070 */
[----:B------:R-:W-:-:S02]  /*0e80*/  ISETP.GT.U32.AND.EX P1, PT, R0, RZ, PT, P1 ;  /* 0x000000ff0000720c */ /* 0x000fc40003f24110 */
[----:B------:R-:W-:Y:S02]  /*0e90*/  ISETP.GT.U32.AND P2, PT, R4, 0x80, PT ;  /* 0x000000800400780c */ /* 0x000fe40003f44070 */
[----:B------:R-:W-:Y:S02]  /*0ea0*/  ISETP.GT.U32.AND.EX P0, PT, R0, RZ, PT, P0 ;  /* 0x000000ff0000720c */ /* 0x000fe40003f04100 */
[----:B------:R-:W-:Y:S02]  /*0eb0*/  ISETP.GT.U32.AND P4, PT, R4, 0xa0, PT ;  /* 0x000000a00400780c */ /* 0x000fe40003f84070 */
[C---:B------:R-:W-:Y:S02]  /*0ec0*/  ISETP.GT.U32.AND.EX P2, PT, R0.reuse, RZ, PT, P2 ;  /* 0x000000ff0000720c */ /* 0x040fe40003f44120 */
[----:B------:R-:W-:Y:S01]  /*0ed0*/  ISETP.GT.U32.AND.EX P4, PT, R0, RZ, PT, P4 ;  /* 0x000000ff0000720c */ /* 0x000fe20003f84140 */
[----:B-1----:R-:W-:-:S09]  /*0ee0*/  ULEA UR4, UR5, UR4, 0x18 ;  /* 0x0000000405047291 */ /* 0x002fd2000f8ec0ff */
[----:B0-----:R-:W0:Y:S04]  /*0ef0*/  LDS R3, [UR4+0xc] ;  /* 0x00000c04ff037984 */ /* 0x001e280008000800 */
[----:B------:R-:W1:Y:S04]  /*0f00*/  LDS.128 R12, [UR4+0x10] ;  /* 0x00001004ff0c7984 */ /* 0x000e680008000c00 */
[----:B------:R-:W2:Y:S01]  /*0f10*/  LDS.64 R6, [UR4+0x20] ;  /* 0x00002004ff067984 */ /* 0x000ea20008000a00 */
[----:B0-----:R-:W-:Y:S01]  /*0f20*/  @P3 FADD R8, R8, R3 ;  /* 0x0000000308083221 */ /* 0x001fe20000000000 */
[----:B------:R-:W-:-:S03]  /*0f30*/  ISETP.GT.U32.AND P3, PT, R4, 0xc0, PT ;  /* 0x000000c00400780c */ /* 0x000fc60003f64070 */
[----:B-1----:R-:W-:Y:S01]  /*0f40*/  @P1 FADD R8, R8, R12 ;  /* 0x0000000c08081221 */ /* 0x002fe20000000000 */
[----:B------:R-:W-:Y:S02]  /*0f50*/  ISETP.GT.U32.AND P1, PT, R4, 0xe0, PT ;  /* 0x000000e00400780c */ /* 0x000fe40003f24070 */
[----:B------:R-:W-:Y:S01]  /*0f60*/  ISETP.GT.U32.AND.EX P3, PT, R0, RZ, PT, P3 ;  /* 0x000000ff0000720c */ /* 0x000fe20003f64130 */
[----:B------:R-:W-:Y:S01]  /*0f70*/  @P0 FADD R8, R8, R13 ;  /* 0x0000000d08080221 */ /* 0x000fe20000000000 */
[----:B------:R-:W-:-:S03]  /*0f80*/  ISETP.GT.U32.AND.EX P1, PT, R0, RZ, PT, P1 ;  /* 0x000000ff0000720c */ /* 0x000fc60003f24110 */
[----:B------:R-:W-:-:S04]  /*0f90*/  @P2 FADD R8, R8, R14 ;  /* 0x0000000e08082221 */ /* 0x000fc80000000000 */
[----:B------:R-:W-:-:S04]  /*0fa0*/  @P4 FADD R8, R8, R15 ;  /* 0x0000000f08084221 */ /* 0x000fc80000000000 */
[----:B--2---:R-:W-:-:S04]  /*0fb0*/  @P3 FADD R8, R8, R6 ;  /* 0x0000000608083221 */ /* 0x004fc80000000000 */
[----:B------:R-:W-:Y:S01]  /*0fc0*/  @P1 FADD R8, R8, R7 ;  /* 0x0000000708081221 */ /* 0x000fe20000000000 */
[----:B------:R-:W-:Y:S06]  /*0fd0*/  BRA `(.L_x_289) ;  /* 0x0000001000147947 */ /* 0x000fec0003800000 */
.L_x_275:
[----:B------:R-:W0:Y:S01]  /*0fe0*/  S2R R8, SR_TID.X ;  /* 0x0000000000087919 */ /* 0x000e220000002100 */
[----:B------:R-:W0:Y:S02]  /*0ff0*/  LDC.64 R2, c[0x0][0x380] ;  /* 0x0000e000ff027b82 */ /* 0x000e240000000a00 */
[----:B0-----:R-:W-:-:S05]  /*1000*/  IMAD.WIDE.U32 R2, R8, 0x4, R2 ;  /* 0x0000000408027825 */ /* 0x001fca00078e0002 */
        /* <DEDUP_REMOVED lines=16> */
[----:B--2---:R-:W-:Y:S01]  /*1110*/  FADD R9, R9, R12 ;  /* 0x0000000c09097221 */ /* 0x004fe20000000000 */
[----:B---3--:R-:W-:Y:S01]  /*1120*/  FADD R14, R11, R14 ;  /* 0x0000000e0b0e7221 */ /* 0x008fe20000000000 */
[----:B------:R-:W-:-:S03]  /*1130*/  HFMA2 R11, -RZ, RZ, 0, 0.00048828125 ;  /* 0x00001000ff0b7431 */ /* 0x000fc600000001ff */
[----:B------:R-:W-:Y:S01]  /*1140*/  FADD R14, R9, R14 ;  /* 0x0000000e090e7221 */ /* 0x000fe20000000000 */
[----:B------:R-:W-:Y:S01]  /*1150*/  IADD3 R9, P1, PT, R4, -0x1000, RZ ;  /* 0xfffff00004097810 */ /* 0x000fe20007f3e0ff */
[----:B----4-:R-:W-:-:S03]  /*1160*/  FADD R13, R13, R16 ;  /* 0x000000100d0d7221 */ /* 0x010fc60000000000 */
[----:B------:R-:W-:Y:S02]  /*1170*/  ISETP.GE.U32.AND P0, PT, R9, 0x1000, PT ;  /* 0x000010000900780c */ /* 0x000fe40003f06070 */
[----:B------:R-:W-:-:S04]  /*1180*/  IADD3.X R12, PT, PT, R0, -0x1, RZ, P1, !PT ;  /* 0xffffffff000c7810 */ /* 0x000fc80000ffe4ff */
[----:B------:R-:W-:Y:S01]  /*1190*/  ISETP.GE.U32.AND.EX P0, PT, R12, RZ, PT, P0 ;  /* 0x000000ff0c00720c */ /* 0x000fe20003f06100 */
        /* <DEDUP_REMOVED lines=11> */
[----:B------:R-:W-:Y:S01]  /*1250*/  IMAD.MOV.U32 R13, RZ, RZ, RZ ;  /* 0x000000ffff0d7224 */ /* 0x000fe200078e00ff */
[----:B------:R-:W-:Y:S06]  /*1260*/  @!P0 BRA `(.L_x_290) ;  /* 0x0000000000c08947 */ /* 0x000fec0003800000 */
[----:B------:R-:W0:Y:S01]  /*1270*/  LDC.64 R4, c[0x0][0x390] ;  /* 0x0000e400ff047b82 */ /* 0x000e220000000a00 */
[----:B------:R-:W-:Y:S01]  /*1280*/  MOV R11, 0x1000 ;  /* 0x00001000000b7802 */ /* 0x000fe20000000f00 */
[----:B------:R-:W-:-:S07]  /*1290*/  IMAD.MOV.U32 R13, RZ, RZ, RZ ;  /* 0x000000ffff0d7224 */ /* 0x000fce00078e00ff */
.L_x_292:
[----:B------:R-:W-:-:S04]  /*12a0*/  LEA R6, P0, R11, R2, 0x2 ;  /* 0x000000020b067211 */ /* 0x000fc800078010ff */
[----:B------:R-:W-:-:S05]  /*12b0*/  LEA.HI.X R7, R11, R3, R13, 0x2, P0 ;  /* 0x000000030b077211 */ /* 0x000fca00000f140d */
[----:B------:R-:W2:Y:S04]  /*12c0*/  LDG.E R0, desc[UR6][R6.64+0x2400] ;  /* 0x0024000606007981 */ /* 0x000ea8000c1e1900 */
[----:B------:R-:W2:Y:S04]  /*12d0*/  LDG.E R15, desc[UR6][R6.64+0x2800] ;  /* 0x00280006060f7981 */ /* 0x000ea8000c1e1900 */
        /* <DEDUP_REMOVED lines=13> */
[----:B------:R0:W5:Y:S02]  /*13b0*/  LDG.E R20, desc[UR6][R6.64+0x3c00] ;  /* 0x003c000606147981 */ /* 0x000164000c1e1900 */
[----:B0-----:R-:W-:-:S04]  /*13c0*/  IADD3 R6, P1, PT, -R11, R4, RZ ;  /* 0x000000040b067210 */ /* 0x001fc80007f3e1ff */
[----:B------:R-:W-:Y:S01]  /*13d0*/  ISETP.GE.U32.AND P0, PT, R6, 0x1000, PT ;  /* 0x000010000600780c */ /* 0x000fe20003f06070 */
[----:B--2---:R-:W-:Y:S01]  /*13e0*/  FADD R15, R0, R15 ;  /* 0x0000000f000f7221 */ /* 0x004fe20000000000 */
[----:B------:R-:W-:-:S04]  /*13f0*/  MOV R0, R5 ;  /* 0x0000000500007202 */ /* 0x000fc80000000f00 */
[----:B------:R-:W-:Y:S01]  /*1400*/  IADD3.X R6, PT, PT, ~R13, R0, RZ, P1, !PT ;  /* 0x000000000d067210 */ /* 0x000fe20000ffe5ff */
[----:B---3--:R-:W-:-:S03]  /*1410*/  FADD R10, R27, R10 ;  /* 0x0000000a1b0a7221 */ /* 0x008fc60000000000 */
[----:B------:R-:W-:Y:S01]  /*1420*/  ISETP.GE.U32.AND.EX P0, PT, R6, RZ, PT, P0 ;  /* 0x000000ff0600720c */ /* 0x000fe20003f06100 */
[----:B----4-:R-:W-:-:S04]  /*1430*/  FADD R29, R26, R29 ;  /* 0x0000001d1a1d7221 */ /* 0x010fc80000000000 */
[----:B------:R-:W-:Y:S01]  /*1440*/  FADD R10, R10, R29 ;  /* 0x0000001d0a0a7221 */ /* 0x000fe20000000000 */
[----:B-----5:R-:W-:Y:S01]  /*1450*/  FADD R24, R24, R25 ;  /* 0x0000001918187221 */ /* 0x020fe20000000000 */
[----:B------:R-:W-:-:S04]  /*1460*/  FADD R23, R23, R22 ;  /* 0x0000001617177221 */ /* 0x000fc80000000000 */
        /* <DEDUP_REMOVED lines=11> */
[----:B------:R-:W-:-:S05]  /*1520*/  IADD3 R11, P0, PT, R11, 0x1000, RZ ;  /* 0x000010000b0b7810 */ /* 0x000fca0007f1e0ff */
[----:B------:R-:W-:Y:S01]  /*1530*/  IMAD.X R13, RZ, RZ, R13, P0 ;  /* 0x000000ffff0d7224 */ /* 0x000fe200000e060d */
[----:B------:R-:W-:-:S04]  /*1540*/  ISETP.GT.U32.AND P0, PT, R11, R9, PT ;  /* 0x000000090b00720c */ /* 0x000fc80003f04070 */
[----:B------:R-:W-:-:S13]  /*1550*/  ISETP.GT.U32.AND.EX P0, PT, R13, R12, PT, P0 ;  /* 0x0000000c0d00720c */ /* 0x000fda0003f04100 */
[----:B------:R-:W-:Y:S05]  /*1560*/  @!P0 BRA `(.L_x_292) ;  /* 0xfffffffc004c8947 */ /* 0x000fea000383ffff */
.L_x_290:
[CC--:B------:R-:W-:Y:S01]  /*1570*/  IADD3 R3, PT, PT, -R11.reuse, R4.reuse, RZ ;  /* 0x000000040b037210 */ /* 0x0c0fe20007ffe1ff */
[----:B------:R-:W-:Y:S01]  /*1580*/  BSSY.RECONVERGENT B1, `(.L_x_291) ;  /* 0x0000080000017945 */ /* 0x000fe20003800200 */
[----:B------:R-:W-:Y:S02]  /*1590*/  ISETP.GE.U32.AND P1, PT, R11, R4, PT ;  /* 0x000000040b00720c */ /* 0x000fe40003f26070 */
[----:B------:R-:W-:-:S04]  /*15a0*/  ISETP.GE.AND P0, PT, R8, R3, PT ;  /* 0x000000030800720c */ /* 0x000fc80003f06270 */
[----:B------:R-:W-:-:S13]  /*15b0*/  ISETP.GE.U32.OR.EX P0, PT, R13, R0, P0, P1 ;  /* 0x000000000d00720c */ /* 0x000fda0000706510 */
[----:B------:R-:W-:Y:S05]  /*15c0*/  @P0 BRA `(.L_x_293) ;  /* 0x0000000400ec0947 */ /* 0x000fea0003800000 */
[----:B------:R-:W-:Y:S01]  /*15d0*/  LOP3.LUT R0, RZ, R8, RZ, 0x33, !PT ;  /* 0x00000008ff007212 */ /* 0x000fe200078e33ff */
[----:B------:R-:W-:Y:S03]  /*15e0*/  BSSY.RECONVERGENT B2, `(.L_x_294) ;  /* 0x0000038000027945 */ /* 0x000fe60003800200 */
[----:B------:R-:W-:-:S04]  /*15f0*/  IADD3 R0, PT, PT, -R11, R4, R0 ;  /* 0x000000040b007210 */ /* 0x000fc80007ffe100 */
[C---:B------:R-:W-:Y:S02]  /*1600*/  ISETP.GE.U32.AND P1, PT, R0.reuse, 0xf00, PT ;  /* 0x00000f000000780c */ /* 0x040fe40003f26070 */
[----:B------:R-:W-:Y:S02]  /*1610*/  LEA.HI R4, R0, 0x1, RZ, 0x18 ;  /* 0x0000000100047811 */ /* 0x000fe400078fc0ff */
[----:B------:R-:W-:Y:S02]  /*1620*/  MOV R0, R8 ;  /* 0x0000000800007202 */ /* 0x000fe40000000f00 */
[----:B------:R-:W-:-:S04]  /*1630*/  LOP3.LUT R24, R4, 0xf, RZ, 0xc0, !PT ;  /* 0x0000000f04187812 */ /* 0x000fc800078ec0ff */
[----:B------:R-:W-:-:S03]  /*1640*/  ISETP.NE.AND P0, PT, R24, RZ, PT ;  /* 0x000000ff1800720c */ /* 0x000fc60003f05270 */
[----:B------:R-:W-:Y:S10]  /*1650*/  @!P1 BRA `(.L_x_295) ;  /* 0x0000000000c09947 */ /* 0x000ff40003800000 */
[----:B------:R-:W0:Y:S01]  /*1660*/  LDCU.64 UR4, c[0x0][0x380] ;  /* 0x00007000ff0477ac */ /* 0x000e220008000a00 */
[----:B------:R-:W-:Y:S02]  /*1670*/  IADD3 R3, P1, PT, R8, R11, RZ ;  /* 0x0000000b08037210 */ /* 0x000fe40007f3e0ff */
[----:B------:R-:W-:-:S03]  /*1680*/  LOP3.LUT R9, R4, 0x1fffff0, RZ, 0xc0, !PT ;  /* 0x01fffff004097812 */ /* 0x000fc600078ec0ff */
[----:B------:R-:W-:Y:S01]  /*1690*/  IMAD.X R0, RZ, RZ, R13, P1 ;  /* 0x000000ffff007224 */ /* 0x000fe200008e060d */
[----:B------:R-:W-:Y:S02]  /*16a0*/  IADD3 R9, PT, PT, -R9, RZ, RZ ;  /* 0x000000ff09097210 */ /* 0x000fe40007ffe1ff */
[----:B0-----:R-:W-:-:S04]  /*16b0*/  LEA R2, P2, R3, UR4, 0x2 ;  /* 0x0000000403027c11 */ /* 0x001fc8000f8410ff */
[----:B------:R-:W-:Y:S02]  /*16c0*/  IADD3 R2, P1, PT, R2, 0x2000, RZ ;  /* 0x0000200002027810 */ /* 0x000fe40007f3e0ff */
[----:B------:R-:W-:Y:S02]  /*16d0*/  LEA.HI.X R3, R3, UR5, R0, 0x2, P2 ;  /* 0x0000000503037c11 */ /* 0x000fe400090f1400 */
[----:B------:R-:W-:-:S03]  /*16e0*/  MOV R0, R8 ;  /* 0x0000000800007202 */ /* 0x000fc60000000f00 */
[----:B------:R-:W-:-:S07]  /*16f0*/  IMAD.X R3, RZ, RZ, R3, P1 ;  /* 0x000000ffff037224 */ /* 0x000fce00008e0603 */
.L_x_296:
        /* <DEDUP_REMOVED lines=16> */
[----:B------:R-:W-:Y:S01]  /*1800*/  IADD3 R9, PT, PT, R9, 0x10, RZ ;  /* 0x0000001009097810 */ /* 0x000fe20007ffe0ff */
[----:B------:R-:W-:-:S03]  /*1810*/  VIADD R0, R0, 0x1000 ;  /* 0x0000100000007836 */ /* 0x000fc60000000000 */
[----:B------:R-:W-:Y:S02]  /*1820*/  ISETP.NE.AND P1, PT, R9, RZ, PT ;  /* 0x000000ff0900720c */ /* 0x000fe40003f25270 */
[----:B0-----:R-:W-:-:S04]  /*1830*/  IADD3 R2, P2, PT, R2, 0x4000, RZ ;  /* 0x0000400002027810 */ /* 0x001fc80007f5e0ff */
[----:B------:R-:W-:Y:S01]  /*1840*/  IADD3.X R3, PT, PT, RZ, R3, RZ, P2, !PT ;  /* 0x00000003ff037210 */ /* 0x000fe200017fe4ff */
        /* <DEDUP_REMOVED lines=17> */
.L_x_295:
[----:B------:R-:W-:Y:S05]  /*1960*/  BSYNC.RECONVERGENT B2 ;  /* 0x0000000000027941 */ /* 0x000fea0003800200 */
.L_x_294:
[----:B------:R-:W-:Y:S05]  /*1970*/  @!P0 BRA `(.L_x_293) ;  /* 0x0000000400008947 */ /* 0x000fea0003800000 */
[----:B------:R-:W-:Y:S01]  /*1980*/  ISETP.GE.U32.AND P0, PT, R24, 0x8, PT ;  /* 0x000000081800780c */ /* 0x000fe20003f06070 */
[----:B------:R-:W-:Y:S01]  /*1990*/  BSSY.RECONVERGENT B2, `(.L_x_297) ;  /* 0x000001a000027945 */ /* 0x000fe20003800200 */
[----:B------:R-:W-:-:S04]  /*19a0*/  LOP3.LUT R7, R4, 0x7, RZ, 0xc0, !PT ;  /* 0x0000000704077812 */ /* 0x000fc800078ec0ff */
[----:B------:R-:W-:-:S07]  /*19b0*/  ISETP.NE.AND P1, PT, R7, RZ, PT ;  /* 0x000000ff0700720c */ /* 0x000fce0003f25270 */
[----:B------:R-:W-:Y:S06]  /*19c0*/  @!P0 BRA `(.L_x_298) ;  /* 0x0000000000588947 */ /* 0x000fec0003800000 */
[----:B------:R-:W0:Y:S01]  /*19d0*/  LDCU.64 UR4, c[0x0][0x380] ;  /* 0x00007000ff0477ac */ /* 0x000e220008000a00 */
[----:B------:R-:W-:-:S04]  /*19e0*/  IADD3 R3, P0, PT, R0, R11, RZ ;  /* 0x0000000b00037210 */ /* 0x000fc80007f1e0ff */
[----:B------:R-:W-:Y:S02]  /*19f0*/  IADD3.X R6, PT, PT, RZ, R13, RZ, P0, !PT ;  /* 0x0000000dff067210 */ /* 0x000fe400007fe4ff */
[----:B0-----:R-:W-:-:S04]  /*1a00*/  LEA R2, P0, R3, UR4, 0x2 ;  /* 0x0000000403027c11 */ /* 0x001fc8000f8010ff */
        /* <DEDUP_REMOVED lines=9> */
[----:B------:R-:W-:Y:S01]  /*1aa0*/  IADD3 R0, PT, PT, R0, 0x800, RZ ;  /* 0x0000080000007810 */ /* 0x000fe20007ffe0ff */
        /* <DEDUP_REMOVED lines=8> */
.L_x_298:
[----:B------:R-:W-:Y:S05]  /*1b30*/  BSYNC.RECONVERGENT B2 ;  /* 0x0000000000027941 */ /* 0x000fea0003800200 */
.L_x_297:
[----:B------:R-:W-:Y:S05]  /*1b40*/  @!P1 BRA `(.L_x_293) ;  /* 0x00000000008c9947 */ /* 0x000fea0003800000 */
[----:B------:R-:W-:Y:S01]  /*1b50*/  ISETP.GE.U32.AND P0, PT, R7, 0x4, PT ;  /* 0x000000040700780c */ /* 0x000fe20003f06070 */
[----:B------:R-:W-:Y:S01]  /*1b60*/  BSSY.RECONVERGENT B2, `(.L_x_299) ;  /* 0x0000012000027945 */ /* 0x000fe20003800200 */
[----:B------:R-:W-:-:S04]  /*1b70*/  LOP3.LUT R6, R4, 0x3, RZ, 0xc0, !PT ;  /* 0x0000000304067812 */ /* 0x000fc800078ec0ff */
[----:B------:R-:W-:-:S07]  /*1b80*/  ISETP.NE.AND P1, PT, R6, RZ, PT ;  /* 0x000000ff0600720c */ /* 0x000fce0003f25270 */
[----:B------:R-:W-:Y:S06]  /*1b90*/  @!P0 BRA `(.L_x_300) ;  /* 0x0000000000388947 */ /* 0x000fec0003800000 */
[----:B------:R-:W0:Y:S01]  /*1ba0*/  LDCU.64 UR4, c[0x0][0x380] ;  /* 0x00007000ff0477ac */ /* 0x000e220008000a00 */
[----:B------:R-:W-:-:S05]  /*1bb0*/  IADD3 R3, P0, PT, R0, R11, RZ ;  /* 0x0000000b00037210 */ /* 0x000fca0007f1e0ff */
[----:B------:R-:W-:Y:S01]  /*1bc0*/  IMAD.X R4, RZ, RZ, R13, P0 ;  /* 0x000000ffff047224 */ /* 0x000fe200000e060d */
[----:B0-----:R-:W-:-:S04]  /*1bd0*/  LEA R2, P0, R3, UR4, 0x2 ;  /* 0x0000000403027c11 */ /* 0x001fc8000f8010ff */
[----:B------:R-:W-:-:S05]  /*1be0*/  LEA.HI.X R3, R3, UR5, R4, 0x2, P0 ;  /* 0x0000000503037c11 */ /* 0x000fca00080f1404 */
[----:B------:R-:W2:Y:S04]  /*1bf0*/  LDG.E R5, desc[UR6][R2.64] ;  /* 0x0000000602057981 */ /* 0x000ea8000c1e1900 */
[----:B------:R-:W3:Y:S04]  /*1c00*/  LDG.E R4, desc[UR6][R2.64+0x400] ;  /* 0x0004000602047981 */ /* 0x000ee8000c1e1900 */
[----:B------:R-:W4:Y:S04]  /*1c10*/  LDG.E R7, desc[UR6][R2.64+0x800] ;  /* 0x0008000602077981 */ /* 0x000f28000c1e1900 */
[----:B------:R-:W5:Y:S01]  /*1c20*/  LDG.E R9, desc[UR6][R2.64+0xc00] ;  /* 0x000c000602097981 */ /* 0x000f62000c1e1900 */
[----:B------:R-:W-:Y:S01]  /*1c30*/  IADD3 R0, PT, PT, R0, 0x400, RZ ;  /* 0x0000040000007810 */ /* 0x000fe20007ffe0ff */
[----:B--2---:R-:W-:-:S04]  /*1c40*/  FADD R5, R10, R5 ;  /* 0x000000050a057221 */ /* 0x004fc80000000000 */
[----:B---3--:R-:W-:-:S04]  /*1c50*/  FADD R4, R5, R4 ;  /* 0x0000000405047221 */ /* 0x008fc80000000000 */
[----:B----4-:R-:W-:-:S04]  /*1c60*/  FADD R4, R4, R7 ;  /* 0x0000000704047221 */ /* 0x010fc80000000000 */
[----:B-----5:R-:W-:-:S07]  /*1c70*/  FADD R10, R4, R9 ;  /* 0x00000009040a7221 */ /* 0x020fce0000000000 */
.L_x_300:
[----:B------:R-:W-:Y:S05]  /*1c80*/  BSYNC.RECONVERGENT B2 ;  /* 0x0000000000027941 */ /* 0x000fea0003800200 */
.L_x_299:
[----:B------:R-:W-:Y:S05]  /*1c90*/  @!P1 BRA `(.L_x_293) ;  /* 0x0000000000389947 */ /* 0x000fea0003800000 */
[----:B------:R-:W0:Y:S01]  /*1ca0*/  LDCU.64 UR4, c[0x0][0x380] ;  /* 0x00007000ff0477ac */ /* 0x000e220008000a00 */
[----:B------:R-:W-:Y:S01]  /*1cb0*/  IADD3 R5, P0, PT, R0, R11, RZ ;  /* 0x0000000b00057210 */ /* 0x000fe20007f1e0ff */
[----:B------:R-:W-:-:S03]  /*1cc0*/  IMAD.MOV R0, RZ, RZ, -R6 ;  /* 0x000000ffff007224 */ /* 0x000fc600078e0a06 */
[----:B------:R-:W-:Y:S02]  /*1cd0*/  IADD3.X R4, PT, PT, RZ, R13, RZ, P0, !PT ;  /* 0x0000000dff047210 */ /* 0x000fe400007fe4ff */
[----:B0-----:R-:W-:-:S04]  /*1ce0*/  LEA R2, P1, R5, UR4, 0x2 ;  /* 0x0000000405027c11 */ /* 0x001fc8000f8210ff */
[----:B------:R-:W-:-:S09]  /*1cf0*/  LEA.HI.X R5, R5, UR5, R4, 0x2, P1 ;  /* 0x0000000505057c11 */ /* 0x000fd200088f1404 */
.L_x_301:
[----:B------:R-:W-:-:S06]  /*1d00*/  MOV R3, R5 ;  /* 0x0000000500037202 */ /* 0x000fcc0000000f00 */
[----:B------:R0:W2:Y:S01]  /*1d10*/  LDG.E R3, desc[UR6][R2.64] ;  /* 0x0000000602037981 */ /* 0x0000a2000c1e1900 */
[----:B------:R-:W-:-:S04]  /*1d20*/  IADD3 R0, PT, PT, R0, 0x1, RZ ;  /* 0x0000000100007810 */ /* 0x000fc80007ffe0ff */
[----:B------:R-:W-:Y:S02]  /*1d30*/  ISETP.NE.AND P0, PT, R0, RZ, PT ;  /* 0x000000ff0000720c */ /* 0x000fe40003f05270 */
[----:B0-----:R-:W-:-:S05]  /*1d40*/  IADD3 R2, P1, PT, R2, 0x400, RZ ;  /* 0x0000040002027810 */ /* 0x001fca0007f3e0ff */
[----:B------:R-:W-:Y:S02]  /*1d50*/  IMAD.X R5, RZ, RZ, R5, P1 ;  /* 0x000000ffff057224 */ /* 0x000fe400008e0605 */
[----:B--2---:R-:W-:-:S04]  /*1d60*/  FADD R10, R3, R10 ;  /* 0x0000000a030a7221 */ /* 0x004fc80000000000 */
[----:B------:R-:W-:Y:S05]  /*1d70*/  @P0 BRA `(.L_x_301) ;  /* 0xfffffffc00e00947 */ /* 0x000fea000383ffff */
.L_x_293:
[----:B------:R-:W-:Y:S05]  /*1d80*/  BSYNC.RECONVERGENT B1 ;  /* 0x0000000000017941 */ /* 0x000fea0003800200 */
.L_x_291:
[----:B------:R-:W0:Y:S01]  /*1d90*/  S2R R6, SR_LANEID ;  /* 0x0000000000067919 */ /* 0x000e220000000000 */
[----:B------:R-:W-:Y:S02]  /*1da0*/  MOV R3, R10 ;  /* 0x0000000a00037202 */ /* 0x000fe40000000f00 */
[----:B------:R-:W-:-:S03]  /*1db0*/  ISETP.NE.AND P5, PT, R8, RZ, PT ;  /* 0x000000ff0800720c */ /* 0x000fc60003fa5270 */
        /* <DEDUP_REMOVED lines=39> */
.L_x_289:
[----:B------:R-:W-:Y:S05]  /*2030*/  BSYNC.RECONVERGENT B0 ;  /* 0x0000000000007941 */ /* 0x000fea0003800200 */
.L_x_274:
[----:B------:R-:W-:Y:S05]  /*2040*/  @P5 EXIT ;  /* 0x000000000000594d */ /* 0x000fea0003800000 */
[----:B01----:R-:W0:Y:S01]  /*2050*/  LDC.64 R2, c[0x0][0x388] ;  /* 0x0000e200ff027b82 */ /* 0x003e220000000a00 */
[----:B------:R-:W2:Y:S02]  /*2060*/  LDCU UR4, c[0x0][0x39c] ;  /* 0x00007380ff0477ac */ /* 0x000ea40008000800 */
[----:B--2---:R-:W-:-:S05]  /*2070*/  FADD R5, R8, UR4 ;  /* 0x0000000408057e21 */ /* 0x004fca0008000000 */
[----:B0-----:R-:W-:Y:S01]  /*2080*/  STG.E desc[UR6][R2.64], R5 ;  /* 0x0000000502007986 */ /* 0x001fe2000c101906 */
[----:B------:R-:W-:Y:S05]  /*2090*/  EXIT ;  /* 0x000000000000794d */ /* 0x000fea0003800000 */
.L_x_302:
        /* <DEDUP_REMOVED lines=14> */
.L_x_684:


//--------------------- .text._ZN3cub18CUB_300001_SM_10006detail6reduce28DeviceReduceSingleTileKernelINS2_10policy_hubIfjN4cuda3std3__44plusIfEEE10Policy1000EPfSC_iS9_ffNS7_10__identityEEEvT0_T1_T2_T3_T4_T6_ --------------------------
	.section	.text._ZN3cub18CUB_300001_SM_10006detail6reduce28DeviceReduceSingleTileKernelINS2_10policy_hubIfjN4cuda3std3__44plusIfEEE10Policy1000EPfSC_iS9_ffNS7_10__identityEEEvT0_T1_T2_T3_T4_T6_,"ax",@progbits
	.align	128
        .global         _ZN3cub18CUB_300001_SM_10006detail6reduce28DeviceReduceSingleTileKernelINS2_10policy_hubIfjN4cuda3std3__44plusIfEEE10Policy1000EPfSC_iS9_ffNS7_10__identityEEEvT0_T1_T2_T3_T4_T6_
        .type           _ZN3cub18CUB_300001_SM_10006detail6reduce28DeviceReduceSingleTileKernelINS2_10policy_hubIfjN4cuda3std3__44plusIfEEE10Policy1000EPfSC_iS9_ffNS7_10__identityEEEvT0_T1_T2_T3_T4_T6_,@function
        .size           _ZN3cub18CUB_300001_SM_10006detail6reduce28DeviceReduceSingleTileKernelINS2_10policy_hubIfjN4cuda3std3__44plusIfEEE10Policy1000EPfSC_iS9_ffNS7_10__identityEEEvT0_T1_T2_T3_T4_T6_,(.L_x_685 - _ZN3cub18CUB_300001_SM_10006detail6reduce28DeviceReduceSingleTileKernelINS2_10policy_hubIfjN4cuda3std3__44plusIfEEE10Policy1000EPfSC_iS9_ffNS7_10__identityEEEvT0_T1_T2_T3_T4_T6_)
        .other          _ZN3cub18CUB_300001_SM_10006detail6reduce28DeviceReduceSingleTileKernelINS2_10policy_hubIfjN4cuda3std3__44plusIfEEE10Policy1000EPfSC_iS9_ffNS7_10__identityEEEvT0_T1_T2_T3_T4_T6_,@"STO_CUDA_ENTRY STV_DEFAULT"
_ZN3cub18CUB_300001_SM_10006detail6reduce28DeviceReduceSingleTileKernelINS2_10policy_hubIfjN4cuda3std3__44plusIfEEE10Policy1000EPfSC_iS9_ffNS7_10__identityEEEvT0_T1_T2_T3_T4_T6_:
.text._ZN3cub18CUB_300001_SM_10006detail6reduce28DeviceReduceSingleTileKernelINS2_10policy_hubIfjN4cuda3std3__44plusIfEEE10Policy1000EPfSC_iS9_ffNS7_10__identityEEEvT0_T1_T2_T3_T4_T6_:
        /* <DEDUP_REMOVED lines=13> */
.L_x_303:
        /* <DEDUP_REMOVED lines=16> */
.L_x_308:
[----:B------:R-:W-:Y:S05]  /*01d0*/  BSYNC.RECONVERGENT B1 ;  /* 0x0000000000017941 */ /* 0x000fea0003800200 */
.L_x_307:
        /* <DEDUP_REMOVED lines=16> */
.L_x_313:
        /* <DEDUP_REMOVED lines=9> */
.L_x_312:
[----:B------:R-:W-:Y:S05]  /*0370*/  BSYNC.RECONVERGENT B2 ;  /* 0x0000000000027941 */ /* 0x000fea0003800200 */
.L_x_311:
        /* <DEDUP_REMOVED lines=8> */
.L_x_316:
        /* <DEDUP_REMOVED lines=43> */
.L_x_315:
[----:B------:R-:W-:Y:S05]  /*06b0*/  BSYNC.RECONVERGENT B2 ;  /* 0x0000000000027941 */ /* 0x000fea0003800200 */
.L_x_314:
        /* <DEDUP_REMOVED lines=26> */
.L_x_318:
[----:B------:R-:W-:Y:S05]  /*0860*/  BSYNC.RECONVERGENT B2 ;  /* 0x0000000000027941 */ /* 0x000fea0003800200 */
.L_x_317:
        /* <DEDUP_REMOVED lines=12> */
.L_x_310:
[----:B------:R-:W-:Y:S05]  /*0930*/  BSYNC.RECONVERGENT B1 ;  /* 0x0000000000017941 */ /* 0x000fea0003800200 */
.L_x_309:
        /* <DEDUP_REMOVED lines=10> */
[----:B------:R-:W1:Y:S06]  /*09e0*/  SHFL.DOWN PT, R3, R0, 0x2, 0x1f ;  /* 0x08401f0000037f89 */ /* 0x000e6c00000e0000 */
[----:B------:R-:W2:Y:S01]  /*09f0*/  @!P1 S2R R6, SR_CgaCtaId ;  /* 0x0000000000069919 */ /* 0x000ea20000008800 */
[----:B0-----:R-:W-:Y:S02]  /*0a00*/  @!P1 MOV R5, 0x400 ;  /* 0x0000040000059802 */ /* 0x001fe40000000f00 */
[----:B------:R-:W-:-:S04]  /*0a10*/  @!P1 SHF.R.U32.HI R4, RZ, 0x3, R2 ;  /* 0x00000003ff049819 */ /* 0x000fc80000011602 */
[----:B------:R-:W-:Y:S01]  /*0a20*/  @!P1 LOP3.LUT R4, R4, 0x7c, RZ, 0xc0, !PT ;  /* 0x0000007c04049812 */ /* 0x000fe200078ec0ff */
[----:B-1----:R-:W-:Y:S01]  /*0a30*/  @!P0 FADD R0, R0, R3 ;  /* 0x0000000300008221 */ /* 0x002fe20000000000 */
[----:B------:R-:W-:-:S04]  /*0a40*/  ISETP.GT.AND P0, PT, R8, 0x1b, PT ;  /* 0x0000001b0800780c */ /* 0x000fc80003f04270 */
[----:B------:R-:W0:Y:S01]  /*0a50*/  SHFL.DOWN PT, R3, R0, 0x4, 0x1f ;  /* 0x08801f0000037f89 */ /* 0x000e2200000e0000 */
[----:B--2---:R-:W-:-:S04]  /*0a60*/  @!P1 LEA R5, R6, R5, 0x18 ;  /* 0x0000000506059211 */ /* 0x004fc800078ec0ff */
        /* <DEDUP_REMOVED lines=16> */
[----:B0-----:R-:W0:Y:S04]  /*0b70*/  LDS.128 R4, [UR4+0x10] ;  /* 0x00001004ff047984 */ /* 0x001e280008000c00 */
[----:B------:R-:W1:Y:S04]  /*0b80*/  LDS.128 R12, [UR4+0x20] ;  /* 0x00002004ff0c7984 */ /* 0x000e680008000c00 */
[----:B------:R-:W2:Y:S04]  /*0b90*/  LDS.128 R8, [UR4+0x30] ;  /* 0x00003004ff087984 */ /* 0x000ea80008000c00 */
[----:B------:R-:W3:Y:S01]  /*0ba0*/  LDS.128 R16, [UR4+0x40] ;  /* 0x00004004ff107984 */ /* 0x000ee20008000c00 */
[----:B0-----:R-:W-:-:S04]  /*0bb0*/  FADD R5, R0, R5 ;  /* 0x0000000500057221 */ /* 0x001fc80000000000 */
[----:B------:R-:W-:-:S04]  /*0bc0*/  FADD R6, R5, R6 ;  /* 0x0000000605067221 */ /* 0x000fc80000000000 */
[----:B------:R-:W-:-:S04]  /*0bd0*/  FADD R7, R6, R7 ;  /* 0x0000000706077221 */ /* 0x000fc80000000000 */
[----:B-1----:R-:W-:-:S04]  /*0be0*/  FADD R12, R7, R12 ;  /* 0x0000000c070c7221 */ /* 0x002fc80000000000 */
[----:B------:R-:W-:-:S04]  /*0bf0*/  FADD R13, R12, R13 ;  /* 0x0000000d0c0d7221 */ /* 0x000fc80000000000 */
[----:B------:R-:W-:-:S04]  /*0c00*/  FADD R14, R13, R14 ;  /* 0x0000000e0d0e7221 */ /* 0x000fc80000000000 */
[----:B------:R-:W-:-:S04]  /*0c10*/  FADD R15, R14, R15 ;  /* 0x0000000f0e0f7221 */ /* 0x000fc80000000000 */
[----:B--2---:R-:W-:-:S04]  /*0c20*/  FADD R8, R15, R8 ;  /* 0x000000080f087221 */ /* 0x004fc80000000000 */
[----:B------:R-:W-:-:S04]  /*0c30*/  FADD R9, R8, R9 ;  /* 0x0000000908097221 */ /* 0x000fc80000000000 */
[----:B------:R-:W-:-:S04]  /*0c40*/  FADD R10, R9, R10 ;  /* 0x0000000a090a7221 */ /* 0x000fc80000000000 */
[----:B------:R-:W-:-:S04]  /*0c50*/  FADD R11, R10, R11 ;  /* 0x0000000b0a0b7221 */ /* 0x000fc80000000000 */
[----:B---3--:R-:W-:-:S04]  /*0c60*/  FADD R16, R11, R16 ;  /* 0x000000100b107221 */ /* 0x008fc80000000000 */
[----:B------:R-:W-:-:S04]  /*0c70*/  FADD R17, R16, R17 ;  /* 0x0000001110117221 */ /* 0x000fc80000000000 */
[----:B------:R-:W-:-:S04]  /*0c80*/  FADD R18, R17, R18 ;  /* 0x0000001211127221 */ /* 0x000fc80000000000 */
[----:B------:R-:W-:Y:S01]  /*0c90*/  FADD R0, R18, R19 ;  /* 0x0000001312007221 */ /* 0x000fe20000000000 */
[----:B------:R-:W-:Y:S06]  /*0ca0*/  BRA `(.L_x_320) ;  /* 0x0000003400707947 */ /* 0x000fec0003800000 */
.L_x_319:
        /* <DEDUP_REMOVED lines=23> */
[-C--:B------:R-:W-:Y:S02]  /*0e20*/  ISETP.GT.AND P0, PT, R5, R4.reuse, PT ;  /* 0x000000040500720c */ /* 0x080fe40003f04270 */
[----:B------:R-:W-:Y:S02]  /*0e30*/  IADD3 R5, PT, PT, R9, 0x10, RZ ;  /* 0x0000001009057810 */ /* 0x000fe40007ffe0ff */
        /* <DEDUP_REMOVED lines=20> */
[----:B------:R-:W0:Y:S04]  /*0f80*/  LDS.128 R16, [UR4+0x10] ;  /* 0x00001004ff107984 */ /* 0x000e280008000c00 */
[----:B----4-:R-:W1:Y:S04]  /*0f90*/  LDS.128 R4, [UR4+0x20] ;  /* 0x00002004ff047984 */ /* 0x010e680008000c00 */
[----:B------:R-:W2:Y:S04]  /*0fa0*/  LDS.128 R8, [UR4+0x30] ;  /* 0x00003004ff087984 */ /* 0x000ea80008000c00 */
[----:B------:R-:W3:Y:S01]  /*0fb0*/  LDS.128 R12, [UR4+0x40] ;  /* 0x00004004ff0c7984 */ /* 0x000ee20008000c00 */
[----:B0-----:R-:W-:Y:S01]  /*0fc0*/  @P2 FADD R0, R0, R17 ;  /* 0x0000001100002221 */ /* 0x001fe20000000000 */
[----:B------:R-:W-:-:S03]  /*0fd0*/  ISETP.GT.AND P2, PT, R3, 0x80, PT ;  /* 0x000000800300780c */ /* 0x000fc60003f44270 */
[----:B------:R-:W-:Y:S01]  /*0fe0*/  @P3 FADD R0, R0, R18 ;  /* 0x0000001200003221 */ /* 0x000fe20000000000 */
[----:B------:R-:W-:-:S03]  /*0ff0*/  ISETP.GT.AND P3, PT, R3, 0xa0, PT ;  /* 0x000000a00300780c */ /* 0x000fc60003f64270 */
[----:B------:R-:W-:Y:S01]  /*1000*/  @P1 FADD R0, R0, R19 ;  /* 0x0000001300001221 */ /* 0x000fe20000000000 */
[----:B------:R-:W-:-:S05]  /*1010*/  ISETP.GT.AND P1, PT, R3, 0xe0, PT ;  /* 0x000000e00300780c */ /* 0x000fca0003f24270 */
[----:B-1----:R-:W-:Y:S01]  /*1020*/  @P2 FADD R0, R0, R4 ;  /* 0x0000000400002221 */ /* 0x002fe20000000000 */
[----:B------:R-:W-:-:S03]  /*1030*/  ISETP.GT.AND P2, PT, R3, 0x100, PT ;  /* 0x000001000300780c */ /* 0x000fc60003f44270 */
[----:B------:R-:W-:Y:S01]  /*1040*/  @P3 FADD R0, R0, R5 ;  /* 0x0000000500003221 */ /* 0x000fe20000000000 */
[----:B------:R-:W-:-:S03]  /*1050*/  ISETP.GT.AND P3, PT, R3, 0x120, PT ;  /* 0x000001200300780c */ /* 0x000fc60003f64270 */
[----:B------:R-:W-:Y:S01]  /*1060*/  @P4 FADD R0, R0, R6 ;  /* 0x0000000600004221 */ /* 0x000fe20000000000 */
[----:B------:R-:W-:-:S03]  /*1070*/  ISETP.GT.AND P4, PT, R3, 0x140, PT ;  /* 0x000001400300780c */ /* 0x000fc60003f84270 */
[----:B------:R-:W-:Y:S01]  /*1080*/  @P1 FADD R0, R0, R7 ;  /* 0x0000000700001221 */ /* 0x000fe20000000000 */
[----:B------:R-:W-:-:S03]  /*1090*/  ISETP.GT.AND P1, PT, R3, 0x160, PT ;  /* 0x000001600300780c */ /* 0x000fc60003f24270 */
[----:B--2---:R-:W-:Y:S01]  /*10a0*/  @P2 FADD R0, R0, R8 ;  /* 0x0000000800002221 */ /* 0x004fe20000000000 */
[----:B------:R-:W-:-:S03]  /*10b0*/  ISETP.GT.AND P2, PT, R3, 0x180, PT ;  /* 0x000001800300780c */ /* 0x000fc60003f44270 */
[----:B------:R-:W-:Y:S01]  /*10c0*/  @P3 FADD R0, R0, R9 ;  /* 0x0000000900003221 */ /* 0x000fe20000000000 */
[----:B------:R-:W-:-:S03]  /*10d0*/  ISETP.GT.AND P3, PT, R3, 0x1a0, PT ;  /* 0x000001a00300780c */ /* 0x000fc60003f64270 */
[----:B------:R-:W-:Y:S01]  /*10e0*/  @P4 FADD R0, R0, R10 ;  /* 0x0000000a00004221 */ /* 0x000fe20000000000 */
[----:B------:R-:W-:-:S03]  /*10f0*/  ISETP.GT.AND P4, PT, R3, 0x1c0, PT ;  /* 0x000001c00300780c */ /* 0x000fc60003f84270 */
[----:B------:R-:W-:Y:S01]  /*1100*/  @P1 FADD R0, R0, R11 ;  /* 0x0000000b00001221 */ /* 0x000fe20000000000 */
[----:B------:R-:W-:-:S03]  /*1110*/  ISETP.GT.AND P1, PT, R3, 0x1e0, PT ;  /* 0x000001e00300780c */ /* 0x000fc60003f24270 */
[----:B---3--:R-:W-:-:S04]  /*1120*/  @P2 FADD R0, R0, R12 ;  /* 0x0000000c00002221 */ /* 0x008fc80000000000 */
[----:B------:R-:W-:-:S04]  /*1130*/  @P3 FADD R0, R0, R13 ;  /* 0x0000000d00003221 */ /* 0x000fc80000000000 */
[----:B------:R-:W-:-:S04]  /*1140*/  @P4 FADD R0, R0, R14 ;  /* 0x0000000e00004221 */ /* 0x000fc80000000000 */
[----:B------:R-:W-:Y:S01]  /*1150*/  @P1 FADD R0, R0, R15 ;  /* 0x0000000f00001221 */ /* 0x000fe20000000000 */
[----:B------:R-:W-:Y:S06]  /*1160*/  BRA `(.L_x_320) ;  /* 0x0000003000407947 */ /* 0x000fec0003800000 */
.L_x_306:
[----:B------:R-:W0:Y:S01]  /*1170*/  S2R R2, SR_TID.X ;  /* 0x0000000000027919 */ /* 0x000e220000002100 */
[----:B------:R-:W1:Y:S01]  /*1180*/  LDC.64 R4, c[0x0][0x380] ;  /* 0x0000e000ff047b82 */ /* 0x000e620000000a00 */
[----:B0-----:R-:W-:-:S05]  /*1190*/  SHF.L.U32 R7, R2, 0x1, RZ ;  /* 0x0000000102077819 */ /* 0x001fca00000006ff */
[----:B-1----:R-:W-:-:S05]  /*11a0*/  IMAD.WIDE.U32 R4, R7, 0x4, R4 ;  /* 0x0000000407047825 */ /* 0x002fca00078e0004 */
[----:B------:R-:W2:Y:S04]  /*11b0*/  LDG.E.64.CONSTANT R14, desc[UR6][R4.64] ;  /* 0x00000006040e7981 */ /* 0x000ea8000c1e9b00 */
[----:B------:R-:W3:Y:S04]  /*11c0*/  LDG.E.64.CONSTANT R16, desc[UR6][R4.64+0x1000] ;  /* 0x0010000604107981 */ /* 0x000ee8000c1e9b00 */
[----:B------:R-:W4:Y:S04]  /*11d0*/  LDG.E.64.CONSTANT R18, desc[UR6][R4.64+0x2000] ;  /* 0x0020000604127981 */ /* 0x000f28000c1e9b00 */
[----:B------:R-:W5:Y:S04]  /*11e0*/  LDG.E.64.CONSTANT R20, desc[UR6][R4.64+0x3000] ;  /* 0x0030000604147981 */ /* 0x000f68000c1e9b00 */
[----:B------:R-:W5:Y:S04]  /*11f0*/  LDG.E.64.CONSTANT R12, desc[UR6][R4.64+0x4000] ;  /* 0x00400006040c7981 */ /* 0x000f68000c1e9b00 */
[----:B------:R-:W5:Y:S04]  /*1200*/  LDG.E.64.CONSTANT R10, desc[UR6][R4.64+0x5000] ;  /* 0x00500006040a7981 */ /* 0x000f68000c1e9b00 */
[----:B------:R-:W5:Y:S04]  /*1210*/  LDG.E.64.CONSTANT R6, desc[UR6][R4.64+0x6000] ;  /* 0x0060000604067981 */ /* 0x000f68000c1e9b00 */
[----:B------:R-:W5:Y:S01]  /*1220*/  LDG.E.64.CONSTANT R8, desc[UR6][R4.64+0x7000] ;  /* 0x0070000604087981 */ /* 0x000f62000c1e9b00 */
[----:B------:R-:W-:Y:S01]  /*1230*/  ISETP.GE.U32.AND P0, PT, R3, 0x4000, PT ;  /* 0x000040000300780c */ /* 0x000fe20003f06070 */
[----:B--2---:R-:W-:Y:S01]  /*1240*/  FADD R14, R14, R15 ;  /* 0x0000000f0e0e7221 */ /* 0x004fe20000000000 */
[----:B---3--:R-:W-:Y:S01]  /*1250*/  FADD R17, R16, R17 ;  /* 0x0000001110117221 */ /* 0x008fe20000000000 */
[----:B----4-:R-:W-:-:S03]  /*1260*/  FADD R18, R18, R19 ;  /* 0x0000001312127221 */ /* 0x010fc60000000000 */
[----:B------:R-:W-:Y:S01]  /*1270*/  FADD R14, R14, R17 ;  /* 0x000000110e0e7221 */ /* 0x000fe20000000000 */
[----:B-----5:R-:W-:Y:S01]  /*1280*/  FADD R21, R20, R21 ;  /* 0x0000001514157221 */ /* 0x020fe20000000000 */
[----:B------:R-:W-:Y:S02]  /*1290*/  HFMA2 R20, -RZ, RZ, 0, 0.0078125 ;  /* 0x00002000ff147431 */ /* 0x000fe400000001ff */
[----:B------:R-:W-:Y:S01]  /*12a0*/  FADD R12, R12, R13 ;  /* 0x0000000d0c0c7221 */ /* 0x000fe20000000000 */
[----:B------:R-:W-:Y:S01]  /*12b0*/  FADD R21, R18, R21 ;  /* 0x0000001512157221 */ /* 0x000fe20000000000 */
[----:B------:R-:W-:-:S03]  /*12c0*/  FADD R11, R10, R11 ;  /* 0x0000000b0a0b7221 */ /* 0x000fc60000000000 */
[----:B------:R-:W-:Y:S01]  /*12d0*/  FADD R14, R14, R21 ;  /* 0x000000150e0e7221 */ /* 0x000fe20000000000 */
[----:B------:R-:W-:Y:S01]  /*12e0*/  FADD R6, R6, R7 ;  /* 0x0000000706067221 */ /* 0x000fe20000000000 */
[----:B------:R-:W-:Y:S01]  /*12f0*/  FADD R11, R12, R11 ;  /* 0x0000000b0c0b7221 */ /* 0x000fe20000000000 */
[----:B------:R-:W-:-:S04]  /*1300*/  FADD R9, R8, R9 ;  /* 0x0000000908097221 */ /* 0x000fc80000000000 */
[----:B------:R-:W-:-:S04]  /*1310*/  FADD R6, R6, R9 ;  /* 0x0000000906067221 */ /* 0x000fc80000000000 */
[----:B------:R-:W-:-:S04]  /*1320*/  FADD R11, R11, R6 ;  /* 0x000000060b0b7221 */ /* 0x000fc80000000000 */
[----:B------:R-:W-:Y:S01]  /*1330*/  FADD R0, R14, R11 ;  /* 0x0000000b0e007221 */ /* 0x000fe20000000000 */
[----:B------:R-:W-:Y:S06]  /*1340*/  @!P0 BRA `(.L_x_321) ;  /* 0x00000000008c8947 */ /* 0x000fec0003800000 */
[----:B------:R-:W0:Y:S01]  /*1350*/  LDC R24, c[0x0][0x390] ;  /* 0x0000e400ff187b82 */ /* 0x000e220000000800 */
[----:B------:R-:W-:Y:S02]  /*1360*/  IADD3 R21, PT, PT, R3, -0x2000, RZ ;  /* 0xffffe00003157810 */ /* 0x000fe40007ffe0ff */
[----:B------:R-:W-:-:S07]  /*1370*/  MOV R20, 0x2000 ;  /* 0x0000200000147802 */ /* 0x000fce0000000f00 */
.L_x_323:
[----:B------:R-:W-:-:S05]  /*1380*/  IMAD.WIDE R26, R20, 0x4, R4 ;  /* 0x00000004141a7825 */ /* 0x000fca00078e0204 */
[----:B------:R-:W2:Y:S04]  /*1390*/  LDG.E.64.CONSTANT R14, desc[UR6][R26.64+0x6000] ;  /* 0x006000061a0e7981 */ /* 0x000ea8000c1e9b00 */
[----:B------:R-:W2:Y:S04]  /*13a0*/  LDG.E.64.CONSTANT R6, desc[UR6][R26.64+0x7000] ;  /* 0x007000061a067981 */ /* 0x000ea8000c1e9b00 */
[----:B------:R-:W3:Y:S04]  /*13b0*/  LDG.E.64.CONSTANT R22, desc[UR6][R26.64] ;  /* 0x000000061a167981 */ /* 0x000ee8000c1e9b00 */
[----:B------:R-:W4:Y:S04]  /*13c0*/  LDG.E.64.CONSTANT R18, desc[UR6][R26.64+0x1000] ;  /* 0x001000061a127981 */ /* 0x000f28000c1e9b00 */
[----:B------:R-:W5:Y:S04]  /*13d0*/  LDG.E.64.CONSTANT R16, desc[UR6][R26.64+0x2000] ;  /* 0x002000061a107981 */ /* 0x000f68000c1e9b00 */
[----:B------:R-:W5:Y:S04]  /*13e0*/  LDG.E.64.CONSTANT R12, desc[UR6][R26.64+0x3000] ;  /* 0x003000061a0c7981 */ /* 0x000f68000c1e9b00 */
[----:B------:R-:W5:Y:S04]  /*13f0*/  LDG.E.64.CONSTANT R10, desc[UR6][R26.64+0x4000] ;  /* 0x004000061a0a7981 */ /* 0x000f68000c1e9b00 */
[----:B------:R-:W5:Y:S01]  /*1400*/  LDG.E.64.CONSTANT R8, desc[UR6][R26.64+0x5000] ;  /* 0x005000061a087981 */ /* 0x000f62000c1e9b00 */
[----:B0-----:R-:W-:Y:S01]  /*1410*/  MOV R3, R24 ;  /* 0x0000001800037202 */ /* 0x001fe20000000f00 */
[----:B--2---:R-:W-:-:S03]  /*1420*/  FADD R15, R15, R6 ;  /* 0x000000060f0f7221 */ /* 0x004fc60000000000 */
[----:B------:R-:W-:Y:S01]  /*1430*/  IADD3 R6, PT, PT, -R20, R3, RZ ;  /* 0x0000000314067210 */ /* 0x000fe20007ffe1ff */
[----:B---3--:R-:W-:-:S03]  /*1440*/  FADD R0, R22, R0 ;  /* 0x0000000016007221 */ /* 0x008fc60000000000 */
[----:B------:R-:W-:Y:S01]  /*1450*/  ISETP.GE.AND P0, PT, R6, 0x2000, PT ;  /* 0x000020000600780c */ /* 0x000fe20003f06270 */
[----:B----4-:R-:W-:Y:S01]  /*1460*/  FADD R23, R23, R18 ;  /* 0x0000001217177221 */ /* 0x010fe20000000000 */
[----:B-----5:R-:W-:Y:S01]  /*1470*/  FADD R18, R19, R16 ;  /* 0x0000001013127221 */ /* 0x020fe20000000000 */
[----:B------:R-:W-:Y:S01]  /*1480*/  FADD R17, R17, R12 ;  /* 0x0000000c11117221 */ /* 0x000fe20000000000 */
[----:B------:R-:W-:Y:S01]  /*1490*/  FADD R12, R13, R10 ;  /* 0x0000000a0d0c7221 */ /* 0x000fe20000000000 */
[----:B------:R-:W-:Y:S01]  /*14a0*/  FADD R11, R11, R8 ;  /* 0x000000080b0b7221 */ /* 0x000fe20000000000 */
[----:B------:R-:W-:Y:S01]  /*14b0*/  FADD R8, R9, R14 ;  /* 0x0000000e09087221 */ /* 0x000fe20000000000 */
[----:B------:R-:W-:Y:S01]  /*14c0*/  FADD R0, R0, R23 ;  /* 0x0000001700007221 */ /* 0x000fe20000000000 */
[----:B------:R-:W-:Y:S01]  /*14d0*/  FADD R17, R18, R17 ;  /* 0x0000001112117221 */ /* 0x000fe20000000000 */
[----:B------:R-:W-:Y:S01]  /*14e0*/  FADD R11, R12, R11 ;  /* 0x0000000b0c0b7221 */ /* 0x000fe20000000000 */
[----:B------:R-:W-:-:S02]  /*14f0*/  FADD R8, R8, R15 ;  /* 0x0000000f08087221 */ /* 0x000fc40000000000 */
[----:B------:R-:W-:Y:S02]  /*1500*/  FADD R0, R0, R17 ;  /* 0x0000001100007221 */ /* 0x000fe40000000000 */
[----:B------:R-:W-:-:S04]  /*1510*/  FADD R11, R11, R8 ;  /* 0x000000080b0b7221 */ /* 0x000fc80000000000 */
[----:B------:R-:W-:-:S04]  /*1520*/  FADD R11, R0, R11 ;  /* 0x0000000b000b7221 */ /* 0x000fc80000000000 */
[----:B------:R-:W-:Y:S01]  /*1530*/  FADD R0, R7, R11 ;  /* 0x0000000b07007221 */ /* 0x000fe20000000000 */
[----:B------:R-:W-:Y:S06]  /*1540*/  @!P0 BRA `(.L_x_322) ;  /* 0x0000000800308947 */ /* 0x000fec0003800000 */
[----:B------:R-:W-:-:S04]  /*1550*/  IADD3 R20, PT, PT, R20, 0x2000, RZ ;  /* 0x0000200014147810 */ /* 0x000fc80007ffe0ff */
[----:B------:R-:W-:-:S13]  /*1560*/  ISETP.GT.AND P0, PT, R20, R21, PT ;  /* 0x000000151400720c */ /* 0x000fda0003f04270 */
[----:B------:R-:W-:Y:S05]  /*1570*/  @!P0 BRA `(.L_x_323) ;  /* 0xfffffffc00808947 */ /* 0x000fea000383ffff */
.L_x_321:
        /* <DEDUP_REMOVED lines=20> */
.L_x_327:
        /* <DEDUP_REMOVED lines=8> */
.L_x_326:
[----:B------:R-:W-:Y:S05]  /*1740*/  BSYNC.RECONVERGENT B2 ;  /* 0x0000000000027941 */ /* 0x000fea0003800200 */
.L_x_325:
[----:B------:R-:W-:Y:S05]  /*1750*/  @!P1 BRA `(.L_x_324) ;  /* 0x0000000400a89947 */ /* 0x000fea0003800000 */
[----:B------:R-:W0:Y:S01]  /*1760*/  LDCU.64 UR4, c[0x0][0x380] ;  /* 0x00007000ff0477ac */ /* 0x000e220008000a00 */
[----:B------:R-:W-:Y:S01]  /*1770*/  IADD3 R5, PT, PT, R11, -R10, RZ ;  /* 0x8000000a0b057210 */ /* 0x000fe20007ffe0ff */
[----:B------:R-:W-:Y:S01]  /*1780*/  BSSY.RECONVERGENT B2, `(.L_x_328) ;  /* 0x000003b000027945 */ /* 0x000fe20003800200 */
[----:B------:R-:W-:Y:S02]  /*1790*/  IADD3 R3, P0, PT, R10, R20, RZ ;  /* 0x000000140a037210 */ /* 0x000fe40007f1e0ff */
[----:B------:R-:W-:Y:S02]  /*17a0*/  ISETP.GT.AND P1, PT, R5, 0x1800, PT ;  /* 0x000018000500780c */ /* 0x000fe40003f24270 */
[----:B------:R-:W-:Y:S02]  /*17b0*/  IADD3.X R6, PT, PT, RZ, RZ, RZ, P0, !PT ;  /* 0x000000ffff067210 */ /* 0x000fe400007fe4ff */
[----:B0-----:R-:W-:-:S04]  /*17c0*/  LEA R4, P0, R3, UR4, 0x2 ;  /* 0x0000000403047c11 */ /* 0x001fc8000f8010ff */
[----:B------:R-:W-:Y:S02]  /*17d0*/  LEA.HI.X R3, R3, UR5, R6, 0x2, P0 ;  /* 0x0000000503037c11 */ /* 0x000fe400080f1406 */
[----:B------:R-:W-:-:S04]  /*17e0*/  IADD3 R4, P0, PT, R4, 0x1000, RZ ;  /* 0x0000100004047810 */ /* 0x000fc80007f1e0ff */
[----:B------:R-:W-:Y:S02]  /*17f0*/  IADD3.X R5, PT, PT, RZ, R3, RZ, P0, !PT ;  /* 0x00000003ff057210 */ /* 0x000fe400007fe4ff */
[----:B------:R-:W-:Y:S02]  /*1800*/  PLOP3.LUT P0, PT, PT, PT, PT, 0x80, 0x8 ;  /* 0x000000000008781c */ /* 0x000fe40003f0f070 */
[----:B------:R-:W-:Y:S01]  /*1810*/  IADD3 R3, PT, PT, R10, R20, RZ ;  /* 0x000000140a037210 */ /* 0x000fe20007ffe0ff */
[----:B------:R-:W-:Y:S10]  /*1820*/  @!P1 BRA `(.L_x_329) ;  /* 0x0000000000c09947 */ /* 0x000ff40003800000 */
[----:B------:R-:W-:Y:S02]  /*1830*/  PLOP3.LUT P0, PT, PT, PT, PT, 0x8, 0x80 ;  /* 0x000000000080781c */ /* 0x000fe40003f0e170 */
[----:B------:R-:W-:-:S11]  /*1840*/  IADD3 R13, PT, PT, R11, -0x1800, RZ ;  /* 0xffffe8000b0d7810 */ /* 0x000fd60007ffe0ff */
.L_x_330:
        /* <DEDUP_REMOVED lines=46> */
.L_x_329:
[----:B------:R-:W-:Y:S05]  /*1b30*/  BSYNC.RECONVERGENT B2 ;  /* 0x0000000000027941 */ /* 0x000fea0003800200 */
.L_x_328:
        /* <DEDUP_REMOVED lines=31> */
.L_x_332:
[----:B------:R-:W-:Y:S05]  /*1d30*/  BSYNC.RECONVERGENT B2 ;  /* 0x0000000000027941 */ /* 0x000fea0003800200 */
.L_x_331:
        /* <DEDUP_REMOVED lines=9> */
[----:B----4-:R-:W-:-:S04]  /*1dd0*/  FADD R0, R0, R3 ;  /* 0x0000000300007221 */ /* 0x010fc80000000000 */
[----:B--2---:R-:W-:-:S04]  /*1de0*/  FADD R0, R0, R9 ;  /* 0x0000000900007221 */ /* 0x004fc80000000000 */
[----:B---3--:R-:W-:-:S07]  /*1df0*/  FADD R0, R0, R11 ;  /* 0x0000000b00007221 */ /* 0x008fce0000000000 */
.L_x_324:
[----:B------:R-:W-:Y:S05]  /*1e00*/  BSYNC.RECONVERGENT B1 ;  /* 0x0000000000017941 */ /* 0x000fea0003800200 */
.L_x_322:
        /* <DEDUP_REMOVED lines=32> */
[----:B---3--:R-:W0:Y:S04]  /*2010*/  LDS.128 R4, [UR4+0x10] ;  /* 0x00001004ff047984 */ /* 0x008e280008000c00 */
        /* <DEDUP_REMOVED lines=19> */
.L_x_305:
        /* <DEDUP_REMOVED lines=12> */
.L_x_335:
[----:B------:R-:W-:Y:S05]  /*2210*/  BSYNC.RECONVERGENT B1 ;  /* 0x0000000000017941 */ /* 0x000fea0003800200 */
.L_x_334:
        /* <DEDUP_REMOVED lines=16> */
.L_x_340:
        /* <DEDUP_REMOVED lines=9> */
.L_x_339:
[----:B------:R-:W-:Y:S05]  /*23b0*/  BSYNC.RECONVERGENT B2 ;  /* 0x0000000000027941 */ /* 0x000fea0003800200 */
.L_x_338:
        /* <DEDUP_REMOVED lines=8> */
.L_x_343:
        /* <DEDUP_REMOVED lines=43> */
.L_x_342:
[----:B------:R-:W-:Y:S05]  /*26f0*/  BSYNC.RECONVERGENT B2 ;  /* 0x0000000000027941 */ /* 0x000fea0003800200 */
.L_x_341:
        /* <DEDUP_REMOVED lines=26> */
.L_x_345:
[----:B------:R-:W-:Y:S05]  /*28a0*/  BSYNC.RECONVERGENT B2 ;  /* 0x0000000000027941 */ /* 0x000fea0003800200 */
.L_x_344:
        /* <DEDUP_REMOVED lines=12> */
.L_x_337:
[----:B------:R-:W-:Y:S05]  /*2970*/  BSYNC.RECONVERGENT B1 ;  /* 0x0000000000017941 */ /* 0x000fea0003800200 */
.L_x_336:
[----:B------:R-:W-:Y:S02]  /*2980*/  ISETP.GE.AND P0, PT, R3, 0x200, PT ;  /* 0x000002000300780c */ /* 0x000fe40003f06270 */
[----:B0----5:R-:W-:-:S11]  /*2990*/  MOV R5, R0 ;  /* 0x0000000000057202 */ /* 0x021fd60000000f00 */
[----:B------:R-:W-:Y:S05]  /*29a0*/  @!P0 BRA `(.L_x_346) ;  /* 0x0000000000d08947 */ /* 0x000fea0003800000 */
[----:B------:R-:W0:Y:S01]  /*29b0*/  S2R R7, SR_LANEID ;  /* 0x0000000000077919 */ /* 0x000e220000000000 */
[----:B------:R-:W1:Y:S02]  /*29c0*/  SHFL.DOWN PT, R0, R5, 0x1, 0x1f ;  /* 0x08201f0005007f89 */ /* 0x000e6400000e0000 */
[----:B-1----:R-:W-:Y:S01]  /*29d0*/  FADD R0, R0, R5 ;  /* 0x0000000500007221 */ /* 0x002fe20000000000 */
[C---:B0-----:R-:W-:Y:S02]  /*29e0*/  ISETP.GT.AND P0, PT, R7.reuse, 0x1e, PT ;  /* 0x0000001e0700780c */ /* 0x041fe40003f04270 */
[----:B------:R-:W-:Y:S02]  /*29f0*/  ISETP.NE.AND P1, PT, R7, RZ, PT ;  /* 0x000000ff0700720c */ /* 0x000fe40003f25270 */
[----:B------:R-:W-:Y:S02]  /*2a00*/  FSEL R0, R5, R0, P0 ;  /* 0x0000000005007208 */ /* 0x000fe40000000000 */
[----:B------:R-:W-:-:S03]  /*2a10*/  ISETP.GT.AND P0, PT, R7, 0x1d, PT ;  /* 0x0000001d0700780c */ /* 0x000fc60003f04270 */
[----:B------:R-:W0:Y:S06]  /*2a20*/  SHFL.DOWN PT, R3, R0, 0x2, 0x1f ;  /* 0x08401f0000037f89 */ /* 0x000e2c00000e0000 */
        /* <DEDUP_REMOVED lines=24> */
[----:B--2---:R-:W0:Y:S04]  /*2bb0*/  LDS.128 R4, [UR4+0x10] ;  /* 0x00001004ff047984 */ /* 0x004e280008000c00 */
        /* <DEDUP_REMOVED lines=19> */
.L_x_346:
[----:B------:R-:W0:Y:S01]  /*2cf0*/  S2R R4, SR_LANEID ;  /* 0x0000000000047919 */ /* 0x000e220000000000 */
[----:B------:R-:W-:-:S04]  /*2d00*/  LOP3.LUT R0, R2, 0x3e0, RZ, 0xc0, !PT ;  /* 0x000003e002007812 */ /* 0x000fc800078ec0ff */
[----:B------:R-:W-:Y:S02]  /*2d10*/  IADD3 R6, PT, PT, R0, 0x20, RZ ;  /* 0x0000002000067810 */ /* 0x000fe40007ffe0ff */
[----:B------:R-:W-:Y:S02]  /*2d20*/  LOP3.LUT R0, RZ, R0, RZ, 0x33, !PT ;  /* 0x00000000ff007212 */ /* 0x000fe400078e33ff */
[-C--:B------:R-:W-:Y:S02]  /*2d30*/  ISETP.GT.AND P0, PT, R6, R3.reuse, PT ;  /* 0x000000030600720c */ /* 0x080fe40003f04270 */
[----:B------:R-:W-:-:S04]  /*2d40*/  IADD3 R0, PT, PT, R0, R3, RZ ;  /* 0x0000000300007210 */ /* 0x000fc80007ffe0ff */
[----:B------:R-:W-:-:S05]  /*2d50*/  SEL R6, R0, 0x1f, P0 ;  /* 0x0000001f00067807 */ /* 0x000fca0000000000 */
[----:B------:R-:W1:Y:S01]  /*2d60*/  SHFL.DOWN PT, R0, R5, 0x1, R6 ;  /* 0x0820000005007989 */ /* 0x000e6200000e0006 */
[C---:B0-----:R-:W-:Y:S02]  /*2d70*/  ISETP.GE.AND P0, PT, R4.reuse, R6, PT ;  /* 0x000000060400720c */ /* 0x041fe40003f06270 */
[C---:B------:R-:W-:Y:S02]  /*2d80*/  IADD3 R7, PT, PT, R4.reuse, 0x2, RZ ;  /* 0x0000000204077810 */ /* 0x040fe40007ffe0ff */
[----:B------:R-:W-:-:S09]  /*2d90*/  ISETP.NE.AND P1, PT, R4, RZ, PT ;  /* 0x000000ff0400720c */ /* 0x000fd20003f25270 */
[----:B-1----:R-:W-:Y:S01]  /*2da0*/  @!P0 FADD R5, R0, R5 ;  /* 0x0000000500058221 */ /* 0x002fe20000000000 */
[-C--:B------:R-:W-:Y:S02]  /*2db0*/  ISETP.GT.AND P0, PT, R7, R6.reuse, PT ;  /* 0x000000060700720c */ /* 0x080fe40003f04270 */
[----:B------:R-:W-:Y:S01]  /*2dc0*/  IADD3 R7, PT, PT, R4, 0x4, RZ ;  /* 0x0000000404077810 */ /* 0x000fe20007ffe0ff */
[----:B------:R-:W0:Y:S01]  /*2dd0*/  @!P1 S2R R8, SR_CgaCtaId ;  /* 0x0000000000089919 */ /* 0x000e220000008800 */
        /* <DEDUP_REMOVED lines=31> */
[----:B-1----:R-:W1:Y:S04]  /*2fd0*/  LDS.128 R4, [UR4+0x20] ;  /* 0x00002004ff047984 */ /* 0x002e680008000c00 */
        /* <DEDUP_REMOVED lines=29> */
.L_x_333:
        /* <DEDUP_REMOVED lines=28> */
[----:B------:R-:W-:Y:S02]  /*3370*/  HFMA2 R11, -RZ, RZ, 0, 0.0078125 ;  /* 0x00002000ff0b7431 */ /* 0x000fe400000001ff */
        /* <DEDUP_REMOVED lines=11> */
.L_x_349:
[----:B------:R-:W-:-:S05]  /*3430*/  IMAD.WIDE R2, R11, 0x4, R4 ;  /* 0x000000040b027825 */ /* 0x000fca00078e0204 */
        /* <DEDUP_REMOVED lines=15> */
[----:B------:R0:W5:Y:S02]  /*3530*/  LDG.E.CONSTANT R18, desc[UR6][R2.64+0x7800] ;  /* 0x0078000602127981 */ /* 0x000164000c1e9900 */
[----:B0-----:R-:W-:-:S04]  /*3540*/  MOV R3, R7 ;  /* 0x0000000700037202 */ /* 0x001fc80000000f00 */
[----:B------:R-:W-:-:S04]  /*3550*/  IADD3 R2, PT, PT, -R11, R3, RZ ;  /* 0x000000030b027210 */ /* 0x000fc80007ffe1ff */
[----:B------:R-:W-:Y:S01]  /*3560*/  ISETP.GE.AND P0, PT, R2, 0x2000, PT ;  /* 0x000020000200780c */ /* 0x000fe20003f06270 */
        /* <DEDUP_REMOVED lines=17> */
[----:B------:R-:W-:-:S04]  /*3680*/  IADD3 R11, PT, PT, R11, 0x2000, RZ ;  /* 0x000020000b0b7810 */ /* 0x000fc80007ffe0ff */
[----:B------:R-:W-:-:S13]  /*3690*/  ISETP.GT.AND P0, PT, R11, R6, PT ;  /* 0x000000060b00720c */ /* 0x000fda0003f04270 */
[----:B------:R-:W-:Y:S05]  /*36a0*/  @!P0 BRA `(.L_x_349) ;  /* 0xfffffffc00608947 */ /* 0x000fea000383ffff */
.L_x_347:
        /* <DEDUP_REMOVED lines=20> */
.L_x_353:
        /* <DEDUP_REMOVED lines=8> */
.L_x_352:
[----:B------:R-:W-:Y:S05]  /*3870*/  BSYNC.RECONVERGENT B2 ;  /* 0x0000000000027941 */ /* 0x000fea0003800200 */
.L_x_351:
        /* <DEDUP_REMOVED lines=16> */
.L_x_356:
        /* <DEDUP_REMOVED lines=46> */
.L_x_355:
[----:B------:R-:W-:Y:S05]  /*3c60*/  BSYNC.RECONVERGENT B2 ;  /* 0x0000000000027941 */ /* 0x000fea0003800200 */
.L_x_354:
        /* <DEDUP_REMOVED lines=31> */
.L_x_358:
[----:B------:R-:W-:Y:S05]  /*3e60*/  BSYNC.RECONVERGENT B2 ;  /* 0x0000000000027941 */ /* 0x000fea0003800200 */
.L_x_357:
        /* <DEDUP_REMOVED lines=12> */
.L_x_350:
[----:B------:R-:W-:Y:S05]  /*3f30*/  BSYNC.RECONVERGENT B1 ;  /* 0x0000000000017941 */ /* 0x000fea0003800200 */
.L_x_348:
        /* <DEDUP_REMOVED lines=50> */
[----:B------:R-:W-:-:S07]  /*4260*/  FADD R0, R18, R19 ;  /* 0x0000001312007221 */ /* 0x000fce0000000000 */
.L_x_320:
[----:B------:R-:W-:Y:S05]  /*4270*/  BSYNC.RECONVERGENT B0 ;  /* 0x0000000000007941 */ /* 0x000fea0003800200 */
.L_x_304:
[----:B------:R-:W-:Y:S05]  /*4280*/  @P0 EXIT ;  /* 0x000000000000094d */ /* 0x000fea0003800000 */
[----:B0-23--:R-:W0:Y:S01]  /*4290*/  LDC.64 R2, c[0x0][0x388] ;  /* 0x0000e200ff027b82 */ /* 0x00de220000000a00 */
[----:B------:R-:W4:Y:S02]  /*42a0*/  LDCU UR4, c[0x0][0x398] ;  /* 0x00007300ff0477ac */ /* 0x000f240008000800 */
[----:B----4-:R-:W-:-:S05]  /*42b0*/  FADD R5, R0, UR4 ;  /* 0x0000000400057e21 */ /* 0x010fca0008000000 */
[----:B0-----:R-:W-:Y:S01]  /*42c0*/  STG.E desc[UR6][R2.64], R5 ;  /* 0x0000000502007986 */ /* 0x001fe2000c101906 */
[----:B------:R-:W-:Y:S05]  /*42d0*/  EXIT ;  /* 0x000000000000794d */ /* 0x000fea0003800000 */
.L_x_359:
        /* <DEDUP_REMOVED lines=10> */
.L_x_685:


//--------------------- .text._ZN3cub18CUB_300001_SM_10006detail6reduce18DeviceReduceKernelINS2_10policy_hubIfjN4cuda3std3__44plusIfEEE10Policy1000EN6thrust24THRUST_300001_SM_1000_NS6detail15normal_iteratorINSD_10device_ptrIfEEEEjS9_fNS7_10__identityEEEvT0_PT3_T1_NS0_13GridEvenShareISN_EET2_T4_ --------------------------
	.section	.text._ZN3cub18CUB_300001_SM_10006detail6reduce18DeviceReduceKernelINS2_10policy_hubIfjN4cuda3std3__44plusIfEEE10Policy1000EN6thrust24THRUST_300001_SM_1000_NS6detail15normal_iteratorINSD_10device_ptrIfEEEEjS9_fNS7_10__identityEEEvT0_PT3_T1_NS0_13GridEvenShareISN_EET2_T4_,"ax",@progbits
	.align	128
        .global         _ZN3cub18CUB_300001_SM_10006detail6reduce18DeviceReduceKernelINS2_10policy_hubIfjN4cuda3std3__44plusIfEEE10Policy1000EN6thrust24THRUST_300001_SM_1000_NS6detail15normal_iteratorINSD_10device_ptrIfEEEEjS9_fNS7_10__identityEEEvT0_PT3_T1_NS0_13GridEvenShareISN_EET2_T4_
        .type           _ZN3cub18CUB_300001_SM_10006detail6reduce18DeviceReduceKernelINS2_10policy_hubIfjN4cuda3std3__44plusIfEEE10Policy1000EN6thrust24THRUST_300001_SM_1000_NS6detail15normal_iteratorINSD_10device_ptrIfEEEEjS9_fNS7_10__identityEEEvT0_PT3_T1_NS0_13GridEvenShareISN_EET2_T4_,@function
        .size           _ZN3cub18CUB_300001_SM_10006detail6reduce18DeviceReduceKernelINS2_10policy_hubIfjN4cuda3std3__44plusIfEEE10Policy1000EN6thrust24THRUST_300001_SM_1000_NS6detail15normal_iteratorINSD_10device_ptrIfEEEEjS9_fNS7_10__identityEEEvT0_PT3_T1_NS0_13GridEvenShareISN_EET2_T4_,(.L_x_686 - _ZN3cub18CUB_300001_SM_10006detail6reduce18DeviceReduceKernelINS2_10policy_hubIfjN4cuda3std3__44plusIfEEE10Policy1000EN6thrust24THRUST_300001_SM_1000_NS6detail15normal_iteratorINSD_10device_ptrIfEEEEjS9_fNS7_10__identityEEEvT0_PT3_T1_NS0_13GridEvenShareISN_EET2_T4_)
        .other          _ZN3cub18CUB_300001_SM_10006detail6reduce18DeviceReduceKernelINS2_10policy_hubIfjN4cuda3std3__44plusIfEEE10Policy1000EN6thrust24THRUST_300001_SM_1000_NS6detail15normal_iteratorINSD_10device_ptrIfEEEEjS9_fNS7_10__identityEEEvT0_PT3_T1_NS0_13GridEvenShareISN_EET2_T4_,@"STO_CUDA_ENTRY STV_DEFAULT"
_ZN3cub18CUB_300001_SM_10006detail6reduce18DeviceReduceKernelINS2_10policy_hubIfjN4cuda3std3__44plusIfEEE10Policy1000EN6thrust24THRUST_300001_SM_1000_NS6detail15normal_iteratorINSD_10device_ptrIfEEEEjS9_fNS7_10__identityEEEvT0_PT3_T1_NS0_13GridEvenShareISN_EET2_T4_:
.text._ZN3cub18CUB_300001_SM_10006detail6reduce18DeviceReduceKernelINS2_10policy_hubIfjN4cuda3std3__44plusIfEEE10Policy1000EN6thrust24THRUST_300001_SM_1000_NS6detail15normal_iteratorINSD_10device_ptrIfEEEEjS9_fNS7_10__identityEEEvT0_PT3_T1_NS0_13GridEvenShareISN_EET2_T4_:
[----:B------:R-:W-:Y:S01]  /*0000*/  LDC R1, c[0x0][0x37c] ;  /* 0x0000df00ff017b82 */ /* 0x000fe20000000800 */
[----:B------:R-:W0:Y:S07]  /*0010*/  S2R R3, SR_CTAID.X ;  /* 0x0000000000037919 */ /* 0x000e2e0000002500 */
[----:B------:R-:W1:Y:S01]  /*0020*/  LDC.64 R6, c[0x0][0x3a8] ;  /* 0x0000ea00ff067b82 */ /* 0x000e620000000a00 */
[----:B------:R-:W2:Y:S01]  /*0030*/  LDCU.64 UR6, c[0x0][0x358] ;  /* 0x00006b00ff0677ac */ /* 0x000ea20008000a00 */
[----:B------:R-:W-:Y:S01]  /*0040*/  BSSY.RECONVERGENT B0, `(.L_x_360) ;  /* 0x000027a000007945 */ /* 0x000fe20003800200 */
[----:B-1----:R-:W-:Y:S01]  /*0050*/  SHF.L.U32 R13, R7, 0xd, RZ ;  /* 0x0000000d070d7819 */ /* 0x002fe200000006ff */
[----:B0-----:R-:W-:-:S05]  /*0060*/  IMAD R0, R3, -0x2000, R6 ;  /* 0xffffe00003007824 */ /* 0x001fca00078e0206 */
[----:B------:R-:W-:-:S13]  /*0070*/  ISETP.GT.U32.AND P0, PT, R0, 0x1fff, PT ;  /* 0x00001fff0000780c */ /* 0x000fda0003f04070 */
[----:B--2---:R-:W-:Y:S05]  /*0080*/  @P0 BRA `(.L_x_361) ;  /* 0x0000001000d40947 */ /* 0x004fea0003800000 */
[----:B------:R-:W0:Y:S01]  /*0090*/  S2R R2, SR_TID.X ;  /* 0x0000000000027919 */ /* 0x000e220000002100 */
[----:B------:R-:W-:Y:S01]  /*00a0*/  BSSY.RECONVERGENT B1, `(.L_x_362) ;  /* 0x000000a000017945 */ /* 0x000fe20003800200 */
[----:B------:R-:W-:Y:S01]  /*00b0*/  HFMA2 R15, -RZ, RZ, 0, 0 ;  /* 0x00000000ff0f7431 */ /* 0x000fe200000001ff */
[----:B0-----:R-:W-:Y:S02]  /*00c0*/  ISETP.GE.U32.AND P0, PT, R2, R0, PT ;  /* 0x000000000200720c */ /* 0x001fe40003f06070 */
[----:B------:R-:W-:-:S11]  /*00d0*/  MOV R4, R2 ;  /* 0x0000000200047202 */ /* 0x000fd60000000f00 */
[----:B------:R-:W-:Y:S05]  /*00e0*/  @P0 BRA `(.L_x_363) ;  /* 0x0000000000140947 */ /* 0x000fea0003800000 */
[----:B------:R-:W0:Y:S01]  /*00f0*/  LDC.64 R8, c[0x0][0x380] ;  /* 0x0000e000ff087b82 */ /* 0x000e220000000a00 */
[----:B------:R-:W-:-:S05]  /*0100*/  LEA R5, R3, R2, 0xd ;  /* 0x0000000203057211 */ /* 0x000fca00078e68ff */
[----:B0-----:R-:W-:-:S05]  /*0110*/  IMAD.WIDE.U32 R8, R5, 0x4, R8 ;  /* 0x0000000405087825 */ /* 0x001fca00078e0008 */
[----:B------:R0:W5:Y:S01]  /*0120*/  LDG.E R15, desc[UR6][R8.64] ;  /* 0x00000006080f7981 */ /* 0x000162000c1e1900 */
[----:B------:R-:W-:-:S07]  /*0130*/  IADD3 R4, PT, PT, R2, 0x200, RZ ;  /* 0x0000020002047810 */ /* 0x000fce0007ffe0ff */
.L_x_363:
[----:B------:R-:W-:Y:S05]  /*0140*/  BSYNC.RECONVERGENT B1 ;  /* 0x0000000000017941 */ /* 0x000fea0003800200 */
.L_x_362:
[----:B------:R-:W-:Y:S01]  /*0150*/  ISETP.GE.U32.AND P0, PT, R4, R0, PT ;  /* 0x000000000400720c */ /* 0x000fe20003f06070 */
[----:B------:R-:W-:-:S12]  /*0160*/  BSSY.RECONVERGENT B1, `(.L_x_364) ;  /* 0x00000a5000017945 */ /* 0x000fd80003800200 */
[----:B------:R-:W-:Y:S05]  /*0170*/  @P0 BRA `(.L_x_365) ;  /* 0x00000008008c0947 */ /* 0x000fea0003800000 */
[----:B------:R-:W-:Y:S01]  /*0180*/  LOP3.LUT R5, RZ, R4, RZ, 0x33, !PT ;  /* 0x00000004ff057212 */ /* 0x000fe200078e33ff */
[----:B------:R-:W-:Y:S03]  /*0190*/  BSSY.RECONVERGENT B2, `(.L_x_366) ;  /* 0x0000053000027945 */ /* 0x000fe60003800200 */
[----:B------:R-:W-:-:S05]  /*01a0*/  IADD3 R6, PT, PT, R5, R6, RZ ;  /* 0x0000000605067210 */ /* 0x000fca0007ffe0ff */
[----:B------:R-:W-:-:S05]  /*01b0*/  IMAD R6, R3, -0x2000, R6 ;  /* 0xffffe00003067824 */ /* 0x000fca00078e0206 */
[C---:B------:R-:W-:Y:S02]  /*01c0*/  ISETP.GE.U32.AND P0, PT, R6.reuse, 0x1e00, PT ;  /* 0x00001e000600780c */ /* 0x040fe40003f06070 */
[----:B------:R-:W-:-:S04]  /*01d0*/  LEA.HI R5, R6, 0x1, RZ, 0x17 ;  /* 0x0000000106057811 */ /* 0x000fc800078fb8ff */
[----:B------:R-:W-:-:S07]  /*01e0*/  LOP3.LUT R6, R5, 0xf, RZ, 0xc0, !PT ;  /* 0x0000000f05067812 */ /* 0x000fce00078ec0ff */
[----:B------:R-:W-:Y:S05]  /*01f0*/  @!P0 BRA `(.L_x_367) ;  /* 0x0000000400308947 */ /* 0x000fea0003800000 */
[----:B------:R-:W-:Y:S01]  /*0200*/  LOP3.LUT R10, R5, 0xfffff0, RZ, 0xc0, !PT ;  /* 0x00fffff0050a7812 */ /* 0x000fe200078ec0ff */
[----:B------:R-:W-:Y:S01]  /*0210*/  BSSY.RECONVERGENT B3, `(.L_x_368) ;  /* 0x0000049000037945 */ /* 0x000fe20003800200 */
[----:B0-----:R-:W-:Y:S02]  /*0220*/  LOP3.LUT R9, R4, 0x1000, RZ, 0xfc, !PT ;  /* 0x0000100004097812 */ /* 0x001fe400078efcff */
[----:B------:R-:W-:Y:S02]  /*0230*/  LEA R4, R3, R4, 0xd ;  /* 0x0000000403047211 */ /* 0x000fe400078e68ff */
[----:B------:R-:W-:-:S07]  /*0240*/  IADD3 R10, PT, PT, -R10, RZ, RZ ;  /* 0x000000ff0a0a7210 */ /* 0x000fce0007ffe1ff */
.L_x_369:
[----:B------:R-:W0:Y:S02]  /*0250*/  LDC.64 R12, c[0x0][0x380] ;  /* 0x0000e000ff0c7b82 */ /* 0x000e240000000a00 */
[----:B0-----:R-:W-:-:S05]  /*0260*/  IMAD.WIDE.U32 R22, R4, 0x4, R12 ;  /* 0x0000000404167825 */ /* 0x001fca00078e000c */
[----:B------:R0:W2:Y:S01]  /*0270*/  LDG.E R8, desc[UR6][R22.64] ;  /* 0x0000000616087981 */ /* 0x0000a2000c1e1900 */
[C---:B------:R-:W-:Y:S02]  /*0280*/  IADD3 R25, PT, PT, R4.reuse, 0x200, RZ ;  /* 0x0000020004197810 */ /* 0x040fe40007ffe0ff */
[C---:B------:R-:W-:Y:S02]  /*0290*/  IADD3 R21, PT, PT, R4.reuse, 0x400, RZ ;  /* 0x0000040004157810 */ /* 0x040fe40007ffe0ff */
[C---:B------:R-:W-:Y:S01]  /*02a0*/  IADD3 R17, PT, PT, R4.reuse, 0x600, RZ ;  /* 0x0000060004117810 */ /* 0x040fe20007ffe0ff */
[----:B------:R-:W-:Y:S01]  /*02b0*/  IMAD.WIDE.U32 R24, R25, 0x4, R12 ;  /* 0x0000000419187825 */ /* 0x000fe200078e000c */
[----:B------:R-:W-:-:S03]  /*02c0*/  IADD3 R19, PT, PT, R4, 0x800, RZ ;  /* 0x0000080004137810 */ /* 0x000fc60007ffe0ff */
[--C-:B------:R-:W-:Y:S01]  /*02d0*/  IMAD.WIDE.U32 R20, R21, 0x4, R12.reuse ;  /* 0x0000000415147825 */ /* 0x100fe200078e000c */
[----:B------:R-:W3:Y:S01]  /*02e0*/  LDG.E R7, desc[UR6][R24.64] ;  /* 0x0000000618077981 */ /* 0x000ee2000c1e1900 */
[C---:B------:R-:W-:Y:S02]  /*02f0*/  IADD3 R11, PT, PT, R4.reuse, 0xa00, RZ ;  /* 0x00000a00040b7810 */ /* 0x040fe40007ffe0ff */
[--C-:B------:R-:W-:Y:S01]  /*0300*/  IMAD.WIDE.U32 R16, R17, 0x4, R12.reuse ;  /* 0x0000000411107825 */ /* 0x100fe200078e000c */
[----:B------:R1:W4:Y:S01]  /*0310*/  LDG.E R29, desc[UR6][R20.64] ;  /* 0x00000006141d7981 */ /* 0x000322000c1e1900 */
[C---:B------:R-:W-:Y:S02]  /*0320*/  IADD3 R14, PT, PT, R4.reuse, 0xc00, RZ ;  /* 0x00000c00040e7810 */ /* 0x040fe40007ffe0ff */
[--C-:B------:R-:W-:Y:S01]  /*0330*/  IMAD.WIDE.U32 R18, R19, 0x4, R12.reuse ;  /* 0x0000000413127825 */ /* 0x100fe200078e000c */
[----:B------:R1:W4:Y:S03]  /*0340*/  LDG.E R28, desc[UR6][R16.64] ;  /* 0x00000006101c7981 */ /* 0x000326000c1e1900 */
[----:B0-----:R-:W-:Y:S01]  /*0350*/  IMAD.WIDE.U32 R22, R11, 0x4, R12 ;  /* 0x000000040b167825 */ /* 0x001fe200078e000c */
[----:B------:R-:W4:Y:S01]  /*0360*/  LDG.E R27, desc[UR6][R18.64] ;  /* 0x00000006121b7981 */ /* 0x000f22000c1e1900 */
[----:B------:R-:W-:-:S02]  /*0370*/  IADD3 R11, PT, PT, R4, 0xe00, RZ ;  /* 0x00000e00040b7810 */ /* 0x000fc40007ffe0ff */
[--C-:B-1----:R-:W-:Y:S01]  /*0380*/  IMAD.WIDE.U32 R20, R14, 0x4, R12.reuse ;  /* 0x000000040e147825 */ /* 0x102fe200078e000c */
[----:B------:R0:W4:Y:S01]  /*0390*/  LDG.E R26, desc[UR6][R22.64] ;  /* 0x00000006161a7981 */ /* 0x000122000c1e1900 */
[C---:B------:R-:W-:Y:S02]  /*03a0*/  IADD3 R14, PT, PT, R4.reuse, 0x1000, RZ ;  /* 0x00001000040e7810 */ /* 0x040fe40007ffe0ff */
[C---:B------:R-:W-:Y:S01]  /*03b0*/  IADD3 R24, PT, PT, R4.reuse, 0x1200, RZ ;  /* 0x0000120004187810 */ /* 0x040fe20007ffe0ff */
[--C-:B------:R-:W-:Y:S01]  /*03c0*/  IMAD.WIDE.U32 R16, R11, 0x4, R12.reuse ;  /* 0x000000040b107825 */ /* 0x100fe200078e000c */
[----:B------:R1:W4:Y:S01]  /*03d0*/  LDG.E R25, desc[UR6][R20.64] ;  /* 0x0000000614197981 */ /* 0x000322000c1e1900 */
[----:B------:R-:W-:Y:S02]  /*03e0*/  IADD3 R11, PT, PT, R4, 0x1400, RZ ;  /* 0x00001400040b7810 */ /* 0x000fe40007ffe0ff */
[--C-:B0-----:R-:W-:Y:S02]  /*03f0*/  IMAD.WIDE.U32 R22, R24, 0x4, R12.reuse ;  /* 0x0000000418167825 */ /* 0x101fe400078e000c */
[----:B------:R0:W4:Y:S02]  /*0400*/  LDG.E R24, desc[UR6][R16.64] ;  /* 0x0000000610187981 */ /* 0x000124000c1e1900 */
[--C-:B-1----:R-:W-:Y:S01]  /*0410*/  IMAD.WIDE.U32 R20, R14, 0x4, R12.reuse ;  /* 0x000000040e147825 */ /* 0x102fe200078e000c */
[C---:B------:R-:W-:Y:S01]  /*0420*/  IADD3 R14, PT, PT, R4.reuse, 0x1600, RZ ;  /* 0x00001600040e7810 */ /* 0x040fe20007ffe0ff */
[----:B------:R1:W4:Y:S04]  /*0430*/  LDG.E R18, desc[UR6][R22.64] ;  /* 0x0000000616127981 */ /* 0x000328000c1e1900 */
[----:B------:R1:W4:Y:S01]  /*0440*/  LDG.E R19, desc[UR6][R20.64] ;  /* 0x0000000614137981 */ /* 0x000322000c1e1900 */
[----:B0-----:R-:W-:Y:S01]  /*0450*/  IMAD.WIDE.U32 R16, R11, 0x4, R12 ;  /* 0x000000040b107825 */ /* 0x001fe200078e000c */
[----:B-1----:R-:W-:-:S04]  /*0460*/  IADD3 R23, PT, PT, R4, 0x1800, RZ ;  /* 0x0000180004177810 */ /* 0x002fc80007ffe0ff */
[----:B------:R0:W4:Y:S01]  /*0470*/  LDG.E R11, desc[UR6][R16.64] ;  /* 0x00000006100b7981 */ /* 0x000122000c1e1900 */
[C---:B------:R-:W-:Y:S01]  /*0480*/  IADD3 R21, PT, PT, R4.reuse, 0x1a00, RZ ;  /* 0x00001a0004157810 */ /* 0x040fe20007ffe0ff */
[----:B0-----:R-:W-:Y:S01]  /*0490*/  IMAD.WIDE.U32 R16, R23, 0x4, R12 ;  /* 0x0000000417107825 */ /* 0x001fe200078e000c */
[----:B------:R-:W-:-:S03]  /*04a0*/  IADD3 R23, PT, PT, R4, 0x1c00, RZ ;  /* 0x00001c0004177810 */ /* 0x000fc60007ffe0ff */
[--C-:B------:R-:W-:Y:S02]  /*04b0*/  IMAD.WIDE.U32 R20, R21, 0x4, R12.reuse ;  /* 0x0000000415147825 */ /* 0x100fe400078e000c */
[----:B------:R-:W4:Y:S02]  /*04c0*/  LDG.E R16, desc[UR6][R16.64] ;  /* 0x0000000610107981 */ /* 0x000f24000c1e1900 */
[----:B------:R-:W-:Y:S02]  /*04d0*/  IMAD.WIDE.U32 R22, R23, 0x4, R12 ;  /* 0x0000000417167825 */ /* 0x000fe400078e000c */
[----:B------:R-:W4:Y:S04]  /*04e0*/  LDG.E R20, desc[UR6][R20.64] ;  /* 0x0000000614147981 */ /* 0x000f28000c1e1900 */
[----:B------:R-:W4:Y:S01]  /*04f0*/  LDG.E R22, desc[UR6][R22.64] ;  /* 0x0000000616167981 */ /* 0x000f22000c1e1900 */
[----:B--2--5:R-:W-:Y:S01]  /*0500*/  FADD R8, R8, R15 ;  /* 0x0000000f08087221 */ /* 0x024fe20000000000 */
[----:B------:R-:W-:-:S06]  /*0510*/  IMAD.WIDE.U32 R14, R14, 0x4, R12 ;  /* 0x000000040e0e7825 */ /* 0x000fcc00078e000c */
[----:B------:R0:W2:Y:S02]  /*0520*/  LDG.E R14, desc[UR6][R14.64] ;  /* 0x000000060e0e7981 */ /* 0x0000a4000c1e1900 */
[----:B0-----:R-:W-:-:S05]  /*0530*/  IADD3 R15, PT, PT, R4, 0x1e00, RZ ;  /* 0x00001e00040f7810 */ /* 0x001fca0007ffe0ff */
[----:B------:R-:W-:-:S06]  /*0540*/  IMAD.WIDE.U32 R12, R15, 0x4, R12 ;  /* 0x000000040f0c7825 */ /* 0x000fcc00078e000c */
[----:B------:R-:W2:Y:S01]  /*0550*/  LDG.E R12, desc[UR6][R12.64] ;  /* 0x000000060c0c7981 */ /* 0x000ea2000c1e1900 */
        /* <DEDUP_REMOVED lines=8> */
[----:B------:R-:W-:Y:S01]  /*05e0*/  FADD R18, R19, R18 ;  /* 0x0000001213127221 */ /* 0x000fe20000000000 */
[----:B------:R-:W-:-:S03]  /*05f0*/  IADD3 R10, PT, PT, R10, 0x10, RZ ;  /* 0x000000100a0a7810 */ /* 0x000fc60007ffe0ff */
[----:B------:R-:W-:Y:S01]  /*0600*/  FADD R11, R18, R11 ;  /* 0x0000000b120b7221 */ /* 0x000fe20000000000 */
[----:B------:R-:W-:Y:S02]  /*0610*/  ISETP.NE.AND P0, PT, R10, RZ, PT ;  /* 0x000000ff0a00720c */ /* 0x000fe40003f05270 */
[----:B------:R-:W-:Y:S02]  /*0620*/  IADD3 R9, PT, PT, R9, 0x2000, RZ ;  /* 0x0000200009097810 */ /* 0x000fe40007ffe0ff */
[----:B------:R-:W-:Y:S01]  /*0630*/  IADD3 R4, PT, PT, R4, 0x2000, RZ ;  /* 0x0000200004047810 */ /* 0x000fe20007ffe0ff */
[----:B--2---:R-:W-:-:S04]  /*0640*/  FADD R11, R11, R14 ;  /* 0x0000000e0b0b7221 */ /* 0x004fc80000000000 */
[----:B------:R-:W-:-:S04]  /*0650*/  FADD R11, R11, R16 ;  /* 0x000000100b0b7221 */ /* 0x000fc80000000000 */
[----:B------:R-:W-:-:S04]  /*0660*/  FADD R11, R11, R20 ;  /* 0x000000140b0b7221 */ /* 0x000fc80000000000 */
[----:B------:R-:W-:-:S04]  /*0670*/  FADD R11, R11, R22 ;  /* 0x000000160b0b7221 */ /* 0x000fc80000000000 */
[----:B------:R-:W-:Y:S01]  /*0680*/  FADD R15, R11, R12 ;  /* 0x0000000c0b0f7221 */ /* 0x000fe20000000000 */
[----:B------:R-:W-:Y:S06]  /*0690*/  @P0 BRA `(.L_x_369) ;  /* 0xfffffff800ec0947 */ /* 0x000fec000383ffff */
[----:B------:R-:W-:Y:S05]  /*06a0*/  BSYNC.RECONVERGENT B3 ;  /* 0x0000000000037941 */ /* 0x000fea0003800200 */
.L_x_368:
[----:B------:R-:W-:-:S07]  /*06b0*/  IADD3 R4, PT, PT, R9, -0x1000, RZ ;  /* 0xfffff00009047810 */ /* 0x000fce0007ffe0ff */
.L_x_367:
[----:B------:R-:W-:Y:S05]  /*06c0*/  BSYNC.RECONVERGENT B2 ;  /* 0x0000000000027941 */ /* 0x000fea0003800200 */
.L_x_366:
[----:B------:R-:W-:-:S13]  /*06d0*/  ISETP.NE.AND P0, PT, R6, RZ, PT ;  /* 0x000000ff0600720c */ /* 0x000fda0003f05270 */
[----:B------:R-:W-:Y:S05]  /*06e0*/  @!P0 BRA `(.L_x_365) ;  /* 0x0000000400308947 */ /* 0x000fea0003800000 */
[----:B------:R-:W-:Y:S01]  /*06f0*/  ISETP.GE.U32.AND P0, PT, R6, 0x8, PT ;  /* 0x000000080600780c */ /* 0x000fe20003f06070 */
[----:B------:R-:W-:Y:S01]  /*0700*/  BSSY.RECONVERGENT B2, `(.L_x_370) ;  /* 0x0000026000027945 */ /* 0x000fe20003800200 */
[----:B------:R-:W-:-:S04]  /*0710*/  LOP3.LUT R22, R5, 0x7, RZ, 0xc0, !PT ;  /* 0x0000000705167812 */ /* 0x000fc800078ec0ff */
[----:B------:R-:W-:-:S07]  /*0720*/  ISETP.NE.AND P1, PT, R22, RZ, PT ;  /* 0x000000ff1600720c */ /* 0x000fce0003f25270 */
[----:B------:R-:W-:Y:S06]  /*0730*/  @!P0 BRA `(.L_x_371) ;  /* 0x0000000000888947 */ /* 0x000fec0003800000 */
[----:B------:R-:W1:Y:S01]  /*0740*/  LDC.64 R6, c[0x0][0x380] ;  /* 0x0000e000ff067b82 */ /* 0x000e620000000a00 */
[----:B------:R-:W-:-:S04]  /*0750*/  LEA R19, R3, R4, 0xd ;  /* 0x0000000403137211 */ /* 0x000fc800078e68ff */
[C---:B------:R-:W-:Y:S02]  /*0760*/  IADD3 R17, PT, PT, R19.reuse, 0x200, RZ ;  /* 0x0000020013117810 */ /* 0x040fe40007ffe0ff */
[C---:B------:R-:W-:Y:S02]  /*0770*/  IADD3 R21, PT, PT, R19.reuse, 0x400, RZ ;  /* 0x0000040013157810 */ /* 0x040fe40007ffe0ff */
[C---:B------:R-:W-:Y:S02]  /*0780*/  IADD3 R13, PT, PT, R19.reuse, 0x600, RZ ;  /* 0x00000600130d7810 */ /* 0x040fe40007ffe0ff */
[C---:B0-----:R-:W-:Y:S01]  /*0790*/  IADD3 R9, PT, PT, R19.reuse, 0x800, RZ ;  /* 0x0000080013097810 */ /* 0x041fe20007ffe0ff */
[----:B-1----:R-:W-:-:S04]  /*07a0*/  IMAD.WIDE.U32 R10, R19, 0x4, R6 ;  /* 0x00000004130a7825 */ /* 0x002fc800078e0006 */
[--C-:B------:R-:W-:Y:S01]  /*07b0*/  IMAD.WIDE.U32 R16, R17, 0x4, R6.reuse ;  /* 0x0000000411107825 */ /* 0x100fe200078e0006 */
[----:B------:R0:W2:Y:S03]  /*07c0*/  LDG.E R14, desc[UR6][R10.64] ;  /* 0x000000060a0e7981 */ /* 0x0000a6000c1e1900 */
[--C-:B------:R-:W-:Y:S01]  /*07d0*/  IMAD.WIDE.U32 R20, R21, 0x4, R6.reuse ;  /* 0x0000000415147825 */ /* 0x100fe200078e0006 */
[----:B------:R1:W3:Y:S03]  /*07e0*/  LDG.E R18, desc[UR6][R16.64] ;  /* 0x0000000610127981 */ /* 0x0002e6000c1e1900 */
[--C-:B------:R-:W-:Y:S01]  /*07f0*/  IMAD.WIDE.U32 R12, R13, 0x4, R6.reuse ;  /* 0x000000040d0c7825 */ /* 0x100fe200078e0006 */
[----:B------:R-:W-:Y:S01]  /*0800*/  IADD3 R23, PT, PT, R19, 0xa00, RZ ;  /* 0x00000a0013177810 */ /* 0x000fe20007ffe0ff */
[----:B------:R-:W4:Y:S02]  /*0810*/  LDG.E R20, desc[UR6][R20.64] ;  /* 0x0000000614147981 */ /* 0x000f24000c1e1900 */
[--C-:B------:R-:W-:Y:S01]  /*0820*/  IMAD.WIDE.U32 R8, R9, 0x4, R6.reuse ;  /* 0x0000000409087825 */ /* 0x100fe200078e0006 */
[----:B------:R-:W-:Y:S01]  /*0830*/  IADD3 R25, PT, PT, R19, 0xc00, RZ ;  /* 0x00000c0013197810 */ /* 0x000fe20007ffe0ff */
[----:B------:R-:W4:Y:S02]  /*0840*/  LDG.E R12, desc[UR6][R12.64] ;  /* 0x000000060c0c7981 */ /* 0x000f24000c1e1900 */
[--C-:B0-----:R-:W-:Y:S01]  /*0850*/  IMAD.WIDE.U32 R10, R23, 0x4, R6.reuse ;  /* 0x00000004170a7825 */ /* 0x101fe200078e0006 */
[----:B------:R-:W-:Y:S01]  /*0860*/  IADD3 R19, PT, PT, R19, 0xe00, RZ ;  /* 0x00000e0013137810 */ /* 0x000fe20007ffe0ff */
[----:B------:R-:W4:Y:S02]  /*0870*/  LDG.E R8, desc[UR6][R8.64] ;  /* 0x0000000608087981 */ /* 0x000f24000c1e1900 */
[----:B-1----:R-:W-:-:S02]  /*0880*/  IMAD.WIDE.U32 R16, R25, 0x4, R6 ;  /* 0x0000000419107825 */ /* 0x002fc400078e0006 */
[----:B------:R-:W4:Y:S02]  /*0890*/  LDG.E R11, desc[UR6][R10.64] ;  /* 0x000000060a0b7981 */ /* 0x000f24000c1e1900 */
[----:B------:R-:W-:Y:S02]  /*08a0*/  IMAD.WIDE.U32 R6, R19, 0x4, R6 ;  /* 0x0000000413067825 */ /* 0x000fe400078e0006 */
[----:B------:R-:W4:Y:S04]  /*08b0*/  LDG.E R17, desc[UR6][R16.64] ;  /* 0x0000000610117981 */ /* 0x000f28000c1e1900 */
[----:B------:R-:W4:Y:S01]  /*08c0*/  LDG.E R7, desc[UR6][R6.64] ;  /* 0x0000000606077981 */ /* 0x000f22000c1e1900 */
        /* <DEDUP_REMOVED lines=9> */
.L_x_371:
[----:B------:R-:W-:Y:S05]  /*0960*/  BSYNC.RECONVERGENT B2 ;  /* 0x0000000000027941 */ /* 0x000fea0003800200 */
.L_x_370:
[----:B------:R-:W-:Y:S05]  /*0970*/  @!P1 BRA `(.L_x_365) ;  /* 0x00000000008c9947 */ /* 0x000fea0003800000 */
[----:B------:R-:W-:Y:S01]  /*0980*/  ISETP.GE.U32.AND P0, PT, R22, 0x4, PT ;  /* 0x000000041600780c */ /* 0x000fe20003f06070 */
[----:B------:R-:W-:Y:S01]  /*0990*/  BSSY.RECONVERGENT B2, `(.L_x_372) ;  /* 0x0000016000027945 */ /* 0x000fe20003800200 */
[----:B------:R-:W-:-:S04]  /*09a0*/  LOP3.LUT R5, R5, 0x3, RZ, 0xc0, !PT ;  /* 0x0000000305057812 */ /* 0x000fc800078ec0ff */
[----:B------:R-:W-:-:S07]  /*09b0*/  ISETP.NE.AND P1, PT, R5, RZ, PT ;  /* 0x000000ff0500720c */ /* 0x000fce0003f25270 */
[----:B------:R-:W-:Y:S06]  /*09c0*/  @!P0 BRA `(.L_x_373) ;  /* 0x0000000000488947 */ /* 0x000fec0003800000 */
[----:B------:R-:W0:Y:S01]  /*09d0*/  LDC.64 R6, c[0x0][0x380] ;  /* 0x0000e000ff067b82 */ /* 0x000e220000000a00 */
[----:B------:R-:W-:-:S04]  /*09e0*/  LEA R13, R3, R4, 0xd ;  /* 0x00000004030d7211 */ /* 0x000fc800078e68ff */
[C---:B------:R-:W-:Y:S02]  /*09f0*/  IADD3 R11, PT, PT, R13.reuse, 0x200, RZ ;  /* 0x000002000d0b7810 */ /* 0x040fe40007ffe0ff */
[C---:B------:R-:W-:Y:S02]  /*0a00*/  IADD3 R17, PT, PT, R13.reuse, 0x400, RZ ;  /* 0x000004000d117810 */ /* 0x040fe40007ffe0ff */
[C---:B------:R-:W-:Y:S01]  /*0a10*/  IADD3 R19, PT, PT, R13.reuse, 0x600, RZ ;  /* 0x000006000d137810 */ /* 0x040fe20007ffe0ff */
[----:B0-----:R-:W-:-:S04]  /*0a20*/  IMAD.WIDE.U32 R8, R13, 0x4, R6 ;  /* 0x000000040d087825 */ /* 0x001fc800078e0006 */
[--C-:B------:R-:W-:Y:S02]  /*0a30*/  IMAD.WIDE.U32 R10, R11, 0x4, R6.reuse ;  /* 0x000000040b0a7825 */ /* 0x100fe400078e0006 */
[----:B------:R-:W2:Y:S02]  /*0a40*/  LDG.E R8, desc[UR6][R8.64] ;  /* 0x0000000608087981 */ /* 0x000ea4000c1e1900 */
[--C-:B------:R-:W-:Y:S02]  /*0a50*/  IMAD.WIDE.U32 R12, R17, 0x4, R6.reuse ;  /* 0x00000004110c7825 */ /* 0x100fe400078e0006 */
[----:B------:R-:W3:Y:S02]  /*0a60*/  LDG.E R10, desc[UR6][R10.64] ;  /* 0x000000060a0a7981 */ /* 0x000ee4000c1e1900 */
[----:B------:R-:W-:Y:S02]  /*0a70*/  IMAD.WIDE.U32 R6, R19, 0x4, R6 ;  /* 0x0000000413067825 */ /* 0x000fe400078e0006 */
[----:B------:R-:W4:Y:S04]  /*0a80*/  LDG.E R12, desc[UR6][R12.64] ;  /* 0x000000060c0c7981 */ /* 0x000f28000c1e1900 */
[----:B------:R-:W4:Y:S01]  /*0a90*/  LDG.E R6, desc[UR6][R6.64] ;  /* 0x0000000606067981 */ /* 0x000f22000c1e1900 */
[----:B------:R-:W-:Y:S01]  /*0aa0*/  IADD3 R4, PT, PT, R4, 0x800, RZ ;  /* 0x0000080004047810 */ /* 0x000fe20007ffe0ff */
[----:B--2--5:R-:W-:-:S04]  /*0ab0*/  FADD R15, R15, R8 ;  /* 0x000000080f0f7221 */ /* 0x024fc80000000000 */
[----:B---3--:R-:W-:-:S04]  /*0ac0*/  FADD R15, R15, R10 ;  /* 0x0000000a0f0f7221 */ /* 0x008fc80000000000 */
[----:B----4-:R-:W-:-:S04]  /*0ad0*/  FADD R15, R15, R12 ;  /* 0x0000000c0f0f7221 */ /* 0x010fc80000000000 */
[----:B------:R-:W-:-:S07]  /*0ae0*/  FADD R15, R15, R6 ;  /* 0x000000060f0f7221 */ /* 0x000fce0000000000 */
.L_x_373:
[----:B------:R-:W-:Y:S05]  /*0af0*/  BSYNC.RECONVERGENT B2 ;  /* 0x0000000000027941 */ /* 0x000fea0003800200 */
.L_x_372:
[----:B------:R-:W-:Y:S05]  /*0b00*/  @!P1 BRA `(.L_x_365) ;  /* 0x0000000000289947 */ /* 0x000fea0003800000 */
[----:B------:R-:W1:Y:S01]  /*0b10*/  LDC.64 R6, c[0x0][0x380] ;  /* 0x0000e000ff067b82 */ /* 0x000e620000000a00 */
[----:B0-----:R-:W-:Y:S02]  /*0b20*/  LEA R9, R3, R4, 0xd ;  /* 0x0000000403097211 */ /* 0x001fe400078e68ff */
[----:B------:R-:W-:-:S07]  /*0b30*/  IADD3 R8, PT, PT, -R5, RZ, RZ ;  /* 0x000000ff05087210 */ /* 0x000fce0007ffe1ff */
.L_x_374:
[----:B-1----:R-:W-:-:S06]  /*0b40*/  IMAD.WIDE.U32 R4, R9, 0x4, R6 ;  /* 0x0000000409047825 */ /* 0x002fcc00078e0006 */
[----:B------:R-:W2:Y:S01]  /*0b50*/  LDG.E R4, desc[UR6][R4.64] ;  /* 0x0000000604047981 */ /* 0x000ea2000c1e1900 */
[----:B------:R-:W-:Y:S02]  /*0b60*/  IADD3 R8, PT, PT, R8, 0x1, RZ ;  /* 0x0000000108087810 */ /* 0x000fe40007ffe0ff */
[----:B------:R-:W-:Y:S02]  /*0b70*/  IADD3 R9, PT, PT, R9, 0x200, RZ ;  /* 0x0000020009097810 */ /* 0x000fe40007ffe0ff */
[----:B------:R-:W-:Y:S01]  /*0b80*/  ISETP.NE.AND P0, PT, R8, RZ, PT ;  /* 0x000000ff0800720c */ /* 0x000fe20003f05270 */
[----:B--2--5:R-:W-:-:S12]  /*0b90*/  FADD R15, R4, R15 ;  /* 0x0000000f040f7221 */ /* 0x024fd80000000000 */
[----:B------:R-:W-:Y:S05]  /*0ba0*/  @P0 BRA `(.L_x_374) ;  /* 0xfffffffc00e40947 */ /* 0x000fea000383ffff */
.L_x_365:
[----:B------:R-:W-:Y:S05]  /*0bb0*/  BSYNC.RECONVERGENT B1 ;  /* 0x0000000000017941 */ /* 0x000fea0003800200 */
.L_x_364:
[----:B------:R-:W-:-:S13]  /*0bc0*/  ISETP.GE.U32.AND P0, PT, R0, 0x200, PT ;  /* 0x000002000000780c */ /* 0x000fda0003f06070 */
[----:B------:R-:W-:Y:S05]  /*0bd0*/  @!P0 BRA `(.L_x_375) ;  /* 0x0000000000d08947 */ /* 0x000fea0003800000 */
[----:B0-----:R-:W0:Y:S01]  /*0be0*/  S2R R8, SR_LANEID ;  /* 0x0000000000087919 */ /* 0x001e220000000000 */
[----:B-----5:R-:W1:Y:S02]  /*0bf0*/  SHFL.DOWN PT, R0, R15, 0x1, 0x1f ;  /* 0x08201f000f007f89 */ /* 0x020e6400000e0000 */
[----:B-1----:R-:W-:Y:S01]  /*0c00*/  FADD R0, R0, R15 ;  /* 0x0000000f00007221 */ /* 0x002fe20000000000 */
[C---:B0-----:R-:W-:Y:S02]  /*0c10*/  ISETP.GT.AND P0, PT, R8.reuse, 0x1e, PT ;  /* 0x0000001e0800780c */ /* 0x041fe40003f04270 */
[C---:B------:R-:W-:Y:S02]  /*0c20*/  ISETP.NE.AND P1, PT, R8.reuse, RZ, PT ;  /* 0x000000ff0800720c */ /* 0x040fe40003f25270 */
        /* <DEDUP_REMOVED lines=27> */
[----:B------:R-:W0:Y:S04]  /*0de0*/  LDS.128 R12, [UR4+0x10] ;  /* 0x00001004ff0c7984 */ /* 0x000e280008000c00 */
[----:B------:R-:W2:Y:S04]  /*0df0*/  LDS.128 R8, [UR4+0x20] ;  /* 0x00002004ff087984 */ /* 0x000ea80008000c00 */
[----:B-1----:R-:W1:Y:S04]  /*0e00*/  LDS.128 R4, [UR4+0x30] ;  /* 0x00003004ff047984 */ /* 0x002e680008000c00 */
[----:B------:R-:W3:Y:S01]  /*0e10*/  LDS.128 R16, [UR4+0x40] ;  /* 0x00004004ff107984 */ /* 0x000ee20008000c00 */
[----:B0-----:R-:W-:-:S04]  /*0e20*/  FADD R13, R20, R13 ;  /* 0x0000000d140d7221 */ /* 0x001fc80000000000 */
[----:B------:R-:W-:-:S04]  /*0e30*/  FADD R14, R13, R14 ;  /* 0x0000000e0d0e7221 */ /* 0x000fc80000000000 */
[----:B------:R-:W-:-:S04]  /*0e40*/  FADD R15, R14, R15 ;  /* 0x0000000f0e0f7221 */ /* 0x000fc80000000000 */
[----:B--2---:R-:W-:-:S04]  /*0e50*/  FADD R8, R15, R8 ;  /* 0x000000080f087221 */ /* 0x004fc80000000000 */
[----:B------:R-:W-:-:S04]  /*0e60*/  FADD R9, R8, R9 ;  /* 0x0000000908097221 */ /* 0x000fc80000000000 */
[----:B------:R-:W-:-:S04]  /*0e70*/  FADD R10, R9, R10 ;  /* 0x0000000a090a7221 */ /* 0x000fc80000000000 */
[----:B------:R-:W-:-:S04]  /*0e80*/  FADD R11, R10, R11 ;  /* 0x0000000b0a0b7221 */ /* 0x000fc80000000000 */
[----:B-1----:R-:W-:-:S04]  /*0e90*/  FADD R4, R11, R4 ;  /* 0x000000040b047221 */ /* 0x002fc80000000000 */
        /* <DEDUP_REMOVED lines=8> */
.L_x_375:
[----:B0-----:R-:W0:Y:S01]  /*0f20*/  S2R R8, SR_LANEID ;  /* 0x0000000000087919 */ /* 0x001e220000000000 */
[----:B------:R-:W-:-:S04]  /*0f30*/  LOP3.LUT R4, R2, 0x3e0, RZ, 0xc0, !PT ;  /* 0x000003e002047812 */ /* 0x000fc800078ec0ff */
[----:B------:R-:W-:Y:S02]  /*0f40*/  IADD3 R5, PT, PT, R4, 0x20, RZ ;  /* 0x0000002004057810 */ /* 0x000fe40007ffe0ff */
[----:B------:R-:W-:Y:S02]  /*0f50*/  LOP3.LUT R7, RZ, R4, RZ, 0x33, !PT ;  /* 0x00000004ff077212 */ /* 0x000fe400078e33ff */
[----:B------:R-:W-:Y:S02]  /*0f60*/  ISETP.GT.U32.AND P0, PT, R5, R0, PT ;  /* 0x000000000500720c */ /* 0x000fe40003f04070 */
[----:B------:R-:W-:-:S04]  /*0f70*/  IADD3 R7, PT, PT, R0, R7, RZ ;  /* 0x0000000700077210 */ /* 0x000fc80007ffe0ff */
[----:B------:R-:W-:-:S05]  /*0f80*/  SEL R7, R7, 0x1f, P0 ;  /* 0x0000001f07077807 */ /* 0x000fca0000000000 */
[----:B-----5:R-:W1:Y:S01]  /*0f90*/  SHFL.DOWN PT, R4, R15, 0x1, R7 ;  /* 0x082000000f047989 */ /* 0x020e6200000e0007 */
[C---:B0-----:R-:W-:Y:S02]  /*0fa0*/  ISETP.GE.AND P0, PT, R8.reuse, R7, PT ;  /* 0x000000070800720c */ /* 0x041fe40003f06270 */
[C---:B------:R-:W-:Y:S02]  /*0fb0*/  IADD3 R6, PT, PT, R8.reuse, 0x2, RZ ;  /* 0x0000000208067810 */ /* 0x040fe40007ffe0ff */
[----:B------:R-:W-:-:S09]  /*0fc0*/  ISETP.NE.AND P1, PT, R8, RZ, PT ;  /* 0x000000ff0800720c */ /* 0x000fd20003f25270 */
[----:B-1----:R-:W-:Y:S01]  /*0fd0*/  @!P0 FADD R15, R4, R15 ;  /* 0x0000000f040f8221 */ /* 0x002fe20000000000 */
[----:B------:R-:W-:Y:S02]  /*0fe0*/  ISETP.GT.AND P0, PT, R6, R7, PT ;  /* 0x000000070600720c */ /* 0x000fe40003f04270 */
[----:B------:R-:W-:Y:S01]  /*0ff0*/  IADD3 R6, PT, PT, R8, 0x4, RZ ;  /* 0x0000000408067810 */ /* 0x000fe20007ffe0ff */
        /* <DEDUP_REMOVED lines=24> */
[----:B------:R-:W1:Y:S01]  /*1180*/  S2UR UR5, SR_CgaCtaId ;  /* 0x00000000000579c3 */ /* 0x000e620000008800 */
[----:B------:R-:W-:Y:S01]  /*1190*/  UMOV UR4, 0x400 ;  /* 0x0000040000047882 */ /* 0x000fe20000000000 */
[C---:B------:R-:W-:Y:S02]  /*11a0*/  ISETP.GT.U32.AND P2, PT, R0.reuse, 0x20, PT ;  /* 0x000000200000780c */ /* 0x040fe40003f44070 */
[C---:B------:R-:W-:Y:S02]  /*11b0*/  ISETP.GT.U32.AND P3, PT, R0.reuse, 0x40, PT ;  /* 0x000000400000780c */ /* 0x040fe40003f64070 */
[C---:B------:R-:W-:Y:S02]  /*11c0*/  ISETP.GT.U32.AND P1, PT, R0.reuse, 0x60, PT ;  /* 0x000000600000780c */ /* 0x040fe40003f24070 */
[----:B------:R-:W-:Y:S01]  /*11d0*/  ISETP.GT.U32.AND P4, PT, R0, 0xc0, PT ;  /* 0x000000c00000780c */ /* 0x000fe20003f84070 */
[----:B-1----:R-:W-:-:S09]  /*11e0*/  ULEA UR4, UR5, UR4, 0x18 ;  /* 0x0000000405047291 */ /* 0x002fd2000f8ec0ff */
[----:B0-----:R-:W0:Y:S04]  /*11f0*/  LDS.128 R4, [UR4+0x10] ;  /* 0x00001004ff047984 */ /* 0x001e280008000c00 */
[----:B------:R-:W1:Y:S04]  /*1200*/  LDS.128 R8, [UR4+0x20] ;  /* 0x00002004ff087984 */ /* 0x000e680008000c00 */
[----:B------:R-:W2:Y:S04]  /*1210*/  LDS.128 R12, [UR4+0x30] ;  /* 0x00003004ff0c7984 */ /* 0x000ea80008000c00 */
[----:B------:R-:W3:Y:S01]  /*1220*/  LDS.128 R16, [UR4+0x40] ;  /* 0x00004004ff107984 */ /* 0x000ee20008000c00 */
[----:B0-----:R-:W-:Y:S01]  /*1230*/  @P2 FADD R20, R20, R5 ;  /* 0x0000000514142221 */ /* 0x001fe20000000000 */
[----:B------:R-:W-:-:S03]  /*1240*/  ISETP.GT.U32.AND P2, PT, R0, 0x80, PT ;  /* 0x000000800000780c */ /* 0x000fc60003f44070 */
[----:B------:R-:W-:Y:S01]  /*1250*/  @P3 FADD R20, R20, R6 ;  /* 0x0000000614143221 */ /* 0x000fe20000000000 */
[----:B------:R-:W-:-:S03]  /*1260*/  ISETP.GT.U32.AND P3, PT, R0, 0xa0, PT ;  /* 0x000000a00000780c */ /* 0x000fc60003f64070 */
[----:B------:R-:W-:Y:S01]  /*1270*/  @P1 FADD R20, R20, R7 ;  /* 0x0000000714141221 */ /* 0x000fe20000000000 */
[----:B------:R-:W-:-:S05]  /*1280*/  ISETP.GT.U32.AND P1, PT, R0, 0xe0, PT ;  /* 0x000000e00000780c */ /* 0x000fca0003f24070 */
[----:B-1----:R-:W-:Y:S01]  /*1290*/  @P2 FADD R20, R20, R8 ;  /* 0x0000000814142221 */ /* 0x002fe20000000000 */
[----:B------:R-:W-:-:S03]  /*12a0*/  ISETP.GT.U32.AND P2, PT, R0, 0x100, PT ;  /* 0x000001000000780c */ /* 0x000fc60003f44070 */
[----:B------:R-:W-:Y:S01]  /*12b0*/  @P3 FADD R20, R20, R9 ;  /* 0x0000000914143221 */ /* 0x000fe20000000000 */
[----:B------:R-:W-:-:S03]  /*12c0*/  ISETP.GT.U32.AND P3, PT, R0, 0x120, PT ;  /* 0x000001200000780c */ /* 0x000fc60003f64070 */
[----:B------:R-:W-:Y:S01]  /*12d0*/  @P4 FADD R20, R20, R10 ;  /* 0x0000000a14144221 */ /* 0x000fe20000000000 */
[----:B------:R-:W-:-:S03]  /*12e0*/  ISETP.GT.U32.AND P4, PT, R0, 0x140, PT ;  /* 0x000001400000780c */ /* 0x000fc60003f84070 */
[----:B------:R-:W-:Y:S01]  /*12f0*/  @P1 FADD R20, R20, R11 ;  /* 0x0000000b14141221 */ /* 0x000fe20000000000 */
[----:B------:R-:W-:-:S03]  /*1300*/  ISETP.GT.U32.AND P1, PT, R0, 0x160, PT ;  /* 0x000001600000780c */ /* 0x000fc60003f24070 */
[----:B--2---:R-:W-:Y:S01]  /*1310*/  @P2 FADD R20, R20, R12 ;  /* 0x0000000c14142221 */ /* 0x004fe20000000000 */
[----:B------:R-:W-:-:S03]  /*1320*/  ISETP.GT.U32.AND P2, PT, R0, 0x180, PT ;  /* 0x000001800000780c */ /* 0x000fc60003f44070 */
[----:B------:R-:W-:Y:S01]  /*1330*/  @P3 FADD R20, R20, R13 ;  /* 0x0000000d14143221 */ /* 0x000fe20000000000 */
[----:B------:R-:W-:-:S03]  /*1340*/  ISETP.GT.U32.AND P3, PT, R0, 0x1a0, PT ;  /* 0x000001a00000780c */ /* 0x000fc60003f64070 */
[----:B------:R-:W-:Y:S01]  /*1350*/  @P4 FADD R20, R20, R14 ;  /* 0x0000000e14144221 */ /* 0x000fe20000000000 */
[----:B------:R-:W-:-:S03]  /*1360*/  ISETP.GT.U32.AND P4, PT, R0, 0x1c0, PT ;  /* 0x000001c00000780c */ /* 0x000fc60003f84070 */
[----:B------:R-:W-:Y:S01]  /*1370*/  @P1 FADD R20, R20, R15 ;  /* 0x0000000f14141221 */ /* 0x000fe20000000000 */
[----:B------:R-:W-:-:S03]  /*1380*/  ISETP.GT.U32.AND P1, PT, R0, 0x1e0, PT ;  /* 0x000001e00000780c */ /* 0x000fc60003f24070 */
[----:B---3--:R-:W-:-:S04]  /*1390*/  @P2 FADD R20, R20, R16 ;  /* 0x0000001014142221 */ /* 0x008fc80000000000 */
[----:B------:R-:W-:-:S04]  /*13a0*/  @P3 FADD R20, R20, R17 ;  /* 0x0000001114143221 */ /* 0x000fc80000000000 */
[----:B------:R-:W-:-:S04]  /*13b0*/  @P4 FADD R20, R20, R18 ;  /* 0x0000001214144221 */ /* 0x000fc80000000000 */
[----:B------:R-:W-:Y:S01]  /*13c0*/  @P1 FADD R20, R20, R19 ;  /* 0x0000001314141221 */ /* 0x000fe20000000000 */
[----:B------:R-:W-:Y:S06]  /*13d0*/  BRA `(.L_x_376) ;  /* 0x0000001400007947 */ /* 0x000fec0003800000 */
.L_x_361:
[----:B------:R-:W0:Y:S01]  /*13e0*/  S2R R2, SR_TID.X ;  /* 0x0000000000027919 */ /* 0x000e220000002100 */
[----:B------:R-:W1:Y:S02]  /*13f0*/  LDCU.64 UR4, c[0x0][0x380] ;  /* 0x00007000ff0477ac */ /* 0x000e640008000a00 */
[----:B-1----:R-:W-:Y:S02]  /*1400*/  MOV R4, UR4 ;  /* 0x0000000400047c02 */ /* 0x002fe40008000f00 */
[----:B------:R-:W-:Y:S02]  /*1410*/  MOV R5, UR5 ;  /* 0x0000000500057c02 */ /* 0x000fe40008000f00 */
[----:B0-----:R-:W-:-:S05]  /*1420*/  LEA R9, R3, R2, 0xd ;  /* 0x0000000203097211 */ /* 0x001fca00078e68ff */
[----:B------:R-:W-:-:S05]  /*1430*/  IMAD.WIDE.U32 R8, R9, 0x4, R4 ;  /* 0x0000000409087825 */ /* 0x000fca00078e0004 */
        /* <DEDUP_REMOVED lines=16> */
[----:B------:R-:W-:Y:S01]  /*1540*/  ISETP.GE.U32.AND P0, PT, R0, R13, PT ;  /* 0x0000000d0000720c */ /* 0x000fe20003f06070 */
        /* <DEDUP_REMOVED lines=16> */
[----:B------:R-:W-:Y:S01]  /*1650*/  LEA R9, R3, R13, 0xd ;  /* 0x0000000d03097211 */ /* 0x000fe200078e68ff */
[----:B------:R-:W-:Y:S01]  /*1660*/  UMOV UR4, URZ ;  /* 0x000000ff00047c82 */ /* 0x000fe20008000000 */
[----:B------:R-:W-:Y:S02]  /*1670*/  IADD3 R8, PT, PT, R6, -0x2000, RZ ;  /* 0xffffe00006087810 */ /* 0x000fe40007ffe0ff */
[----:B------:R-:W-:Y:S02]  /*1680*/  LOP3.LUT R0, RZ, R2, RZ, 0x33, !PT ;  /* 0x00000002ff007212 */ /* 0x000fe400078e33ff */
[----:B------:R-:W-:Y:S02]  /*1690*/  ISETP.GT.U32.AND P0, PT, R9, R8, PT ;  /* 0x000000080900720c */ /* 0x000fe40003f04070 */
[----:B------:R-:W-:Y:S02]  /*16a0*/  IADD3 R10, PT, PT, -R13, R6, R0 ;  /* 0x000000060d0a7210 */ /* 0x000fe40007ffe100 */
[----:B------:R-:W-:-:S02]  /*16b0*/  IADD3 R7, PT, PT, R9, 0x1000, R2 ;  /* 0x0000100009077810 */ /* 0x000fc40007ffe002 */
[----:B------:R-:W-:Y:S01]  /*16c0*/  MOV R0, R9 ;  /* 0x0000000900007202 */ /* 0x000fe20000000f00 */
[----:B------:R-:W-:-:S06]  /*16d0*/  IMAD R2, R3, -0x2000, R10 ;  /* 0xffffe00003027824 */ /* 0x000fcc00078e020a */
[----:B------:R-:W-:Y:S05]  /*16e0*/  @P0 BRA `(.L_x_378) ;  /* 0x0000000000bc0947 */ /* 0x000fea0003800000 */
[----:B------:R-:W0:Y:S08]  /*16f0*/  LDC R6, c[0x0][0x3a8] ;  /* 0x0000ea00ff067b82 */ /* 0x000e300000000800 */
[----:B------:R-:W1:Y:S02]  /*1700*/  LDC.64 R4, c[0x0][0x380] ;  /* 0x0000e000ff047b82 */ /* 0x000e640000000a00 */
.L_x_379:
[----:B------:R-:W2:Y:S02]  /*1710*/  S2R R10, SR_TID.X ;  /* 0x00000000000a7919 */ /* 0x000ea40000002100 */
[----:B--2---:R-:W-:-:S05]  /*1720*/  IADD3 R11, PT, PT, R10, R9, RZ ;  /* 0x000000090a0b7210 */ /* 0x004fca0007ffe0ff */
[----:B-1----:R-:W-:-:S05]  /*1730*/  IMAD.WIDE.U32 R10, R11, 0x4, R4 ;  /* 0x000000040b0a7825 */ /* 0x002fca00078e0004 */
        /* <DEDUP_REMOVED lines=13> */
[----:B---3--:R-:W-:-:S02]  /*1810*/  FADD R14, R14, R15 ;  /* 0x0000000f0e0e7221 */ /* 0x008fc40000000000 */
[----:B------:R-:W2:Y:S01]  /*1820*/  LDG.E R15, desc[UR6][R10.64+0x7000] ;  /* 0x007000060a0f7981 */ /* 0x000ea2000c1e1900 */
[----:B----4-:R-:W-:-:S03]  /*1830*/  FADD R12, R16, R17 ;  /* 0x00000011100c7221 */ /* 0x010fc60000000000 */
[----:B------:R-:W3:Y:S04]  /*1840*/  LDG.E R17, desc[UR6][R10.64+0x5800] ;  /* 0x005800060a117981 */ /* 0x000ee8000c1e1900 */
[----:B------:R-:W2:Y:S01]  /*1850*/  LDG.E R16, desc[UR6][R10.64+0x6800] ;  /* 0x006800060a107981 */ /* 0x000ea2000c1e1900 */
[----:B------:R-:W-:-:S03]  /*1860*/  FADD R14, R23, R14 ;  /* 0x0000000e170e7221 */ /* 0x000fc60000000000 */
[----:B------:R-:W4:Y:S01]  /*1870*/  LDG.E R23, desc[UR6][R10.64+0x7800] ;  /* 0x007800060a177981 */ /* 0x000f22000c1e1900 */
[----:B-----5:R-:W-:-:S04]  /*1880*/  FADD R19, R19, R20 ;  /* 0x0000001413137221 */ /* 0x020fc80000000000 */
[----:B------:R-:W-:Y:S01]  /*1890*/  FADD R19, R12, R19 ;  /* 0x000000130c137221 */ /* 0x000fe20000000000 */
[----:B0-----:R-:W-:Y:S01]  /*18a0*/  IADD3 R12, PT, PT, -R9, R6, RZ ;  /* 0x00000006090c7210 */ /* 0x001fe20007ffe1ff */
[----:B------:R-:W-:-:S03]  /*18b0*/  FADD R21, R21, R22 ;  /* 0x0000001615157221 */ /* 0x000fc60000000000 */
[----:B------:R-:W-:Y:S01]  /*18c0*/  ISETP.GE.U32.AND P0, PT, R12, R13, PT ;  /* 0x0000000d0c00720c */ /* 0x000fe20003f06070 */
[----:B------:R-:W-:-:S04]  /*18d0*/  FADD R24, R24, R25 ;  /* 0x0000001918187221 */ /* 0x000fc80000000000 */
[----:B------:R-:W-:Y:S01]  /*18e0*/  FADD R21, R21, R24 ;  /* 0x0000001815157221 */ /* 0x000fe20000000000 */
[----:B------:R-:W-:Y:S01]  /*18f0*/  FADD R14, R14, R19 ;  /* 0x000000130e0e7221 */ /* 0x000fe20000000000 */
[----:B---3--:R-:W-:Y:S01]  /*1900*/  FADD R17, R17, R18 ;  /* 0x0000001211117221 */ /* 0x008fe20000000000 */
[----:B--2---:R-:W-:-:S04]  /*1910*/  FADD R16, R16, R15 ;  /* 0x0000000f10107221 */ /* 0x004fc80000000000 */
[----:B------:R-:W-:-:S04]  /*1920*/  FADD R16, R17, R16 ;  /* 0x0000001011107221 */ /* 0x000fc80000000000 */
[----:B------:R-:W-:-:S04]  /*1930*/  FADD R21, R21, R16 ;  /* 0x0000001015157221 */ /* 0x000fc80000000000 */
[----:B------:R-:W-:-:S04]  /*1940*/  FADD R14, R14, R21 ;  /* 0x000000150e0e7221 */ /* 0x000fc80000000000 */
[----:B----4-:R-:W-:Y:S01]  /*1950*/  FADD R23, R23, R14 ;  /* 0x0000000e17177221 */ /* 0x010fe20000000000 */
[----:B------:R-:W-:Y:S06]  /*1960*/  @!P0 BRA `(.L_x_377) ;  /* 0x0000000800d08947 */ /* 0x000fec0003800000 */
[C---:B------:R-:W-:Y:S01]  /*1970*/  IADD3 R9, PT, PT, R13.reuse, R9, RZ ;  /* 0x000000090d097210 */ /* 0x040fe20007ffe0ff */
[----:B------:R-:W-:Y:S01]  /*1980*/  UIADD3 UR4, UPT, UPT, UR4, 0x1, URZ ;  /* 0x0000000104047890 */ /* 0x000fe2000fffe0ff */
[----:B------:R-:W-:Y:S02]  /*1990*/  IADD3 R0, PT, PT, R13, R0, RZ ;  /* 0x000000000d007210 */ /* 0x000fe40007ffe0ff */
[----:B------:R-:W-:Y:S02]  /*19a0*/  ISETP.GT.U32.AND P0, PT, R9, R8, PT ;  /* 0x000000080900720c */ /* 0x000fe40003f04070 */
[C---:B------:R-:W-:Y:S02]  /*19b0*/  IADD3 R2, PT, PT, -R13.reuse, R2, RZ ;  /* 0x000000020d027210 */ /* 0x040fe40007ffe1ff */
[----:B------:R-:W-:-:S09]  /*19c0*/  IADD3 R7, PT, PT, R13, R7, RZ ;  /* 0x000000070d077210 */ /* 0x000fd20007ffe0ff */
[----:B------:R-:W-:Y:S05]  /*19d0*/  @!P0 BRA `(.L_x_379) ;  /* 0xfffffffc004c8947 */ /* 0x000fea000383ffff */
.L_x_378:
[----:B------:R-:W0:Y:S01]  /*19e0*/  S2R R16, SR_TID.X ;  /* 0x0000000000107919 */ /* 0x000e220000002100 */
[----:B------:R-:W-:Y:S01]  /*19f0*/  IADD3 R8, PT, PT, -R9, R6, RZ ;  /* 0x0000000609087210 */ /* 0x000fe20007ffe1ff */
[----:B------:R-:W-:Y:S03]  /*1a00*/  BSSY.RECONVERGENT B1, `(.L_x_377) ;  /* 0x00000aa000017945 */ /* 0x000fe60003800200 */
[----:B0-----:R-:W-:-:S04]  /*1a10*/  ISETP.GE.AND P0, PT, R16, R8, PT ;  /* 0x000000081000720c */ /* 0x001fc80003f06270 */
[----:B------:R-:W-:-:S13]  /*1a20*/  ISETP.GE.U32.OR P0, PT, R9, R6, P0 ;  /* 0x000000060900720c */ /* 0x000fda0000706470 */
[----:B------:R-:W-:Y:S05]  /*1a30*/  @P0 BRA `(.L_x_380) ;  /* 0x0000000800980947 */ /* 0x000fea0003800000 */
[----:B------:R-:W0:Y:S01]  /*1a40*/  LDC R10, c[0x0][0x3ac] ;  /* 0x0000eb00ff0a7b82 */ /* 0x000e220000000800 */
[----:B------:R-:W-:Y:S01]  /*1a50*/  LOP3.LUT R11, RZ, R16, RZ, 0x33, !PT ;  /* 0x00000010ff0b7212 */ /* 0x000fe200078e33ff */
[----:B------:R-:W-:Y:S06]  /*1a60*/  BSSY.RECONVERGENT B2, `(.L_x_381) ;  /* 0x0000056000027945 */ /* 0x000fec0003800200 */
[----:B------:R-:W1:Y:S01]  /*1a70*/  LDC R8, c[0x0][0x3ac] ;  /* 0x0000eb00ff087b82 */ /* 0x000e620000000800 */
[----:B0-----:R-:W-:-:S04]  /*1a80*/  SHF.L.U32 R10, R10, 0xd, RZ ;  /* 0x0000000d0a0a7819 */ /* 0x001fc800000006ff */
[----:B------:R-:W-:-:S04]  /*1a90*/  LEA R10, R3, R10, 0xd ;  /* 0x0000000a030a7211 */ /* 0x000fc800078e68ff */
[----:B------:R-:W-:Y:S01]  /*1aa0*/  IADD3 R6, PT, PT, -R10, R6, R11 ;  /* 0x000000060a067210 */ /* 0x000fe20007ffe10b */
[----:B-1----:R-:W-:-:S04]  /*1ab0*/  IMAD R11, R8, UR4, RZ ;  /* 0x00000004080b7c24 */ /* 0x002fc8000f8e02ff */
[----:B------:R-:W-:-:S05]  /*1ac0*/  IMAD R6, R11, -0x2000, R6 ;  /* 0xffffe0000b067824 */ /* 0x000fca00078e0206 */
[C---:B------:R-:W-:Y:S02]  /*1ad0*/  ISETP.GE.U32.AND P0, PT, R6.reuse, 0x1e00, PT ;  /* 0x00001e000600780c */ /* 0x040fe40003f06070 */
[----:B------:R-:W-:-:S04]  /*1ae0*/  LEA.HI R6, R6, 0x1, RZ, 0x17 ;  /* 0x0000000106067811 */ /* 0x000fc800078fb8ff */
[----:B------:R-:W-:-:S07]  /*1af0*/  LOP3.LUT R8, R6, 0xf, RZ, 0xc0, !PT ;  /* 0x0000000f06087812 */ /* 0x000fce00078ec0ff */
[----:B------:R-:W-:Y:S05]  /*1b00*/  @!P0 BRA `(.L_x_382) ;  /* 0x00000004002c8947 */ /* 0x000fea0003800000 */
[----:B------:R-:W-:Y:S01]  /*1b10*/  LEA.HI R10, R2, 0x1, RZ, 0x17 ;  /* 0x00000001020a7811 */ /* 0x000fe200078fb8ff */
[----:B------:R-:W-:Y:S01]  /*1b20*/  BSSY.RECONVERGENT B3, `(.L_x_383) ;  /* 0x0000048000037945 */ /* 0x000fe20003800200 */
[----:B------:R-:W-:Y:S02]  /*1b30*/  LOP3.LUT R11, R16, 0x1000, RZ, 0xfc, !PT ;  /* 0x00001000100b7812 */ /* 0x000fe400078efcff */
[----:B------:R-:W-:-:S04]  /*1b40*/  LOP3.LUT R10, R10, 0xfffff0, RZ, 0xc0, !PT ;  /* 0x00fffff00a0a7812 */ /* 0x000fc800078ec0ff */
[----:B------:R-:W-:-:S07]  /*1b50*/  IADD3 R13, PT, PT, -R10, RZ, RZ ;  /* 0x000000ff0a0d7210 */ /* 0x000fce0007ffe1ff */
.L_x_384:
[C---:B------:R-:W-:Y:S02]  /*1b60*/  IADD3 R15, PT, PT, R7.reuse, -0x1000, RZ ;  /* 0xfffff000070f7810 */ /* 0x040fe40007ffe0ff */
[----:B------:R-:W-:-:S03]  /*1b70*/  IADD3 R25, PT, PT, R7, -0xe00, RZ ;  /* 0xfffff20007197810 */ /* 0x000fc60007ffe0ff */
[----:B------:R-:W-:Y:S01]  /*1b80*/  IMAD.WIDE.U32 R14, R15, 0x4, R4 ;  /* 0x000000040f0e7825 */ /* 0x000fe200078e0004 */
[----:B------:R-:W-:-:S04]  /*1b90*/  IADD3 R21, PT, PT, R7, -0xc00, RZ ;  /* 0xfffff40007157810 */ /* 0x000fc80007ffe0ff */
[----:B------:R0:W2:Y:S01]  /*1ba0*/  LDG.E R22, desc[UR6][R14.64] ;  /* 0x000000060e167981 */ /* 0x0000a2000c1e1900 */
[----:B------:R-:W-:-:S04]  /*1bb0*/  IMAD.WIDE.U32 R24, R25, 0x4, R4 ;  /* 0x0000000419187825 */ /* 0x000fc800078e0004 */
[--C-:B------:R-:W-:Y:S01]  /*1bc0*/  IMAD.WIDE.U32 R20, R21, 0x4, R4.reuse ;  /* 0x0000000415147825 */ /* 0x100fe200078e0004 */
[----:B------:R-:W3:Y:S04]  /*1bd0*/  LDG.E R16, desc[UR6][R24.64] ;  /* 0x0000000618107981 */ /* 0x000ee8000c1e1900 */
[----:B------:R1:W4:Y:S01]  /*1be0*/  LDG.E R17, desc[UR6][R20.64] ;  /* 0x0000000614117981 */ /* 0x000322000c1e1900 */
[C---:B------:R-:W-:Y:S02]  /*1bf0*/  IADD3 R19, PT, PT, R7.reuse, -0xa00, RZ ;  /* 0xfffff60007137810 */ /* 0x040fe40007ffe0ff */
[C---:B------:R-:W-:Y:S02]  /*1c00*/  IADD3 R29, PT, PT, R7.reuse, -0x800, RZ ;  /* 0xfffff800071d7810 */ /* 0x040fe40007ffe0ff */
[----:B------:R-:W-:Y:S01]  /*1c10*/  IADD3 R27, PT, PT, R7, -0x600, RZ ;  /* 0xfffffa00071b7810 */ /* 0x000fe20007ffe0ff */
[----:B------:R-:W-:Y:S01]  /*1c20*/  IMAD.WIDE.U32 R18, R19, 0x4, R4 ;  /* 0x0000000413127825 */ /* 0x000fe200078e0004 */
[----:B------:R-:W-:-:S03]  /*1c30*/  IADD3 R12, PT, PT, R7, -0x400, RZ ;  /* 0xfffffc00070c7810 */ /* 0x000fc60007ffe0ff */
[--C-:B------:R-:W-:Y:S01]  /*1c40*/  IMAD.WIDE.U32 R28, R29, 0x4, R4.reuse ;  /* 0x000000041d1c7825 */ /* 0x100fe200078e0004 */
[----:B------:R-:W5:Y:S03]  /*1c50*/  LDG.E R10, desc[UR6][R18.64] ;  /* 0x00000006120a7981 */ /* 0x000f66000c1e1900 */
[----:B0-----:R-:W-:Y:S01]  /*1c60*/  IMAD.WIDE.U32 R14, R27, 0x4, R4 ;  /* 0x000000041b0e7825 */ /* 0x001fe200078e0004 */
[----:B------:R-:W-:-:S03]  /*1c70*/  IADD3 R27, PT, PT, R7, -0x200, RZ ;  /* 0xfffffe00071b7810 */ /* 0x000fc60007ffe0ff */
[--C-:B-1----:R-:W-:Y:S02]  /*1c80*/  IMAD.WIDE.U32 R20, R12, 0x4, R4.reuse ;  /* 0x000000040c147825 */ /* 0x102fe400078e0004 */
[----:B------:R0:W5:Y:S04]  /*1c90*/  LDG.E R12, desc[UR6][R14.64] ;  /* 0x000000060e0c7981 */ /* 0x000168000c1e1900 */
[----:B------:R1:W5:Y:S01]  /*1ca0*/  LDG.E R18, desc[UR6][R28.64] ;  /* 0x000000061c127981 */ /* 0x000362000c1e1900 */
[----:B------:R-:W-:-:S04]  /*1cb0*/  IMAD.WIDE.U32 R24, R7, 0x4, R4 ;  /* 0x0000000407187825 */ /* 0x000fc800078e0004 */
[----:B0-----:R-:W-:Y:S01]  /*1cc0*/  IMAD.WIDE.U32 R14, R27, 0x4, R4 ;  /* 0x000000041b0e7825 */ /* 0x001fe200078e0004 */
[----:B------:R-:W5:Y:S04]  /*1cd0*/  LDG.E R19, desc[UR6][R24.64] ;  /* 0x0000000618137981 */ /* 0x000f68000c1e1900 */
[----:B------:R0:W5:Y:S01]  /*1ce0*/  LDG.E R27, desc[UR6][R20.64] ;  /* 0x00000006141b7981 */ /* 0x000162000c1e1900 */
[----:B-1----:R-:W-:-:S03]  /*1cf0*/  IADD3 R29, PT, PT, R7, 0x200, RZ ;  /* 0x00000200071d7810 */ /* 0x002fc60007ffe0ff */
[----:B------:R1:W5:Y:S01]  /*1d00*/  LDG.E R26, desc[UR6][R14.64] ;  /* 0x000000060e1a7981 */ /* 0x000362000c1e1900 */
[----:B0-----:R-:W-:Y:S01]  /*1d10*/  IADD3 R21, PT, PT, R7, 0x400, RZ ;  /* 0x0000040007157810 */ /* 0x001fe20007ffe0ff */
[----:B------:R-:W-:Y:S01]  /*1d20*/  IMAD.WIDE.U32 R28, R29, 0x4, R4 ;  /* 0x000000041d1c7825 */ /* 0x000fe200078e0004 */
[----:B-1----:R-:W-:-:S05]  /*1d30*/  IADD3 R15, PT, PT, R7, 0x800, RZ ;  /* 0x00000800070f7810 */ /* 0x002fca0007ffe0ff */
[----:B------:R-:W5:Y:S01]  /*1d40*/  LDG.E R28, desc[UR6][R28.64] ;  /* 0x000000061c1c7981 */ /* 0x000f62000c1e1900 */
[----:B------:R-:W-:-:S06]  /*1d50*/  IMAD.WIDE.U32 R14, R15, 0x4, R4 ;  /* 0x000000040f0e7825 */ /* 0x000fcc00078e0004 */
[----:B------:R-:W5:Y:S01]  /*1d60*/  LDG.E R14, desc[UR6][R14.64] ;  /* 0x000000060e0e7981 */ /* 0x000f62000c1e1900 */
[----:B--2---:R-:W-:Y:S01]  /*1d70*/  FADD R25, R22, R23 ;  /* 0x0000001716197221 */ /* 0x004fe20000000000 */
[----:B------:R-:W-:Y:S01]  /*1d80*/  IMAD.WIDE.U32 R22, R21, 0x4, R4 ;  /* 0x0000000415167825 */ /* 0x000fe200078e0004 */
[----:B------:R-:W-:-:S03]  /*1d90*/  IADD3 R21, PT, PT, R7, 0x600, RZ ;  /* 0x0000060007157810 */ /* 0x000fc60007ffe0ff */
[----:B---3--:R-:W-:Y:S02]  /*1da0*/  FADD R16, R25, R16 ;  /* 0x0000001019107221 */ /* 0x008fe40000000000 */
[----:B------:R-:W-:Y:S01]  /*1db0*/  IMAD.WIDE.U32 R20, R21, 0x4, R4 ;  /* 0x0000000415147825 */ /* 0x000fe200078e0004 */
[----:B------:R-:W-:Y:S01]  /*1dc0*/  IADD3 R25, PT, PT, R7, 0xa00, RZ ;  /* 0x00000a0007197810 */ /* 0x000fe20007ffe0ff */
[----:B------:R-:W2:Y:S04]  /*1dd0*/  LDG.E R29, desc[UR6][R22.64] ;  /* 0x00000006161d7981 */ /* 0x000ea8000c1e1900 */
[----:B------:R4:W3:Y:S02]  /*1de0*/  LDG.E R20, desc[UR6][R20.64] ;  /* 0x0000000614147981 */ /* 0x0008e4000c1e1900 */
[----:B----4-:R-:W-:Y:S01]  /*1df0*/  FADD R21, R16, R17 ;  /* 0x0000001110157221 */ /* 0x010fe20000000000 */
[----:B------:R-:W-:Y:S01]  /*1e00*/  IMAD.WIDE.U32 R16, R25, 0x4, R4 ;  /* 0x0000000419107825 */ /* 0x000fe200078e0004 */
[----:B------:R-:W-:-:S05]  /*1e10*/  IADD3 R25, PT, PT, R7, 0xc00, RZ ;  /* 0x00000c0007197810 */ /* 0x000fca0007ffe0ff */
[--C-:B------:R-:W-:Y:S01]  /*1e20*/  IMAD.WIDE.U32 R22, R25, 0x4, R4.reuse ;  /* 0x0000000419167825 */ /* 0x100fe200078e0004 */
[----:B------:R-:W-:Y:S01]  /*1e30*/  IADD3 R25, PT, PT, R7, 0xe00, RZ ;  /* 0x00000e0007197810 */ /* 0x000fe20007ffe0ff */
[----:B------:R-:W4:Y:S04]  /*1e40*/  LDG.E R16, desc[UR6][R16.64] ;  /* 0x0000000610107981 */ /* 0x000f28000c1e1900 */
[----:B------:R-:W-:Y:S01]  /*1e50*/  IMAD.WIDE.U32 R24, R25, 0x4, R4 ;  /* 0x0000000419187825 */ /* 0x000fe200078e0004 */
[----:B------:R-:W4:Y:S05]  /*1e60*/  LDG.E R22, desc[UR6][R22.64] ;  /* 0x0000000616167981 */ /* 0x000f2a000c1e1900 */
[----:B------:R-:W4:Y:S01]  /*1e70*/  LDG.E R24, desc[UR6][R24.64] ;  /* 0x0000000618187981 */ /* 0x000f22000c1e1900 */
[----:B-----5:R-:W-:-:S04]  /*1e80*/  FADD R21, R21, R10 ;  /* 0x0000000a15157221 */ /* 0x020fc80000000000 */
[----:B------:R-:W-:-:S04]  /*1e90*/  FADD R21, R21, R18 ;  /* 0x0000001215157221 */ /* 0x000fc80000000000 */
[----:B------:R-:W-:-:S04]  /*1ea0*/  FADD R12, R21, R12 ;  /* 0x0000000c150c7221 */ /* 0x000fc80000000000 */
[----:B------:R-:W-:-:S04]  /*1eb0*/  FADD R27, R12, R27 ;  /* 0x0000001b0c1b7221 */ /* 0x000fc80000000000 */
[----:B------:R-:W-:-:S04]  /*1ec0*/  FADD R26, R27, R26 ;  /* 0x0000001a1b1a7221 */ /* 0x000fc80000000000 */
[----:B------:R-:W-:-:S04]  /*1ed0*/  FADD R19, R26, R19 ;  /* 0x000000131a137221 */ /* 0x000fc80000000000 */
[----:B------:R-:W-:Y:S01]  /*1ee0*/  FADD R28, R19, R28 ;  /* 0x0000001c131c7221 */ /* 0x000fe20000000000 */
[----:B------:R-:W-:-:S04]  /*1ef0*/  IADD3 R13, PT, PT, R13, 0x10, RZ ;  /* 0x000000100d0d7810 */ /* 0x000fc80007ffe0ff */
[----:B------:R-:W-:Y:S02]  /*1f00*/  ISETP.NE.AND P0, PT, R13, RZ, PT ;  /* 0x000000ff0d00720c */ /* 0x000fe40003f05270 */
[----:B------:R-:W-:Y:S02]  /*1f10*/  IADD3 R11, PT, PT, R11, 0x2000, RZ ;  /* 0x000020000b0b7810 */ /* 0x000fe40007ffe0ff */
[----:B------:R-:W-:Y:S01]  /*1f20*/  IADD3 R7, PT, PT, R7, 0x2000, RZ ;  /* 0x0000200007077810 */ /* 0x000fe20007ffe0ff */
[----:B--2---:R-:W-:-:S04]  /*1f30*/  FADD R29, R28, R29 ;  /* 0x0000001d1c1d7221 */ /* 0x004fc80000000000 */
[----:B---3--:R-:W-:-:S04]  /*1f40*/  FADD R29, R29, R20 ;  /* 0x000000141d1d7221 */ /* 0x008fc80000000000 */
[----:B------:R-:W-:-:S04]  /*1f50*/  FADD R29, R29, R14 ;  /* 0x0000000e1d1d7221 */ /* 0x000fc80000000000 */
[----:B----4-:R-:W-:-:S04]  /*1f60*/  FADD R29, R29, R16 ;  /* 0x000000101d1d7221 */ /* 0x010fc80000000000 */
[----:B------:R-:W-:-:S04]  /*1f70*/  FADD R29, R29, R22 ;  /* 0x000000161d1d7221 */ /* 0x000fc80000000000 */
[----:B------:R-:W-:Y:S01]  /*1f80*/  FADD R23, R29, R24 ;  /* 0x000000181d177221 */ /* 0x000fe20000000000 */
[----:B------:R-:W-:Y:S06]  /*1f90*/  @P0 BRA `(.L_x_384) ;  /* 0xfffffff800f00947 */ /* 0x000fec000383ffff */
[----:B------:R-:W-:Y:S05]  /*1fa0*/  BSYNC.RECONVERGENT B3 ;  /* 0x0000000000037941 */ /* 0x000fea0003800200 */
.L_x_383:
[----:B------:R-:W-:-:S07]  /*1fb0*/  IADD3 R16, PT, PT, R11, -0x1000, RZ ;  /* 0xfffff0000b107810 */ /* 0x000fce0007ffe0ff */
.L_x_382:
[----:B------:R-:W-:Y:S05]  /*1fc0*/  BSYNC.RECONVERGENT B2 ;  /* 0x0000000000027941 */ /* 0x000fea0003800200 */
.L_x_381:
[----:B------:R-:W-:-:S13]  /*1fd0*/  ISETP.NE.AND P0, PT, R8, RZ, PT ;  /* 0x000000ff0800720c */ /* 0x000fda0003f05270 */
[----:B------:R-:W-:Y:S05]  /*1fe0*/  @!P0 BRA `(.L_x_380) ;  /* 0x00000004002c8947 */ /* 0x000fea0003800000 */
[----:B------:R-:W-:Y:S01]  /*1ff0*/  ISETP.GE.U32.AND P0, PT, R8, 0x8, PT ;  /* 0x000000080800780c */ /* 0x000fe20003f06070 */
[----:B------:R-:W-:Y:S01]  /*2000*/  BSSY.RECONVERGENT B2, `(.L_x_385) ;  /* 0x0000025000027945 */ /* 0x000fe20003800200 */
[----:B------:R-:W-:-:S04]  /*2010*/  LOP3.LUT R22, R6, 0x7, RZ, 0xc0, !PT ;  /* 0x0000000706167812 */ /* 0x000fc800078ec0ff */
[----:B------:R-:W-:-:S07]  /*2020*/  ISETP.NE.AND P1, PT, R22, RZ, PT ;  /* 0x000000ff1600720c */ /* 0x000fce0003f25270 */
[----:B------:R-:W-:Y:S06]  /*2030*/  @!P0 BRA `(.L_x_386) ;  /* 0x0000000000848947 */ /* 0x000fec0003800000 */
[----:B------:R-:W-:-:S04]  /*2040*/  IADD3 R7, PT, PT, R16, R9, RZ ;  /* 0x0000000910077210 */ /* 0x000fc80007ffe0ff */
[C---:B------:R-:W-:Y:S01]  /*2050*/  IADD3 R21, PT, PT, R7.reuse, 0x200, RZ ;  /* 0x0000020007157810 */ /* 0x040fe20007ffe0ff */
[C---:B------:R-:W-:Y:S01]  /*2060*/  IMAD.WIDE.U32 R14, R7.reuse, 0x4, R4 ;  /* 0x00000004070e7825 */ /* 0x040fe200078e0004 */
[----:B------:R-:W-:-:S03]  /*2070*/  IADD3 R19, PT, PT, R7, 0x400, RZ ;  /* 0x0000040007137810 */ /* 0x000fc60007ffe0ff */
[--C-:B------:R-:W-:Y:S01]  /*2080*/  IMAD.WIDE.U32 R20, R21, 0x4, R4.reuse ;  /* 0x0000000415147825 */ /* 0x100fe200078e0004 */
[----:B------:R0:W2:Y:S01]  /*2090*/  LDG.E R8, desc[UR6][R14.64] ;  /* 0x000000060e087981 */ /* 0x0000a2000c1e1900 */
[----:B------:R-:W-:Y:S02]  /*20a0*/  IADD3 R11, PT, PT, R7, 0x600, RZ ;  /* 0x00000600070b7810 */ /* 0x000fe40007ffe0ff */
[--C-:B------:R-:W-:Y:S01]  /*20b0*/  IMAD.WIDE.U32 R18, R19, 0x4, R4.reuse ;  /* 0x0000000413127825 */ /* 0x100fe200078e0004 */
[----:B------:R1:W3:Y:S01]  /*20c0*/  LDG.E R17, desc[UR6][R20.64] ;  /* 0x0000000614117981 */ /* 0x0002e2000c1e1900 */
[----:B------:R-:W-:Y:S02]  /*20d0*/  IADD3 R13, PT, PT, R7, 0x800, RZ ;  /* 0x00000800070d7810 */ /* 0x000fe40007ffe0ff */
[--C-:B------:R-:W-:Y:S01]  /*20e0*/  IMAD.WIDE.U32 R10, R11, 0x4, R4.reuse ;  /* 0x000000040b0a7825 */ /* 0x100fe200078e0004 */
[----:B------:R-:W-:Y:S01]  /*20f0*/  IADD3 R25, PT, PT, R7, 0xa00, RZ ;  /* 0x00000a0007197810 */ /* 0x000fe20007ffe0ff */
[----:B------:R-:W4:Y:S02]  /*2100*/  LDG.E R18, desc[UR6][R18.64] ;  /* 0x0000000612127981 */ /* 0x000f24000c1e1900 */
[--C-:B------:R-:W-:Y:S01]  /*2110*/  IMAD.WIDE.U32 R12, R13, 0x4, R4.reuse ;  /* 0x000000040d0c7825 */ /* 0x100fe200078e0004 */
[----:B------:R-:W-:Y:S01]  /*2120*/  IADD3 R27, PT, PT, R7, 0xc00, RZ ;  /* 0x00000c00071b7810 */ /* 0x000fe20007ffe0ff */
[----:B------:R-:W5:Y:S02]  /*2130*/  LDG.E R10, desc[UR6][R10.64] ;  /* 0x000000060a0a7981 */ /* 0x000f64000c1e1900 */
[--C-:B0-----:R-:W-:Y:S01]  /*2140*/  IMAD.WIDE.U32 R14, R25, 0x4, R4.reuse ;  /* 0x00000004190e7825 */ /* 0x101fe200078e0004 */
[----:B------:R-:W-:Y:S01]  /*2150*/  IADD3 R25, PT, PT, R7, 0xe00, RZ ;  /* 0x00000e0007197810 */ /* 0x000fe20007ffe0ff */
[----:B------:R-:W5:Y:S02]  /*2160*/  LDG.E R12, desc[UR6][R12.64] ;  /* 0x000000060c0c7981 */ /* 0x000f64000c1e1900 */
[----:B-1----:R-:W-:-:S02]  /*2170*/  IMAD.WIDE.U32 R20, R27, 0x4, R4 ;  /* 0x000000041b147825 */ /* 0x002fc400078e0004 */
[----:B------:R-:W5:Y:S02]  /*2180*/  LDG.E R15, desc[UR6][R14.64] ;  /* 0x000000060e0f7981 */ /* 0x000f64000c1e1900 */
[----:B------:R-:W-:Y:S02]  /*2190*/  IMAD.WIDE.U32 R24, R25, 0x4, R4 ;  /* 0x0000000419187825 */ /* 0x000fe400078e0004 */
        /* <DEDUP_REMOVED lines=11> */
.L_x_386:
[----:B------:R-:W-:Y:S05]  /*2250*/  BSYNC.RECONVERGENT B2 ;  /* 0x0000000000027941 */ /* 0x000fea0003800200 */
.L_x_385:
[----:B------:R-:W-:Y:S05]  /*2260*/  @!P1 BRA `(.L_x_380) ;  /* 0x00000000008c9947 */ /* 0x000fea0003800000 */
[----:B------:R-:W-:Y:S01]  /*2270*/  ISETP.GE.U32.AND P0, PT, R22, 0x4, PT ;  /* 0x000000041600780c */ /* 0x000fe20003f06070 */
[----:B------:R-:W-:Y:S01]  /*2280*/  BSSY.RECONVERGENT B2, `(.L_x_387) ;  /* 0x0000014000027945 */ /* 0x000fe20003800200 */
[----:B------:R-:W-:-:S11]  /*2290*/  LOP3.LUT P1, RZ, R6, 0x3, RZ, 0xc0, !PT ;  /* 0x0000000306ff7812 */ /* 0x000fd6000782c0ff */
[----:B------:R-:W-:Y:S05]  /*22a0*/  @!P0 BRA `(.L_x_388) ;  /* 0x0000000000448947 */ /* 0x000fea0003800000 */
[----:B------:R-:W-:-:S04]  /*22b0*/  IADD3 R11, PT, PT, R16, R9, RZ ;  /* 0x00000009100b7210 */ /* 0x000fc80007ffe0ff */
[C---:B------:R-:W-:Y:S01]  /*22c0*/  IADD3 R9, PT, PT, R11.reuse, 0x200, RZ ;  /* 0x000002000b097810 */ /* 0x040fe20007ffe0ff */
[C---:B------:R-:W-:Y:S01]  /*22d0*/  IMAD.WIDE.U32 R6, R11.reuse, 0x4, R4 ;  /* 0x000000040b067825 */ /* 0x040fe200078e0004 */
[----:B------:R-:W-:-:S03]  /*22e0*/  IADD3 R13, PT, PT, R11, 0x400, RZ ;  /* 0x000004000b0d7810 */ /* 0x000fc60007ffe0ff */
[--C-:B------:R-:W-:Y:S01]  /*22f0*/  IMAD.WIDE.U32 R8, R9, 0x4, R4.reuse ;  /* 0x0000000409087825 */ /* 0x100fe200078e0004 */
[----:B------:R-:W-:Y:S01]  /*2300*/  IADD3 R15, PT, PT, R11, 0x600, RZ ;  /* 0x000006000b0f7810 */ /* 0x000fe20007ffe0ff */
[----:B------:R-:W2:Y:S02]  /*2310*/  LDG.E R6, desc[UR6][R6.64] ;  /* 0x0000000606067981 */ /* 0x000ea4000c1e1900 */
[--C-:B------:R-:W-:Y:S02]  /*2320*/  IMAD.WIDE.U32 R10, R13, 0x4, R4.reuse ;  /* 0x000000040d0a7825 */ /* 0x100fe400078e0004 */
[----:B------:R-:W3:Y:S02]  /*2330*/  LDG.E R8, desc[UR6][R8.64] ;  /* 0x0000000608087981 */ /* 0x000ee4000c1e1900 */
[----:B------:R-:W-:Y:S02]  /*2340*/  IMAD.WIDE.U32 R12, R15, 0x4, R4 ;  /* 0x000000040f0c7825 */ /* 0x000fe400078e0004 */
[----:B------:R-:W4:Y:S04]  /*2350*/  LDG.E R10, desc[UR6][R10.64] ;  /* 0x000000060a0a7981 */ /* 0x000f28000c1e1900 */
[----:B------:R-:W5:Y:S01]  /*2360*/  LDG.E R12, desc[UR6][R12.64] ;  /* 0x000000060c0c7981 */ /* 0x000f62000c1e1900 */
[----:B------:R-:W-:Y:S01]  /*2370*/  IADD3 R16, PT, PT, R16, 0x800, RZ ;  /* 0x0000080010107810 */ /* 0x000fe20007ffe0ff */
[----:B--2---:R-:W-:-:S04]  /*2380*/  FADD R23, R23, R6 ;  /* 0x0000000617177221 */ /* 0x004fc80000000000 */
[----:B---3--:R-:W-:-:S04]  /*2390*/  FADD R23, R23, R8 ;  /* 0x0000000817177221 */ /* 0x008fc80000000000 */
[----:B----4-:R-:W-:-:S04]  /*23a0*/  FADD R23, R23, R10 ;  /* 0x0000000a17177221 */ /* 0x010fc80000000000 */
[----:B-----5:R-:W-:-:S07]  /*23b0*/  FADD R23, R23, R12 ;  /* 0x0000000c17177221 */ /* 0x020fce0000000000 */
.L_x_388:
[----:B------:R-:W-:Y:S05]  /*23c0*/  BSYNC.RECONVERGENT B2 ;  /* 0x0000000000027941 */ /* 0x000fea0003800200 */
.L_x_387:
[----:B------:R-:W-:Y:S05]  /*23d0*/  @!P1 BRA `(.L_x_380) ;  /* 0x0000000000309947 */ /* 0x000fea0003800000 */
[----:B------:R-:W-:Y:S02]  /*23e0*/  LOP3.LUT R2, R2, 0xffff, RZ, 0xc0, !PT ;  /* 0x0000ffff02027812 */ /* 0x000fe400078ec0ff */
[----:B------:R-:W-:Y:S02]  /*23f0*/  IADD3 R9, PT, PT, R16, R0, RZ ;  /* 0x0000000010097210 */ /* 0x000fe40007ffe0ff */
[----:B------:R-:W-:-:S04]  /*2400*/  LEA.HI R2, R2, 0x1, RZ, 0x17 ;  /* 0x0000000102027811 */ /* 0x000fc800078fb8ff */
[----:B------:R-:W-:-:S04]  /*2410*/  LOP3.LUT R2, R2, 0x3, RZ, 0xc0, !PT ;  /* 0x0000000302027812 */ /* 0x000fc800078ec0ff */
[----:B------:R-:W-:-:S07]  /*2420*/  IADD3 R2, PT, PT, -R2, RZ, RZ ;  /* 0x000000ff02027210 */ /* 0x000fce0007ffe1ff */
.L_x_389:
[----:B------:R-:W-:-:S06]  /*2430*/  IMAD.WIDE.U32 R6, R9, 0x4, R4 ;  /* 0x0000000409067825 */ /* 0x000fcc00078e0004 */
[----:B------:R-:W2:Y:S01]  /*2440*/  LDG.E R6, desc[UR6][R6.64] ;  /* 0x0000000606067981 */ /* 0x000ea2000c1e1900 */
[----:B------:R-:W-:Y:S02]  /*2450*/  IADD3 R2, PT, PT, R2, 0x1, RZ ;  /* 0x0000000102027810 */ /* 0x000fe40007ffe0ff */
[----:B------:R-:W-:Y:S02]  /*2460*/  IADD3 R9, PT, PT, R9, 0x200, RZ ;  /* 0x0000020009097810 */ /* 0x000fe40007ffe0ff */
[----:B------:R-:W-:Y:S01]  /*2470*/  ISETP.NE.AND P0, PT, R2, RZ, PT ;  /* 0x000000ff0200720c */ /* 0x000fe20003f05270 */
[----:B--2---:R-:W-:-:S12]  /*2480*/  FADD R23, R6, R23 ;  /* 0x0000001706177221 */ /* 0x004fd80000000000 */
[----:B------:R-:W-:Y:S05]  /*2490*/  @P0 BRA `(.L_x_389) ;  /* 0xfffffffc00e40947 */ /* 0x000fea000383ffff */
.L_x_380:
[----:B------:R-:W-:Y:S05]  /*24a0*/  BSYNC.RECONVERGENT B1 ;  /* 0x0000000000017941 */ /* 0x000fea0003800200 */
.L_x_377:
        /* <DEDUP_REMOVED lines=33> */
[----:B------:R-:W1:Y:S04]  /*26c0*/  LDS.128 R8, [UR4+0x20] ;  /* 0x00002004ff087984 */ /* 0x000e680008000c00 */
[----:B--2---:R-:W2:Y:S04]  /*26d0*/  LDS.128 R4, [UR4+0x30] ;  /* 0x00003004ff047984 */ /* 0x004ea80008000c00 */
        /* <DEDUP_REMOVED lines=16> */
.L_x_376:
[----:B------:R-:W-:Y:S05]  /*27e0*/  BSYNC.RECONVERGENT B0 ;  /* 0x0000000000007941 */ /* 0x000fea0003800200 */
.L_x_360:
[----:B------:R-:W-:Y:S05]  /*27f0*/  @P0 EXIT ;  /* 0x000000000000094d */ /* 0x000fea0003800000 */
[----:B012---:R-:W0:Y:S02]  /*2800*/  LDC.64 R4, c[0x0][0x388] ;  /* 0x0000e200ff047b82 */ /* 0x007e240000000a00 */
[----:B0-----:R-:W-:-:S05]  /*2810*/  IMAD.WIDE.U32 R2, R3, 0x4, R4 ;  /* 0x0000000403027825 */ /* 0x001fca00078e0004 */
[----:B------:R-:W-:Y:S01]  /*2820*/  STG.E desc[UR6][R2.64], R20 ;  /* 0x0000001402007986 */ /* 0x000fe2000c101906 */
[----:B------:R-:W-:Y:S05]  /*2830*/  EXIT ;  /* 0x000000000000794d */ /* 0x000fea0003800000 */
.L_x_390:
        /* <DEDUP_REMOVED lines=12> */
.L_x_686:


//--------------------- .text._ZN3cub18CUB_300001_SM_10006detail6reduce28DeviceReduceSingleTileKernelINS2_10policy_hubIfjN4cuda3std3__44plusIfEEE10Policy1000EN6thrust24THRUST_300001_SM_1000_NS6detail15normal_iteratorINSD_10device_ptrIfEEEEPfjS9_ffNS7_10__identityEEEvT0_T1_T2_T3_T4_T6_ --------------------------
	.section	.text._ZN3cub18CUB_300001_SM_10006detail6reduce28DeviceReduceSingleTileKernelINS2_10policy_hubIfjN4cuda3std3__44plusIfEEE10Policy1000EN6thrust24THRUST_300001_SM_1000_NS6detail15normal_iteratorINSD_10device_ptrIfEEEEPfjS9_ffNS7_10__identityEEEvT0_T1_T2_T3_T4_T6_,"ax",@progbits
	.align	128
        .global         _ZN3cub18CUB_300001_SM_10006detail6reduce28DeviceReduceSingleTileKernelINS2_10policy_hubIfjN4cuda3std3__44plusIfEEE10Policy1000EN6thrust24THRUST_300001_SM_1000_NS6detail15normal_iteratorINSD_10device_ptrIfEEEEPfjS9_ffNS7_10__identityEEEvT0_T1_T2_T3_T4_T6_
        .type           _ZN3cub18CUB_300001_SM_10006detail6reduce28DeviceReduceSingleTileKernelINS2_10policy_hubIfjN4cuda3std3__44plusIfEEE10Policy1000EN6thrust24THRUST_300001_SM_1000_NS6detail15normal_iteratorINSD_10device_ptrIfEEEEPfjS9_ffNS7_10__identityEEEvT0_T1_T2_T3_T4_T6_,@function
        .size           _ZN3cub18CUB_300001_SM_10006detail6reduce28DeviceReduceSingleTileKernelINS2_10policy_hubIfjN4cuda3std3__44plusIfEEE10Policy1000EN6thrust24THRUST_300001_SM_1000_NS6detail15normal_iteratorINSD_10device_ptrIfEEEEPfjS9_ffNS7_10__identityEEEvT0_T1_T2_T3_T4_T6_,(.L_x_687 - _ZN3cub18CUB_300001_SM_10006detail6reduce28DeviceReduceSingleTileKernelINS2_10policy_hubIfjN4cuda3std3__44plusIfEEE10Policy1000EN6thrust24THRUST_300001_SM_1000_NS6detail15normal_iteratorINSD_10device_ptrIfEEEEPfjS9_ffNS7_10__identityEEEvT0_T1_T2_T3_T4_T6_)
        .other          _ZN3cub18CUB_300001_SM_10006detail6reduce28DeviceReduceSingleTileKernelINS2_10policy_hubIfjN4cuda3std3__44plusIfEEE10Policy1000EN6thrust24THRUST_300001_SM_1000_NS6detail15normal_iteratorINSD_10device_ptrIfEEEEPfjS9_ffNS7_10__identityEEEvT0_T1_T2_T3_T4_T6_,@"STO_CUDA_ENTRY STV_DEFAULT"
_ZN3cub18CUB_300001_SM_10006detail6reduce28DeviceReduceSingleTileKernelINS2_10policy_hubIfjN4cuda3std3__44plusIfEEE10Policy1000EN6thrust24THRUST_300001_SM_1000_NS6detail15normal_iteratorINSD_10device_ptrIfEEEEPfjS9_ffNS7_10__identityEEEvT0_T1_T2_T3_T4_T6_:
.text._ZN3cub18CUB_300001_SM_10006detail6reduce28DeviceReduceSingleTileKernelINS2_10policy_hubIfjN4cuda3std3__44plusIfEEE10Policy1000EN6thrust24THRUST_300001_SM_1000_NS6detail15normal_iteratorINSD_10device_ptrIfEEEEPfjS9_ffNS7_10__identityEEEvT0_T1_T2_T3_T4_T6_:
        /* <DEDUP_REMOVED lines=13> */
.L_x_391:
[----:B------:R-:W-:Y:S01]  /*00d0*/  ISETP.GT.U32.AND P0, PT, R4, 0x1fff, PT ;  /* 0x00001fff0400780c */ /* 0x000fe20003f04070 */
[----:B------:R-:W-:-:S12]  /*00e0*/  BSSY.RECONVERGENT B0, `(.L_x_392) ;  /* 0x000022c000007945 */ /* 0x000fd80003800200 */
[----:B------:R-:W-:Y:S05]  /*00f0*/  @P0 BRA `(.L_x_393) ;  /* 0x0000001000000947 */ /* 0x000fea0003800000 */
[----:B------:R-:W0:Y:S01]  /*0100*/  S2R R5, SR_TID.X ;  /* 0x0000000000057919 */ /* 0x000e220000002100 */
[----:B------:R-:W-:Y:S01]  /*0110*/  BSSY.RECONVERGENT B1, `(.L_x_394) ;  /* 0x0000009000017945 */ /* 0x000fe20003800200 */
[----:B------:R-:W-:Y:S01]  /*0120*/  HFMA2 R0, -RZ, RZ, 0, 0 ;  /* 0x00000000ff007431 */ /* 0x000fe200000001ff */
[----:B0-----:R-:W-:Y:S02]  /*0130*/  ISETP.GE.U32.AND P0, PT, R5, R4, PT ;  /* 0x000000040500720c */ /* 0x001fe40003f06070 */
[----:B------:R-:W-:-:S11]  /*0140*/  MOV R7, R5 ;  /* 0x0000000500077202 */ /* 0x000fd60000000f00 */
[----:B------:R-:W-:Y:S05]  /*0150*/  @P0 BRA `(.L_x_395) ;  /* 0x0000000000100947 */ /* 0x000fea0003800000 */
[----:B------:R-:W0:Y:S02]  /*0160*/  LDC.64 R2, c[0x0][0x380] ;  /* 0x0000e000ff027b82 */ /* 0x000e240000000a00 */
[----:B0-----:R-:W-:-:S05]  /*0170*/  IMAD.WIDE.U32 R2, R5, 0x4, R2 ;  /* 0x0000000405027825 */ /* 0x001fca00078e0002 */
[----:B------:R0:W5:Y:S01]  /*0180*/  LDG.E R0, desc[UR6][R2.64] ;  /* 0x0000000602007981 */ /* 0x000162000c1e1900 */
[----:B------:R-:W-:-:S07]  /*0190*/  IADD3 R7, PT, PT, R5, 0x200, RZ ;  /* 0x0000020005077810 */ /* 0x000fce0007ffe0ff */
.L_x_395:
[----:B------:R-:W-:Y:S05]  /*01a0*/  BSYNC.RECONVERGENT B1 ;  /* 0x0000000000017941 */ /* 0x000fea0003800200 */
.L_x_394:
[----:B------:R-:W-:Y:S01]  /*01b0*/  ISETP.GE.U32.AND P0, PT, R7, R4, PT ;  /* 0x000000040700720c */ /* 0x000fe20003f06070 */
[----:B------:R-:W-:-:S12]  /*01c0*/  BSSY.RECONVERGENT B1, `(.L_x_396) ;  /* 0x0000070000017945 */ /* 0x000fd80003800200 */
[----:B------:R-:W-:Y:S05]  /*01d0*/  @P0 BRA `(.L_x_397) ;  /* 0x0000000400b80947 */ /* 0x000fea0003800000 */
[----:B0-----:R-:W-:Y:S01]  /*01e0*/  LOP3.LUT R3, RZ, R7, RZ, 0x33, !PT ;  /* 0x00000007ff037212 */ /* 0x001fe200078e33ff */
[----:B------:R-:W-:Y:S03]  /*01f0*/  BSSY.RECONVERGENT B2, `(.L_x_398) ;  /* 0x0000033000027945 */ /* 0x000fe60003800200 */
[----:B------:R-:W-:-:S04]  /*0200*/  IADD3 R3, PT, PT, R3, R4, RZ ;  /* 0x0000000403037210 */ /* 0x000fc80007ffe0ff */
        /* <DEDUP_REMOVED lines=9> */
[----:B------:R-:W-:-:S04]  /*02a0*/  IADD3 R2, P0, PT, R2, 0x4000, RZ ;  /* 0x0000400002027810 */ /* 0x000fc80007f1e0ff */
[----:B------:R-:W-:-:S09]  /*02b0*/  IADD3.X R3, PT, PT, RZ, R3, RZ, P0, !PT ;  /* 0x00000003ff037210 */ /* 0x000fd200007fe4ff */
.L_x_400:
        /* <DEDUP_REMOVED lines=19> */
[----:B0-----:R-:W-:-:S04]  /*03f0*/  IADD3 R2, P2, PT, R2, 0x8000, RZ ;  /* 0x0000800002027810 */ /* 0x001fc80007f5e0ff */
[----:B------:R-:W-:Y:S01]  /*0400*/  IADD3.X R3, PT, PT, RZ, R3, RZ, P2, !PT ;  /* 0x00000003ff037210 */ /* 0x000fe200017fe4ff */
        /* <DEDUP_REMOVED lines=17> */
.L_x_399:
[----:B------:R-:W-:Y:S05]  /*0520*/  BSYNC.RECONVERGENT B2 ;  /* 0x0000000000027941 */ /* 0x000fea0003800200 */
.L_x_398:
[----:B------:R-:W-:Y:S05]  /*0530*/  @!P1 BRA `(.L_x_397) ;  /* 0x0000000000e09947 */ /* 0x000fea0003800000 */
[----:B------:R-:W-:Y:S01]  /*0540*/  ISETP.GE.U32.AND P0, PT, R22, 0x8, PT ;  /* 0x000000081600780c */ /* 0x000fe20003f06070 */
[----:B------:R-:W-:Y:S01]  /*0550*/  BSSY.RECONVERGENT B2, `(.L_x_401) ;  /* 0x0000017000027945 */ /* 0x000fe20003800200 */
[----:B------:R-:W-:-:S04]  /*0560*/  LOP3.LUT R10, R6, 0x7, RZ, 0xc0, !PT ;  /* 0x00000007060a7812 */ /* 0x000fc800078ec0ff */
[----:B------:R-:W-:-:S07]  /*0570*/  ISETP.NE.AND P1, PT, R10, RZ, PT ;  /* 0x000000ff0a00720c */ /* 0x000fce0003f25270 */
[----:B------:R-:W-:Y:S06]  /*0580*/  @!P0 BRA `(.L_x_402) ;  /* 0x00000000004c8947 */ /* 0x000fec0003800000 */
[----:B------:R-:W0:Y:S02]  /*0590*/  LDC.64 R2, c[0x0][0x380] ;  /* 0x0000e000ff027b82 */ /* 0x000e240000000a00 */
[----:B0-----:R-:W-:-:S05]  /*05a0*/  IMAD.WIDE.U32 R2, R7, 0x4, R2 ;  /* 0x0000000407027825 */ /* 0x001fca00078e0002 */
        /* <DEDUP_REMOVED lines=17> */
.L_x_402:
[----:B------:R-:W-:Y:S05]  /*06c0*/  BSYNC.RECONVERGENT B2 ;  /* 0x0000000000027941 */ /* 0x000fea0003800200 */
.L_x_401:
        /* <DEDUP_REMOVED lines=17> */
.L_x_404:
[----:B------:R-:W-:Y:S05]  /*07e0*/  BSYNC.RECONVERGENT B2 ;  /* 0x0000000000027941 */ /* 0x000fea0003800200 */
.L_x_403:
[----:B------:R-:W-:Y:S05]  /*07f0*/  @!P1 BRA `(.L_x_397) ;  /* 0x0000000000309947 */ /* 0x000fea0003800000 */
[----:B------:R-:W0:Y:S01]  /*0800*/  LDC.64 R2, c[0x0][0x380] ;  /* 0x0000e000ff027b82 */ /* 0x000e220000000a00 */
[----:B------:R-:W-:Y:S01]  /*0810*/  IADD3 R6, PT, PT, -R6, RZ, RZ ;  /* 0x000000ff06067210 */ /* 0x000fe20007ffe1ff */
[----:B0-----:R-:W-:-:S05]  /*0820*/  IMAD.WIDE.U32 R2, R7, 0x4, R2 ;  /* 0x0000000407027825 */ /* 0x001fca00078e0002 */
[----:B------:R-:W-:-:S07]  /*0830*/  MOV R7, R3 ;  /* 0x0000000300077202 */ /* 0x000fce0000000f00 */
.L_x_405:
[----:B------:R-:W-:-:S06]  /*0840*/  MOV R3, R7 ;  /* 0x0000000700037202 */ /* 0x000fcc0000000f00 */
[----:B------:R0:W2:Y:S01]  /*0850*/  LDG.E R3, desc[UR6][R2.64] ;  /* 0x0000000602037981 */ /* 0x0000a2000c1e1900 */
[----:B------:R-:W-:-:S04]  /*0860*/  IADD3 R6, PT, PT, R6, 0x1, RZ ;  /* 0x0000000106067810 */ /* 0x000fc80007ffe0ff */
[----:B------:R-:W-:Y:S02]  /*0870*/  ISETP.NE.AND P0, PT, R6, RZ, PT ;  /* 0x000000ff0600720c */ /* 0x000fe40003f05270 */
[----:B0-----:R-:W-:-:S04]  /*0880*/  IADD3 R2, P1, PT, R2, 0x800, RZ ;  /* 0x0000080002027810 */ /* 0x001fc80007f3e0ff */
[----:B------:R-:W-:Y:S01]  /*0890*/  IADD3.X R7, PT, PT, RZ, R7, RZ, P1, !PT ;  /* 0x00000007ff077210 */ /* 0x000fe20000ffe4ff */
[----:B--2--5:R-:W-:-:S06]  /*08a0*/  FADD R0, R3, R0 ;  /* 0x0000000003007221 */ /* 0x024fcc0000000000 */
[----:B------:R-:W-:Y:S05]  /*08b0*/  @P0 BRA `(.L_x_405) ;  /* 0xfffffffc00e00947 */ /* 0x000fea000383ffff */
.L_x_397:
[----:B------:R-:W-:Y:S05]  /*08c0*/  BSYNC.RECONVERGENT B1 ;  /* 0x0000000000017941 */ /* 0x000fea0003800200 */
.L_x_396:
[----:B------:R-:W-:Y:S02]  /*08d0*/  ISETP.GE.U32.AND P0, PT, R4, 0x200, PT ;  /* 0x000002000400780c */ /* 0x000fe40003f06070 */
        /* <DEDUP_REMOVED lines=36> */
[----:B------:R-:W3:Y:S04]  /*0b20*/  LDS.128 R8, [UR4+0x30] ;  /* 0x00003004ff087984 */ /* 0x000ee80008000c00 */
[----:B------:R-:W4:Y:S01]  /*0b30*/  LDS.128 R16, [UR4+0x40] ;  /* 0x00004004ff107984 */ /* 0x000f220008000c00 */
[----:B0-----:R-:W-:-:S04]  /*0b40*/  FADD R5, R0, R5 ;  /* 0x0000000500057221 */ /* 0x001fc80000000000 */
        /* <DEDUP_REMOVED lines=9> */
[----:B------:R-:W-:-:S04]  /*0be0*/  FADD R11, R10, R11 ;  /* 0x0000000b0a0b7221 */ /* 0x000fc80000000000 */
[----:B----4-:R-:W-:-:S04]  /*0bf0*/  FADD R16, R11, R16 ;  /* 0x000000100b107221 */ /* 0x010fc80000000000 */
[----:B------:R-:W-:-:S04]  /*0c00*/  FADD R17, R16, R17 ;  /* 0x0000001110117221 */ /* 0x000fc80000000000 */
[----:B------:R-:W-:-:S04]  /*0c10*/  FADD R18, R17, R18 ;  /* 0x0000001211127221 */ /* 0x000fc80000000000 */
[----:B------:R-:W-:Y:S01]  /*0c20*/  FADD R0, R18, R19 ;  /* 0x0000001312007221 */ /* 0x000fe20000000000 */
[----:B------:R-:W-:Y:S06]  /*0c30*/  BRA `(.L_x_407) ;  /* 0x0000001400d87947 */ /* 0x000fec0003800000 */
.L_x_406:
[----:B------:R-:W1:Y:S01]  /*0c40*/  S2R R6, SR_LANEID ;  /* 0x0000000000067919 */ /* 0x000e620000000000 */
[----:B------:R-:W-:-:S04]  /*0c50*/  LOP3.LUT R0, R5, 0x3e0, RZ, 0xc0, !PT ;  /* 0x000003e005007812 */ /* 0x000fc800078ec0ff */
[----:B0-----:R-:W-:Y:S02]  /*0c60*/  IADD3 R3, PT, PT, R0, 0x20, RZ ;  /* 0x0000002000037810 */ /* 0x001fe40007ffe0ff */
[----:B------:R-:W-:Y:S02]  /*0c70*/  LOP3.LUT R7, RZ, R0, RZ, 0x33, !PT ;  /* 0x00000000ff077212 */ /* 0x000fe400078e33ff */
[-C--:B------:R-:W-:Y:S02]  /*0c80*/  ISETP.GT.U32.AND P0, PT, R3, R4.reuse, PT ;  /* 0x000000040300720c */ /* 0x080fe40003f04070 */
        /* <DEDUP_REMOVED lines=40> */
[----:B------:R-:W0:Y:S04]  /*0f10*/  LDS.128 R20, [UR4+0x10] ;  /* 0x00001004ff147984 */ /* 0x000e280008000c00 */
        /* <DEDUP_REMOVED lines=30> */
.L_x_393:
[----:B------:R-:W0:Y:S01]  /*1100*/  S2R R0, SR_TID.X ;  /* 0x0000000000007919 */ /* 0x000e220000002100 */
[----:B------:R-:W1:Y:S02]  /*1110*/  LDCU.64 UR4, c[0x0][0x380] ;  /* 0x00007000ff0477ac */ /* 0x000e640008000a00 */
[----:B-1----:R-:W-:Y:S02]  /*1120*/  MOV R12, UR4 ;  /* 0x00000004000c7c02 */ /* 0x002fe40008000f00 */
[----:B------:R-:W-:-:S03]  /*1130*/  MOV R13, UR5 ;  /* 0x00000005000d7c02 */ /* 0x000fc60008000f00 */
        /* <DEDUP_REMOVED lines=17> */
[----:B------:R-:W-:Y:S01]  /*1250*/  UMOV UR4, 0x2000 ;  /* 0x0000200000047882 */ /* 0x000fe20000000000 */
[----:B--2---:R-:W-:Y:S01]  /*1260*/  FADD R20, R20, R21 ;  /* 0x0000001514147221 */ /* 0x004fe20000000000 */
[----:B------:R-:W-:-:S04]  /*1270*/  IADD3 R21, PT, PT, R4, -0x2000, RZ ;  /* 0xffffe00004157810 */ /* 0x000fc80007ffe0ff */
[----:B------:R-:W-:Y:S01]  /*1280*/  ISETP.GE.U32.AND P0, PT, R21, 0x2000, PT ;  /* 0x000020001500780c */ /* 0x000fe20003f06070 */
[----:B---3--:R-:W-:Y:S01]  /*1290*/  FADD R6, R6, R7 ;  /* 0x0000000706067221 */ /* 0x008fe20000000000 */
[----:B----4-:R-:W-:-:S04]  /*12a0*/  FADD R9, R8, R9 ;  /* 0x0000000908097221 */ /* 0x010fc80000000000 */
[----:B------:R-:W-:Y:S01]  /*12b0*/  FADD R6, R6, R9 ;  /* 0x0000000906067221 */ /* 0x000fe20000000000 */
[----:B-----5:R-:W-:Y:S01]  /*12c0*/  FADD R10, R10, R11 ;  /* 0x0000000b0a0a7221 */ /* 0x020fe20000000000 */
[----:B------:R-:W-:-:S04]  /*12d0*/  FADD R15, R14, R15 ;  /* 0x0000000f0e0f7221 */ /* 0x000fc80000000000 */
[----:B------:R-:W-:Y:S01]  /*12e0*/  FADD R15, R10, R15 ;  /* 0x0000000f0a0f7221 */ /* 0x000fe20000000000 */
[----:B------:R-:W-:Y:S01]  /*12f0*/  FADD R16, R16, R17 ;  /* 0x0000001110107221 */ /* 0x000fe20000000000 */
[----:B------:R-:W-:-:S04]  /*1300*/  FADD R19, R18, R19 ;  /* 0x0000001312137221 */ /* 0x000fc80000000000 */
[----:B------:R-:W-:Y:S01]  /*1310*/  FADD R16, R16, R19 ;  /* 0x0000001310107221 */ /* 0x000fe20000000000 */
[----:B------:R-:W-:-:S04]  /*1320*/  FADD R5, R5, R22 ;  /* 0x0000001605057221 */ /* 0x000fc80000000000 */
[----:B------:R-:W-:Y:S01]  /*1330*/  FADD R5, R20, R5 ;  /* 0x0000000514057221 */ /* 0x000fe20000000000 */
[----:B------:R-:W-:-:S03]  /*1340*/  FADD R6, R6, R15 ;  /* 0x0000000f06067221 */ /* 0x000fc60000000000 */
[----:B------:R-:W-:-:S04]  /*1350*/  FADD R5, R16, R5 ;  /* 0x0000000510057221 */ /* 0x000fc80000000000 */
[----:B------:R-:W-:Y:S01]  /*1360*/  FADD R5, R6, R5 ;  /* 0x0000000506057221 */ /* 0x000fe20000000000 */
[----:B------:R-:W-:Y:S06]  /*1370*/  @!P0 BRA `(.L_x_408) ;  /* 0x0000000000ac8947 */ /* 0x000fec0003800000 */
[----:B------:R-:W0:Y:S01]  /*1380*/  LDC R4, c[0x0][0x390] ;  /* 0x0000e400ff047b82 */ /* 0x000e220000000800 */
[----:B------:R-:W-:-:S07]  /*1390*/  UMOV UR4, 0x2000 ;  /* 0x0000200000047882 */ /* 0x000fce0000000000 */
[----:B------:R-:W1:Y:S02]  /*13a0*/  LDC.64 R12, c[0x0][0x380] ;  /* 0x0000e000ff0c7b82 */ /* 0x000e640000000a00 */
.L_x_410:
[----:B------:R-:W-:-:S05]  /*13b0*/  IADD3 R3, PT, PT, R0, UR4, RZ ;  /* 0x0000000400037c10 */ /* 0x000fca000fffe0ff */
        /* <DEDUP_REMOVED lines=17> */
[----:B0-----:R-:W-:-:S04]  /*14d0*/  IADD3 R2, PT, PT, R4, -UR4, RZ ;  /* 0x8000000404027c10 */ /* 0x001fc8000fffe0ff */
        /* <DEDUP_REMOVED lines=18> */
[----:B------:R-:W-:-:S06]  /*1600*/  UIADD3 UR4, UPT, UPT, UR4, 0x2000, URZ ;  /* 0x0000200004047890 */ /* 0x000fcc000fffe0ff */
[----:B------:R-:W-:-:S13]  /*1610*/  ISETP.LT.U32.AND P0, PT, R21, UR4, PT ;  /* 0x0000000415007c0c */ /* 0x000fda000bf01070 */
[----:B------:R-:W-:Y:S05]  /*1620*/  @!P0 BRA `(.L_x_410) ;  /* 0xfffffffc00608947 */ /* 0x000fea000383ffff */
.L_x_408:
[----:B------:R-:W-:Y:S01]  /*1630*/  IADD3 R3, PT, PT, R4, -UR4, RZ ;  /* 0x8000000404037c10 */ /* 0x000fe2000fffe0ff */
[----:B------:R-:W-:Y:S03]  /*1640*/  BSSY.RECONVERGENT B1, `(.L_x_409) ;  /* 0x00000a3000017945 */ /* 0x000fe60003800200 */
[----:B------:R-:W-:-:S04]  /*1650*/  ISETP.GE.AND P0, PT, R0, R3, PT ;  /* 0x000000030000720c */ /* 0x000fc80003f06270 */
[----:B------:R-:W-:-:S13]  /*1660*/  ISETP.LE.U32.OR P0, PT, R4, UR4, P0 ;  /* 0x0000000404007c0c */ /* 0x000fda0008703470 */
[----:B------:R-:W-:Y:S05]  /*1670*/  @P0 BRA `(.L_x_411) ;  /* 0x00000008007c0947 */ /* 0x000fea0003800000 */
[-C--:B------:R-:W-:Y:S01]  /*1680*/  LOP3.LUT R3, RZ, R0.reuse, RZ, 0x33, !PT ;  /* 0x00000000ff037212 */ /* 0x080fe200078e33ff */
[----:B------:R-:W-:Y:S01]  /*1690*/  BSSY.RECONVERGENT B2, `(.L_x_412) ;  /* 0x0000052000027945 */ /* 0x000fe20003800200 */
[----:B------:R-:W-:Y:S02]  /*16a0*/  MOV R6, R0 ;  /* 0x0000000000067202 */ /* 0x000fe40000000f00 */
[----:B------:R-:W-:-:S04]  /*16b0*/  IADD3 R3, PT, PT, R4, -UR4, R3 ;  /* 0x8000000404037c10 */ /* 0x000fc8000fffe003 */
[C---:B------:R-:W-:Y:S02]  /*16c0*/  ISETP.GE.U32.AND P0, PT, R3.reuse, 0x1e00, PT ;  /* 0x00001e000300780c */ /* 0x040fe40003f06070 */
[----:B------:R-:W-:-:S04]  /*16d0*/  LEA.HI R3, R3, 0x1, RZ, 0x17 ;  /* 0x0000000103037811 */ /* 0x000fc800078fb8ff */
[----:B------:R-:W-:-:S07]  /*16e0*/  LOP3.LUT R4, R3, 0xf, RZ, 0xc0, !PT ;  /* 0x0000000f03047812 */ /* 0x000fce00078ec0ff */
[----:B------:R-:W-:Y:S05]  /*16f0*/  @!P0 BRA `(.L_x_413) ;  /* 0x00000004002c8947 */ /* 0x000fea0003800000 */
[----:B------:R-:W-:Y:S01]  /*1700*/  LOP3.LUT R7, R3, 0xfffff0, RZ, 0xc0, !PT ;  /* 0x00fffff003077812 */ /* 0x000fe200078ec0ff */
[----:B------:R-:W-:Y:S01]  /*1710*/  BSSY.RECONVERGENT B3, `(.L_x_414) ;  /* 0x0000048000037945 */ /* 0x000fe20003800200 */
[C---:B------:R-:W-:Y:S02]  /*1720*/  LOP3.LUT R6, R0.reuse, 0x1000, RZ, 0xfc, !PT ;  /* 0x0000100000067812 */ /* 0x040fe400078efcff */
[----:B------:R-:W-:Y:S02]  /*1730*/  IADD3 R2, PT, PT, R0, UR4, RZ ;  /* 0x0000000400027c10 */ /* 0x000fe4000fffe0ff */
[----:B------:R-:W-:-:S07]  /*1740*/  IADD3 R7, PT, PT, -R7, RZ, RZ ;  /* 0x000000ff07077210 */ /* 0x000fce0007ffe1ff */
.L_x_415:
[C---:B------:R-:W-:Y:S01]  /*1750*/  IADD3 R19, PT, PT, R2.reuse, 0x200, RZ ;  /* 0x0000020002137810 */ /* 0x040fe20007ffe0ff */
[C---:B------:R-:W-:Y:S01]  /*1760*/  IMAD.WIDE.U32 R14, R2.reuse, 0x4, R12 ;  /* 0x00000004020e7825 */ /* 0x040fe200078e000c */
[----:B------:R-:W-:-:S03]  /*1770*/  IADD3 R11, PT, PT, R2, 0x400, RZ ;  /* 0x00000400020b7810 */ /* 0x000fc60007ffe0ff */
[--C-:B------:R-:W-:Y:S01]  /*1780*/  IMAD.WIDE.U32 R18, R19, 0x4, R12.reuse ;  /* 0x0000000413127825 */ /* 0x100fe200078e000c */
[----:B------:R0:W2:Y:S01]  /*1790*/  LDG.E R8, desc[UR6][R14.64] ;  /* 0x000000060e087981 */ /* 0x0000a2000c1e1900 */
[C---:B------:R-:W-:Y:S02]  /*17a0*/  IADD3 R21, PT, PT, R2.reuse, 0x600, RZ ;  /* 0x0000060002157810 */ /* 0x040fe40007ffe0ff */
[--C-:B------:R-:W-:Y:S01]  /*17b0*/  IMAD.WIDE.U32 R10, R11, 0x4, R12.reuse ;  /* 0x000000040b0a7825 */ /* 0x100fe200078e000c */
[----:B------:R1:W3:Y:S01]  /*17c0*/  LDG.E R9, desc[UR6][R18.64] ;  /* 0x0000000612097981 */ /* 0x0002e2000c1e1900 */
[C---:B------:R-:W-:Y:S02]  /*17d0*/  IADD3 R17, PT, PT, R2.reuse, 0x800, RZ ;  /* 0x0000080002117810 */ /* 0x040fe40007ffe0ff */
[--C-:B------:R-:W-:Y:S02]  /*17e0*/  IMAD.WIDE.U32 R20, R21, 0x4, R12.reuse ;  /* 0x0000000415147825 */ /* 0x100fe400078e000c */
[----:B------:R4:W5:Y:S01]  /*17f0*/  LDG.E R10, desc[UR6][R10.64] ;  /* 0x000000060a0a7981 */ /* 0x000962000c1e1900 */
[----:B------:R-:W-:Y:S01]  /*1800*/  IADD3 R29, PT, PT, R2, 0xa00, RZ ;  /* 0x00000a00021d7810 */ /* 0x000fe20007ffe0ff */
[----:B------:R-:W-:-:S02]  /*1810*/  IMAD.WIDE.U32 R16, R17, 0x4, R12 ;  /* 0x0000000411107825 */ /* 0x000fc400078e000c */
[----:B------:R4:W5:Y:S01]  /*1820*/  LDG.E R27, desc[UR6][R20.64] ;  /* 0x00000006141b7981 */ /* 0x000962000c1e1900 */
[C---:B------:R-:W-:Y:S01]  /*1830*/  IADD3 R23, PT, PT, R2.reuse, 0xc00, RZ ;  /* 0x00000c0002177810 */ /* 0x040fe20007ffe0ff */
[--C-:B------:R-:W-:Y:S02]  /*1840*/  IMAD.WIDE.U32 R28, R29, 0x4, R12.reuse ;  /* 0x000000041d1c7825 */ /* 0x100fe400078e000c */
[----:B------:R-:W5:Y:S01]  /*1850*/  LDG.E R26, desc[UR6][R16.64] ;  /* 0x00000006101a7981 */ /* 0x000f62000c1e1900 */
[C---:B------:R-:W-:Y:S01]  /*1860*/  IADD3 R22, PT, PT, R2.reuse, 0xe00, RZ ;  /* 0x00000e0002167810 */ /* 0x040fe20007ffe0ff */
[--C-:B0-----:R-:W-:Y:S02]  /*1870*/  IMAD.WIDE.U32 R14, R23, 0x4, R12.reuse ;  /* 0x00000004170e7825 */ /* 0x101fe400078e000c */
[----:B------:R0:W5:Y:S01]  /*1880*/  LDG.E R25, desc[UR6][R28.64] ;  /* 0x000000061c197981 */ /* 0x000162000c1e1900 */
[----:B------:R-:W-:Y:S01]  /*1890*/  IADD3 R23, PT, PT, R2, 0x1000, RZ ;  /* 0x0000100002177810 */ /* 0x000fe20007ffe0ff */
[----:B-1----:R-:W-:-:S02]  /*18a0*/  IMAD.WIDE.U32 R18, R22, 0x4, R12 ;  /* 0x0000000416127825 */ /* 0x002fc400078e000c */
[----:B------:R1:W5:Y:S01]  /*18b0*/  LDG.E R24, desc[UR6][R14.64] ;  /* 0x000000060e187981 */ /* 0x000362000c1e1900 */
[C---:B----4-:R-:W-:Y:S01]  /*18c0*/  IADD3 R11, PT, PT, R2.reuse, 0x1200, RZ ;  /* 0x00001200020b7810 */ /* 0x050fe20007ffe0ff */
[--C-:B------:R-:W-:Y:S02]  /*18d0*/  IMAD.WIDE.U32 R20, R23, 0x4, R12.reuse ;  /* 0x0000000417147825 */ /* 0x100fe400078e000c */
[----:B------:R4:W5:Y:S01]  /*18e0*/  LDG.E R23, desc[UR6][R18.64] ;  /* 0x0000000612177981 */ /* 0x000962000c1e1900 */
[C---:B0-----:R-:W-:Y:S01]  /*18f0*/  IADD3 R29, PT, PT, R2.reuse, 0x1400, RZ ;  /* 0x00001400021d7810 */ /* 0x041fe20007ffe0ff */
[--C-:B------:R-:W-:Y:S02]  /*1900*/  IMAD.WIDE.U32 R16, R11, 0x4, R12.reuse ;  /* 0x000000040b107825 */ /* 0x100fe400078e000c */
[----:B------:R-:W5:Y:S01]  /*1910*/  LDG.E R22, desc[UR6][R20.64] ;  /* 0x0000000614167981 */ /* 0x000f62000c1e1900 */
[----:B-1----:R-:W-:Y:S01]  /*1920*/  IADD3 R15, PT, PT, R2, 0x1600, RZ ;  /* 0x00001600020f7810 */ /* 0x002fe20007ffe0ff */
[----:B------:R-:W-:-:S02]  /*1930*/  IMAD.WIDE.U32 R28, R29, 0x4, R12 ;  /* 0x000000041d1c7825 */ /* 0x000fc400078e000c */
[----:B------:R0:W5:Y:S01]  /*1940*/  LDG.E R11, desc[UR6][R16.64] ;  /* 0x00000006100b7981 */ /* 0x000162000c1e1900 */
[C---:B----4-:R-:W-:Y:S01]  /*1950*/  IADD3 R19, PT, PT, R2.reuse, 0x1800, RZ ;  /* 0x0000180002137810 */ /* 0x050fe20007ffe0ff */
[--C-:B------:R-:W-:Y:S02]  /*1960*/  IMAD.WIDE.U32 R14, R15, 0x4, R12.reuse ;  /* 0x000000040f0e7825 */ /* 0x100fe400078e000c */
[----:B------:R-:W4:Y:S02]  /*1970*/  LDG.E R28, desc[UR6][R28.64] ;  /* 0x000000061c1c7981 */ /* 0x000f24000c1e1900 */
[----:B------:R-:W-:Y:S01]  /*1980*/  IMAD.WIDE.U32 R18, R19, 0x4, R12 ;  /* 0x0000000413127825 */ /* 0x000fe200078e000c */
[C---:B0-----:R-:W-:Y:S02]  /*1990*/  IADD3 R17, PT, PT, R2.reuse, 0x1a00, RZ ;  /* 0x00001a0002117810 */ /* 0x041fe40007ffe0ff */
[----:B------:R-:W-:-:S03]  /*19a0*/  IADD3 R21, PT, PT, R2, 0x1c00, RZ ;  /* 0x00001c0002157810 */ /* 0x000fc60007ffe0ff */
[----:B------:R-:W4:Y:S04]  /*19b0*/  LDG.E R18, desc[UR6][R18.64] ;  /* 0x0000000612127981 */ /* 0x000f28000c1e1900 */
[----:B------:R0:W4:Y:S01]  /*19c0*/  LDG.E R29, desc[UR6][R14.64] ;  /* 0x000000060e1d7981 */ /* 0x000122000c1e1900 */
[----:B------:R-:W-:Y:S01]  /*19d0*/  IADD3 R20, PT, PT, R2, 0x1e00, RZ ;  /* 0x00001e0002147810 */ /* 0x000fe20007ffe0ff */
[----:B0-----:R-:W-:-:S04]  /*19e0*/  IMAD.WIDE.U32 R14, R17, 0x4, R12 ;  /* 0x00000004110e7825 */ /* 0x001fc800078e000c */
[--C-:B------:R-:W-:Y:S02]  /*19f0*/  IMAD.WIDE.U32 R16, R21, 0x4, R12.reuse ;  /* 0x0000000415107825 */ /* 0x100fe400078e000c */
[----:B------:R-:W4:Y:S02]  /*1a00*/  LDG.E R14, desc[UR6][R14.64] ;  /* 0x000000060e0e7981 */ /* 0x000f24000c1e1900 */
[----:B------:R-:W-:Y:S02]  /*1a10*/  IMAD.WIDE.U32 R20, R20, 0x4, R12 ;  /* 0x0000000414147825 */ /* 0x000fe400078e000c */
[----:B------:R-:W4:Y:S04]  /*1a20*/  LDG.E R16, desc[UR6][R16.64] ;  /* 0x0000000610107981 */ /* 0x000f28000c1e1900 */
[----:B------:R-:W4:Y:S01]  /*1a30*/  LDG.E R20, desc[UR6][R20.64] ;  /* 0x0000000614147981 */ /* 0x000f22000c1e1900 */
[----:B------:R-:W-:-:S04]  /*1a40*/  IADD3 R7, PT, PT, R7, 0x10, RZ ;  /* 0x0000001007077810 */ /* 0x000fc80007ffe0ff */
[----:B------:R-:W-:Y:S02]  /*1a50*/  ISETP.NE.AND P0, PT, R7, RZ, PT ;  /* 0x000000ff0700720c */ /* 0x000fe40003f05270 */
[----:B------:R-:W-:Y:S02]  /*1a60*/  IADD3 R6, PT, PT, R6, 0x2000, RZ ;  /* 0x0000200006067810 */ /* 0x000fe40007ffe0ff */
[----:B------:R-:W-:Y:S01]  /*1a70*/  IADD3 R2, PT, PT, R2, 0x2000, RZ ;  /* 0x0000200002027810 */ /* 0x000fe20007ffe0ff */
[----:B--2---:R-:W-:-:S04]  /*1a80*/  FADD R8, R8, R5 ;  /* 0x0000000508087221 */ /* 0x004fc80000000000 */
[----:B---3--:R-:W-:-:S04]  /*1a90*/  FADD R9, R8, R9 ;  /* 0x0000000908097221 */ /* 0x008fc80000000000 */
        /* <DEDUP_REMOVED lines=8> */
[----:B----4-:R-:W-:-:S04]  /*1b20*/  FADD R28, R11, R28 ;  /* 0x0000001c0b1c7221 */ /* 0x010fc80000000000 */
[----:B------:R-:W-:-:S04]  /*1b30*/  FADD R29, R28, R29 ;  /* 0x0000001d1c1d7221 */ /* 0x000fc80000000000 */
[----:B------:R-:W-:-:S04]  /*1b40*/  FADD R29, R29, R18 ;  /* 0x000000121d1d7221 */ /* 0x000fc80000000000 */
[----:B------:R-:W-:-:S04]  /*1b50*/  FADD R29, R29, R14 ;  /* 0x0000000e1d1d7221 */ /* 0x000fc80000000000 */
[----:B------:R-:W-:-:S04]  /*1b60*/  FADD R29, R29, R16 ;  /* 0x000000101d1d7221 */ /* 0x000fc80000000000 */
[----:B------:R-:W-:Y:S01]  /*1b70*/  FADD R5, R29, R20 ;  /* 0x000000141d057221 */ /* 0x000fe20000000000 */
[----:B------:R-:W-:Y:S06]  /*1b80*/  @P0 BRA `(.L_x_415) ;  /* 0xfffffff800f00947 */ /* 0x000fec000383ffff */
[----:B------:R-:W-:Y:S05]  /*1b90*/  BSYNC.RECONVERGENT B3 ;  /* 0x0000000000037941 */ /* 0x000fea0003800200 */
.L_x_414:
[----:B------:R-:W-:-:S07]  /*1ba0*/  IADD3 R6, PT, PT, R6, -0x1000, RZ ;  /* 0xfffff00006067810 */ /* 0x000fce0007ffe0ff */
.L_x_413:
[----:B------:R-:W-:Y:S05]  /*1bb0*/  BSYNC.RECONVERGENT B2 ;  /* 0x0000000000027941 */ /* 0x000fea0003800200 */
.L_x_412:
[----:B------:R-:W-:-:S13]  /*1bc0*/  ISETP.NE.AND P0, PT, R4, RZ, PT ;  /* 0x000000ff0400720c */ /* 0x000fda0003f05270 */
[----:B------:R-:W-:Y:S05]  /*1bd0*/  @!P0 BRA `(.L_x_411) ;  /* 0x0000000400248947 */ /* 0x000fea0003800000 */
[----:B------:R-:W-:Y:S01]  /*1be0*/  ISETP.GE.U32.AND P0, PT, R4, 0x8, PT ;  /* 0x000000080400780c */ /* 0x000fe20003f06070 */
[----:B------:R-:W-:Y:S01]  /*1bf0*/  BSSY.RECONVERGENT B2, `(.L_x_416) ;  /* 0x0000025000027945 */ /* 0x000fe20003800200 */
[----:B------:R-:W-:-:S04]  /*1c00*/  LOP3.LUT R22, R3, 0x7, RZ, 0xc0, !PT ;  /* 0x0000000703167812 */ /* 0x000fc800078ec0ff */
[----:B------:R-:W-:-:S07]  /*1c10*/  ISETP.NE.AND P1, PT, R22, RZ, PT ;  /* 0x000000ff1600720c */ /* 0x000fce0003f25270 */
[----:B------:R-:W-:Y:S06]  /*1c20*/  @!P0 BRA `(.L_x_417) ;  /* 0x0000000000848947 */ /* 0x000fec0003800000 */
[----:B------:R-:W-:-:S04]  /*1c30*/  IADD3 R7, PT, PT, R6, UR4, RZ ;  /* 0x0000000406077c10 */ /* 0x000fc8000fffe0ff */
        /* <DEDUP_REMOVED lines=32> */
.L_x_417:
[----:B------:R-:W-:Y:S05]  /*1e40*/  BSYNC.RECONVERGENT B2 ;  /* 0x0000000000027941 */ /* 0x000fea0003800200 */
.L_x_416:
        /* <DEDUP_REMOVED lines=23> */
.L_x_419:
[----:B------:R-:W-:Y:S05]  /*1fc0*/  BSYNC.RECONVERGENT B2 ;  /* 0x0000000000027941 */ /* 0x000fea0003800200 */
.L_x_418:
[----:B------:R-:W-:Y:S05]  /*1fd0*/  @!P1 BRA `(.L_x_411) ;  /* 0x0000000000249947 */ /* 0x000fea0003800000 */
[----:B------:R-:W-:Y:S02]  /*1fe0*/  IADD3 R7, PT, PT, R6, UR4, RZ ;  /* 0x0000000406077c10 */ /* 0x000fe4000fffe0ff */
[----:B------:R-:W-:-:S07]  /*1ff0*/  IADD3 R4, PT, PT, -R4, RZ, RZ ;  /* 0x000000ff04047210 */ /* 0x000fce0007ffe1ff */
.L_x_420:
[----:B------:R-:W-:-:S06]  /*2000*/  IMAD.WIDE.U32 R2, R7, 0x4, R12 ;  /* 0x0000000407027825 */ /* 0x000fcc00078e000c */
[----:B------:R-:W2:Y:S01]  /*2010*/  LDG.E R2, desc[UR6][R2.64] ;  /* 0x0000000602027981 */ /* 0x000ea2000c1e1900 */
[----:B------:R-:W-:Y:S02]  /*2020*/  IADD3 R4, PT, PT, R4, 0x1, RZ ;  /* 0x0000000104047810 */ /* 0x000fe40007ffe0ff */
[----:B------:R-:W-:Y:S02]  /*2030*/  IADD3 R7, PT, PT, R7, 0x200, RZ ;  /* 0x0000020007077810 */ /* 0x000fe40007ffe0ff */
[----:B------:R-:W-:Y:S01]  /*2040*/  ISETP.NE.AND P0, PT, R4, RZ, PT ;  /* 0x000000ff0400720c */ /* 0x000fe20003f05270 */
[----:B--2---:R-:W-:-:S12]  /*2050*/  FADD R5, R2, R5 ;  /* 0x0000000502057221 */ /* 0x004fd80000000000 */
[----:B------:R-:W-:Y:S05]  /*2060*/  @P0 BRA `(.L_x_420) ;  /* 0xfffffffc00e40947 */ /* 0x000fea000383ffff */
.L_x_411:
[----:B------:R-:W-:Y:S05]  /*2070*/  BSYNC.RECONVERGENT B1 ;  /* 0x0000000000017941 */ /* 0x000fea0003800200 */
.L_x_409:
        /* <DEDUP_REMOVED lines=33> */
[----:B------:R-:W3:Y:S04]  /*2290*/  LDS.128 R8, [UR4+0x30] ;  /* 0x00003004ff087984 */ /* 0x000ee80008000c00 */
[----:B------:R-:W4:Y:S01]  /*22a0*/  LDS.128 R16, [UR4+0x40] ;  /* 0x00004004ff107984 */ /* 0x000f220008000c00 */
[----:B0-----:R-:W-:-:S04]  /*22b0*/  FADD R5, R0, R5 ;  /* 0x0000000500057221 */ /* 0x001fc80000000000 */
        /* <DEDUP_REMOVED lines=13> */
[----:B------:R-:W-:-:S07]  /*2390*/  FADD R0, R18, R19 ;  /* 0x0000001312007221 */ /* 0x000fce0000000000 */
.L_x_407:
[----:B------:R-:W-:Y:S05]  /*23a0*/  BSYNC.RECONVERGENT B0 ;  /* 0x0000000000007941 */ /* 0x000fea0003800200 */
.L_x_392:
[----:B------:R-:W-:Y:S05]  /*23b0*/  @P0 EXIT ;  /* 0x000000000000094d */ /* 0x000fea0003800000 */
[----:B012---:R-:W0:Y:S01]  /*23c0*/  LDC.64 R2, c[0x0][0x388] ;  /* 0x0000e200ff027b82 */ /* 0x007e220000000a00 */
[----:B------:R-:W1:Y:S02]  /*23d0*/  LDCU UR4, c[0x0][0x398] ;  /* 0x00007300ff0477ac */ /* 0x000e640008000800 */
[----:B-1----:R-:W-:-:S05]  /*23e0*/  FADD R5, R0, UR4 ;  /* 0x0000000400057e21 */ /* 0x002fca0008000000 */
[----:B0-----:R-:W-:Y:S01]  /*23f0*/  STG.E desc[UR6][R2.64], R5 ;  /* 0x0000000502007986 */ /* 0x001fe2000c101906 */
[----:B------:R-:W-:Y:S05]  /*2400*/  EXIT ;  /* 0x000000000000794d */ /* 0x000fea0003800000 */
.L_x_421:
        /* <DEDUP_REMOVED lines=15> */
.L_x_687:


//--------------------- .text._ZN3cub18CUB_300001_SM_10006detail9transform16transform_kernelINS2_10policy_hubILb1EN4cuda3std3__45tupleIJN6thrust24THRUST_300001_SM_1000_NS20permutation_iteratorINSA_6detail15normal_iteratorINSA_10device_ptrIiEEEESG_EEEEEE10policy1000ElNS7_10__identityESG_JSH_EEEvT0_iT1_T2_DpNS2_10kernel_argIT3_EE --------------------------
	.section	.text._ZN3cub18CUB_300001_SM_10006detail9transform16transform_kernelINS2_10policy_hubILb1EN4cuda3std3__45tupleIJN6thrust24THRUST_300001_SM_1000_NS20permutation_iteratorINSA_6detail15normal_iteratorINSA_10device_ptrIiEEEESG_EEEEEE10policy1000ElNS7_10__identityESG_JSH_EEEvT0_iT1_T2_DpNS2_10kernel_argIT3_EE,"ax",@progbits
	.align	128
        .global         _ZN3cub18CUB_300001_SM_10006detail9transform16transform_kernelINS2_10policy_hubILb1EN4cuda3std3__45tupleIJN6thrust24THRUST_300001_SM_1000_NS20permutation_iteratorINSA_6detail15normal_iteratorINSA_10device_ptrIiEEEESG_EEEEEE10policy1000ElNS7_10__identityESG_JSH_EEEvT0_iT1_T2_DpNS2_10kernel_argIT3_EE
        .type           _ZN3cub18CUB_300001_SM_10006detail9transform16transform_kernelINS2_10policy_hubILb1EN4cuda3std3__45tupleIJN6thrust24THRUST_300001_SM_1000_NS20permutation_iteratorINSA_6detail15normal_iteratorINSA_10device_ptrIiEEEESG_EEEEEE10policy1000ElNS7_10__identityESG_JSH_EEEvT0_iT1_T2_DpNS2_10kernel_argIT3_EE,@function
        .size           _ZN3cub18CUB_300001_SM_10006detail9transform16transform_kernelINS2_10policy_hubILb1EN4cuda3std3__45tupleIJN6thrust24THRUST_300001_SM_1000_NS20permutation_iteratorINSA_6detail15normal_iteratorINSA_10device_ptrIiEEEESG_EEEEEE10policy1000ElNS7_10__identityESG_JSH_EEEvT0_iT1_T2_DpNS2_10kernel_argIT3_EE,(.L_x_688 - _ZN3cub18CUB_300001_SM_10006detail9transform16transform_kernelINS2_10policy_hubILb1EN4cuda3std3__45tupleIJN6thrust24THRUST_300001_SM_1000_NS20permutation_iteratorINSA_6detail15normal_iteratorINSA_10device_ptrIiEEEESG_EEEEEE10policy1000ElNS7_10__identityESG_JSH_EEEvT0_iT1_T2_DpNS2_10kernel_argIT3_EE)
        .other          _ZN3cub18CUB_300001_SM_10006detail9transform16transform_kernelINS2_10policy_hubILb1EN4cuda3std3__45tupleIJN6thrust24THRUST_300001_SM_1000_NS20permutation_iteratorINSA_6detail15normal_iteratorINSA_10device_ptrIiEEEESG_EEEEEE10policy1000ElNS7_10__identityESG_JSH_EEEvT0_iT1_T2_DpNS2_10kernel_argIT3_EE,@"STO_CUDA_ENTRY STV_DEFAULT"
_ZN3cub18CUB_300001_SM_10006detail9transform16transform_kernelINS2_10policy_hubILb1EN4cuda3std3__45tupleIJN6thrust24THRUST_300001_SM_1000_NS20permutation_iteratorINSA_6detail15normal_iteratorINSA_10device_ptrIiEEEESG_EEEEEE10policy1000ElNS7_10__identityESG_JSH_EEEvT0_iT1_T2_DpNS2_10kernel_argIT3_EE:
.text._ZN3cub18CUB_300001_SM_10006detail9transform16transform_kernelINS2_10policy_hubILb1EN4cuda3std3__45tupleIJN6thrust24THRUST_300001_SM_1000_NS20permutation_iteratorINSA_6detail15normal_iteratorINSA_10device_ptrIiEEEESG_EEEEEE10policy1000ElNS7_10__identityESG_JSH_EEEvT0_iT1_T2_DpNS2_10kernel_argIT3_EE:
[----:B------:R-:W-:Y:S08]  /*0000*/  LDC R1, c[0x0][0x37c] ;  /* 0x0000df00ff017b82 */ /* 0x000ff00000000800 */
[----:B------:R-:W0:Y:S01]  /*0010*/  LDC R0, c[0x0][0x388] ;  /* 0x0000e200ff007b82 */ /* 0x000e220000000800 */
[----:B------:R-:W1:Y:S01]  /*0020*/  LDCU.64 UR6, c[0x0][0x380] ;  /* 0x00007000ff0677ac */ /* 0x000e620008000a00 */
[----:B------:R-:W2:Y:S06]  /*0030*/  LDCU.128 UR8, c[0x0][0x390] ;  /* 0x00007200ff0877ac */ /* 0x000eac0008000c00 */
[----:B------:R-:W3:Y:S01]  /*0040*/  S2UR UR4, SR_CTAID.X ;  /* 0x00000000000479c3 */ /* 0x000ee20000002500 */
[----:B0-----:R-:W-:-:S04]  /*0050*/  SHF.L.U32 R5, R0, 0x7, RZ ;  /* 0x0000000700057819 */ /* 0x001fc800000006ff */
[----:B------:R-:W-:Y:S01]  /*0060*/  SHF.R.S32.HI R4, RZ, 0x1f, R5 ;  /* 0x0000001fff047819 */ /* 0x000fe20000011405 */
[----:B---3--:R-:W-:-:S04]  /*0070*/  IMAD.WIDE.U32 R2, R5, UR4, RZ ;  /* 0x0000000405027c25 */ /* 0x008fc8000f8e00ff */
[----:B------:R-:W-:Y:S01]  /*0080*/  IMAD R7, R4, UR4, RZ ;  /* 0x0000000404077c24 */ /* 0x000fe2000f8e02ff */
[----:B-1----:R-:W-:Y:S01]  /*0090*/  IADD3 R6, P1, PT, -R2, UR6, RZ ;  /* 0x0000000602067c10 */ /* 0x002fe2000ff3e1ff */
[----:B------:R-:W0:Y:S03]  /*00a0*/  LDCU.64 UR4, c[0x0][0x358] ;  /* 0x00006b00ff0477ac */ /* 0x000e260008000a00 */
[----:B------:R-:W-:Y:S02]  /*00b0*/  IADD3 R7, PT, PT, R3, R7, RZ ;  /* 0x0000000703077210 */ /* 0x000fe40007ffe0ff */
[----:B------:R-:W-:Y:S02]  /*00c0*/  ISETP.LT.U32.AND P0, PT, R6, R5, PT ;  /* 0x000000050600720c */ /* 0x000fe40003f01070 */
[----:B------:R-:W-:Y:S02]  /*00d0*/  IADD3.X R3, PT, PT, ~R7, UR7, RZ, P1, !PT ;  /* 0x0000000707037c10 */ /* 0x000fe40008ffe5ff */
[----:B------:R-:W-:-:S02]  /*00e0*/  SHF.L.U64.HI R7, R2, 0x2, R7 ;  /* 0x0000000202077819 */ /* 0x000fc40000010207 */
[----:B------:R-:W-:Y:S01]  /*00f0*/  ISETP.LT.AND.EX P0, PT, R3, R4, PT, P0 ;  /* 0x000000040300720c */ /* 0x000fe20003f01300 */
[----:B------:R-:W-:-:S03]  /*0100*/  IMAD.SHL.U32 R4, R2, 0x4, RZ ;  /* 0x0000000402047824 */ /* 0x000fc600078e00ff */
[----:B------:R-:W-:Y:S02]  /*0110*/  SEL R6, R6, R5, P0 ;  /* 0x0000000506067207 */ /* 0x000fe40000000000 */
[C---:B--2---:R-:W-:Y:S02]  /*0120*/  IADD3 R2, P1, PT, R4.reuse, UR10, RZ ;  /* 0x0000000a04027c10 */ /* 0x044fe4000ff3e0ff */
[----:B------:R-:W-:Y:S02]  /*0130*/  ISETP.NE.AND P0, PT, R5, R6, PT ;  /* 0x000000060500720c */ /* 0x000fe40003f05270 */
[----:B------:R-:W-:Y:S02]  /*0140*/  IADD3 R4, P2, PT, R4, UR8, RZ ;  /* 0x0000000804047c10 */ /* 0x000fe4000ff5e0ff */
[C---:B------:R-:W-:Y:S02]  /*0150*/  IADD3.X R3, PT, PT, R7.reuse, UR11, RZ, P1, !PT ;  /* 0x0000000b07037c10 */ /* 0x040fe40008ffe4ff */
[----:B------:R-:W-:-:S07]  /*0160*/  IADD3.X R5, PT, PT, R7, UR9, RZ, P2, !PT ;  /* 0x0000000907057c10 */ /* 0x000fce00097fe4ff */
[----:B0-----:R-:W-:Y:S05]  /*0170*/  @!P0 BRA `(.L_x_422) ;  /* 0x0000000c00608947 */ /* 0x001fea0003800000 */
[----:B------:R-:W-:-:S13]  /*0180*/  ISETP.GE.AND P0, PT, R0, 0x1, PT ;  /* 0x000000010000780c */ /* 0x000fda0003f06270 */
[----:B------:R-:W-:Y:S05]  /*0190*/  @!P0 EXIT ;  /* 0x000000000000894d */ /* 0x000fea0003800000 */
[----:B------:R-:W0:Y:S01]  /*01a0*/  S2R R7, SR_TID.X ;  /* 0x0000000000077919 */ /* 0x000e220000002100 */
[C---:B------:R-:W-:Y:S01]  /*01b0*/  ISETP.GE.U32.AND P0, PT, R0.reuse, 0x8, PT ;  /* 0x000000080000780c */ /* 0x040fe20003f06070 */
[----:B------:R-:W-:Y:S01]  /*01c0*/  HFMA2 R10, -RZ, RZ, 0, 0 ;  /* 0x00000000ff0a7431 */ /* 0x000fe200000001ff */
[----:B------:R-:W-:-:S11]  /*01d0*/  LOP3.LUT R16, R0, 0x7, RZ, 0xc0, !PT ;  /* 0x0000000700107812 */ /* 0x000fd600078ec0ff */
[----:B------:R-:W-:Y:S05]  /*01e0*/  @!P0 BRA `(.L_x_423) ;  /* 0x0000000800048947 */ /* 0x000fea0003800000 */
[----:B0-----:R-:W-:-:S13]  /*01f0*/  ISETP.GE.AND P0, PT, R7, R6, PT ;  /* 0x000000060700720c */ /* 0x001fda0003f06270 */
[C---:B------:R-:W-:Y:S01]  /*0200*/  @!P0 IMAD.WIDE.U32 R10, R7.reuse, 0x4, R2 ;  /* 0x00000004070a8825 */ /* 0x040fe200078e0002 */
[----:B------:R-:W0:Y:S05]  /*0210*/  @!P0 LDC.64 R12, c[0x0][0x3a0] ;  /* 0x0000e800ff0c8b82 */ /* 0x000e2a0000000a00 */
[----:B------:R-:W0:Y:S01]  /*0220*/  @!P0 LDG.E R11, desc[UR4][R10.64] ;  /* 0x000000040a0b8981 */ /* 0x000e22000c1e1900 */
[----:B------:R-:W-:-:S04]  /*0230*/  IADD3 R21, PT, PT, R7, 0x80, RZ ;  /* 0x0000008007157810 */ /* 0x000fc80007ffe0ff */
[----:B------:R-:W-:Y:S01]  /*0240*/  ISETP.GE.AND P1, PT, R21, R6, PT ;  /* 0x000000061500720c */ /* 0x000fe20003f26270 */
[----:B0-----:R-:W-:-:S12]  /*0250*/  @!P0 IMAD.WIDE R12, R11, 0x4, R12 ;  /* 0x000000040b0c8825 */ /* 0x001fd800078e020c */
[----:B------:R-:W0:Y:S01]  /*0260*/  @!P1 LDC.64 R18, c[0x0][0x3a0] ;  /* 0x0000e800ff129b82 */ /* 0x000e220000000a00 */
[----:B------:R-:W2:Y:S01]  /*0270*/  @!P0 LDG.E R17, desc[UR4][R12.64] ;  /* 0x000000040c118981 */ /* 0x000ea2000c1e1900 */
[----:B------:R-:W-:-:S04]  /*0280*/  @!P0 IMAD.WIDE.U32 R14, R7, 0x4, R4 ;  /* 0x00000004070e8825 */ /* 0x000fc800078e0004 */
[----:B------:R-:W-:Y:S01]  /*0290*/  IMAD.WIDE R8, R21, 0x4, R2 ;  /* 0x0000000415087825 */ /* 0x000fe200078e0202 */
[----:B--2---:R1:W-:Y:S04]  /*02a0*/  @!P0 STG.E desc[UR4][R14.64], R17 ;  /* 0x000000110e008986 */ /* 0x0043e8000c101904 */
[----:B------:R-:W0:Y:S02]  /*02b0*/  @!P1 LDG.E R23, desc[UR4][R8.64] ;  /* 0x0000000408179981 */ /* 0x000e24000c1e1900 */
[----:B0-----:R-:W-:-:S05]  /*02c0*/  @!P1 IMAD.WIDE R10, R23, 0x4, R18 ;  /* 0x00000004170a9825 */ /* 0x001fca00078e0212 */
[----:B------:R-:W2:Y:S01]  /*02d0*/  @!P1 LDG.E R23, desc[UR4][R10.64] ;  /* 0x000000040a179981 */ /* 0x000ea2000c1e1900 */
[----:B------:R-:W-:Y:S02]  /*02e0*/  VIADD R19, R7, 0x100 ;  /* 0x0000010007137836 */ /* 0x000fe40000000000 */
[----:B------:R-:W-:-:S03]  /*02f0*/  IMAD.WIDE R12, R21, 0x4, R4 ;  /* 0x00000004150c7825 */ /* 0x000fc600078e0204 */
[----:B------:R-:W-:-:S13]  /*0300*/  ISETP.GE.AND P0, PT, R19, R6, PT ;  /* 0x000000061300720c */ /* 0x000fda0003f06270 */
[----:B------:R-:W1:Y:S01]  /*0310*/  @!P0 LDC.64 R18, c[0x0][0x3a0] ;  /* 0x0000e800ff128b82 */ /* 0x000e620000000a00 */
[----:B--2---:R-:W-:Y:S04]  /*0320*/  @!P1 STG.E desc[UR4][R12.64], R23 ;  /* 0x000000170c009986 */ /* 0x004fe8000c101904 */
[----:B------:R-:W1:Y:S02]  /*0330*/  @!P0 LDG.E R21, desc[UR4][R8.64+0x200] ;  /* 0x0002000408158981 */ /* 0x000e64000c1e1900 */
[----:B-1----:R-:W-:-:S05]  /*0340*/  @!P0 IMAD.WIDE R14, R21, 0x4, R18 ;  /* 0x00000004150e8825 */ /* 0x002fca00078e0212 */
[----:B------:R-:W2:Y:S01]  /*0350*/  @!P0 LDG.E R17, desc[UR4][R14.64] ;  /* 0x000000040e118981 */ /* 0x000ea2000c1e1900 */
[----:B------:R-:W-:-:S04]  /*0360*/  IADD3 R19, PT, PT, R7, 0x180, RZ ;  /* 0x0000018007137810 */ /* 0x000fc80007ffe0ff */
[----:B------:R-:W-:-:S13]  /*0370*/  ISETP.GE.AND P1, PT, R19, R6, PT ;  /* 0x000000061300720c */ /* 0x000fda0003f26270 */
[----:B------:R-:W0:Y:S01]  /*0380*/  @!P1 LDC.64 R10, c[0x0][0x3a0] ;  /* 0x0000e800ff0a9b82 */ /* 0x000e220000000a00 */
[----:B--2---:R1:W-:Y:S04]  /*0390*/  @!P0 STG.E desc[UR4][R12.64+0x200], R17 ;  /* 0x000200110c008986 */ /* 0x0043e8000c101904 */
[----:B------:R-:W0:Y:S01]  /*03a0*/  @!P1 LDG.E R19, desc[UR4][R8.64+0x400] ;  /* 0x0004000408139981 */ /* 0x000e22000c1e1900 */
[----:B------:R-:W-:-:S04]  /*03b0*/  IADD3 R21, PT, PT, R7, 0x200, RZ ;  /* 0x0000020007157810 */ /* 0x000fc80007ffe0ff */
[----:B------:R-:W-:-:S13]  /*03c0*/  ISETP.GE.AND P0, PT, R21, R6, PT ;  /* 0x000000061500720c */ /* 0x000fda0003f06270 */
[----:B------:R-:W2:Y:S01]  /*03d0*/  @!P0 LDC.64 R14, c[0x0][0x3a0] ;  /* 0x0000e800ff0e8b82 */ /* 0x000ea20000000a00 */
[----:B0-----:R-:W-:-:S05]  /*03e0*/  @!P1 IMAD.WIDE R10, R19, 0x4, R10 ;  /* 0x00000004130a9825 */ /* 0x001fca00078e020a */
[----:B------:R-:W3:Y:S04]  /*03f0*/  @!P1 LDG.E R19, desc[UR4][R10.64] ;  /* 0x000000040a139981 */ /* 0x000ee8000c1e1900 */
[----:B---3--:R0:W-:Y:S04]  /*0400*/  @!P1 STG.E desc[UR4][R12.64+0x400], R19 ;  /* 0x000400130c009986 */ /* 0x0081e8000c101904 */
[----:B------:R-:W2:Y:S02]  /*0410*/  @!P0 LDG.E R21, desc[UR4][R8.64+0x600] ;  /* 0x0006000408158981 */ /* 0x000ea4000c1e1900 */
[----:B--2---:R-:W-:-:S05]  /*0420*/  @!P0 IMAD.WIDE R14, R21, 0x4, R14 ;  /* 0x00000004150e8825 */ /* 0x004fca00078e020e */
[----:B-1----:R-:W2:Y:S01]  /*0430*/  @!P0 LDG.E R17, desc[UR4][R14.64] ;  /* 0x000000040e118981 */ /* 0x002ea2000c1e1900 */
[----:B------:R-:W-:-:S05]  /*0440*/  VIADD R21, R7, 0x280 ;  /* 0x0000028007157836 */ /* 0x000fca0000000000 */
[----:B------:R-:W-:-:S13]  /*0450*/  ISETP.GE.AND P1, PT, R21, R6, PT ;  /* 0x000000061500720c */ /* 0x000fda0003f26270 */
[----:B------:R-:W1:Y:S01]  /*0460*/  @!P1 LDC.64 R10, c[0x0][0x3a0] ;  /* 0x0000e800ff0a9b82 */ /* 0x000e620000000a00 */
[----:B--2---:R2:W-:Y:S04]  /*0470*/  @!P0 STG.E desc[UR4][R12.64+0x600], R17 ;  /* 0x000600110c008986 */ /* 0x0045e8000c101904 */
[----:B------:R-:W1:Y:S01]  /*0480*/  @!P1 LDG.E R21, desc[UR4][R8.64+0x800] ;  /* 0x0008000408159981 */ /* 0x000e62000c1e1900 */
[----:B0-----:R-:W-:-:S04]  /*0490*/  IADD3 R19, PT, PT, R7, 0x300, RZ ;  /* 0x0000030007137810 */ /* 0x001fc80007ffe0ff */
[----:B------:R-:W-:-:S13]  /*04a0*/  ISETP.GE.AND P0, PT, R19, R6, PT ;  /* 0x000000061300720c */ /* 0x000fda0003f06270 */
[----:B------:R-:W0:Y:S01]  /*04b0*/  @!P0 LDC.64 R14, c[0x0][0x3a0] ;  /* 0x0000e800ff0e8b82 */ /* 0x000e220000000a00 */
[----:B-1----:R-:W-:-:S06]  /*04c0*/  @!P1 IMAD.WIDE R10, R21, 0x4, R10 ;  /* 0x00000004150a9825 */ /* 0x002fcc00078e020a */
[----:B------:R-:W3:Y:S04]  /*04d0*/  @!P1 LDG.E R11, desc[UR4][R10.64] ;  /* 0x000000040a0b9981 */ /* 0x000ee8000c1e1900 */
[----:B---3--:R1:W-:Y:S04]  /*04e0*/  @!P1 STG.E desc[UR4][R12.64+0x800], R11 ;  /* 0x0008000b0c009986 */ /* 0x0083e8000c101904 */
[----:B------:R-:W0:Y:S01]  /*04f0*/  @!P0 LDG.E R19, desc[UR4][R8.64+0xa00] ;  /* 0x000a000408138981 */ /* 0x000e22000c1e1900 */
[----:B--2---:R-:W-:-:S04]  /*0500*/  IADD3 R17, PT, PT, R7, 0x380, RZ ;  /* 0x0000038007117810 */ /* 0x004fc80007ffe0ff */
[----:B------:R-:W-:Y:S01]  /*0510*/  ISETP.GE.AND P1, PT, R17, R6, PT ;  /* 0x000000061100720c */ /* 0x000fe20003f26270 */
[----:B0-----:R-:W-:-:S12]  /*0520*/  @!P0 IMAD.WIDE R14, R19, 0x4, R14 ;  /* 0x00000004130e8825 */ /* 0x001fd800078e020e */
[----:B------:R-:W0:Y:S01]  /*0530*/  @!P1 LDC.64 R18, c[0x0][0x3a0] ;  /* 0x0000e800ff129b82 */ /* 0x000e220000000a00 */
[----:B------:R-:W2:Y:S04]  /*0540*/  @!P0 LDG.E R15, desc[UR4][R14.64] ;  /* 0x000000040e0f8981 */ /* 0x000ea8000c1e1900 */
[----:B--2---:R1:W-:Y:S04]  /*0550*/  @!P0 STG.E desc[UR4][R12.64+0xa00], R15 ;  /* 0x000a000f0c008986 */ /* 0x0043e8000c101904 */
[----:B------:R-:W0:Y:S02]  /*0560*/  @!P1 LDG.E R17, desc[UR4][R8.64+0xc00] ;  /* 0x000c000408119981 */ /* 0x000e24000c1e1900 */
[----:B0-----:R-:W-:-:S06]  /*0570*/  @!P1 IMAD.WIDE R18, R17, 0x4, R18 ;  /* 0x0000000411129825 */ /* 0x001fcc00078e0212 */
[----:B------:R-:W2:Y:S01]  /*0580*/  @!P1 LDG.E R19, desc[UR4][R18.64] ;  /* 0x0000000412139981 */ /* 0x000ea2000c1e1900 */
[----:B------:R-:W-:-:S04]  /*0590*/  LOP3.LUT R10, R0, 0x7ffffff8, RZ, 0xc0, !PT ;  /* 0x7ffffff8000a7812 */ /* 0x000fc800078ec0ff */
[----:B------:R-:W-:Y:S01]  /*05a0*/  ISETP.NE.AND P0, PT, R10, 0x8, PT ;  /* 0x000000080a00780c */ /* 0x000fe20003f05270 */
[----:B--2---:R1:W-:-:S12]  /*05b0*/  @!P1 STG.E desc[UR4][R12.64+0xc00], R19 ;  /* 0x000c00130c009986 */ /* 0x0043d8000c101904 */
[----:B------:R-:W-:Y:S05]  /*05c0*/  @!P0 BRA `(.L_x_423) ;  /* 0x00000004000c8947 */ /* 0x000fea0003800000 */
[----:B------:R-:W0:Y:S01]  /*05d0*/  LDC.64 R8, c[0x0][0x3a0] ;  /* 0x0000e800ff087b82 */ /* 0x000e220000000a00 */
[----:B------:R-:W-:-:S07]  /*05e0*/  IMAD.MOV.U32 R0, RZ, RZ, 0x8 ;  /* 0x00000008ff007424 */ /* 0x000fce00078e00ff */
.L_x_426:
[----:B-1----:R-:W-:-:S04]  /*05f0*/  LEA R11, R0, R7, 0x7 ;  /* 0x00000007000b7211 */ /* 0x002fc800078e38ff */
[----:B------:R-:W-:-:S13]  /*0600*/  ISETP.GE.AND P0, PT, R11, R6, PT ;  /* 0x000000060b00720c */ /* 0x000fda0003f06270 */
[C---:B------:R-:W-:Y:S01]  /*0610*/  @!P0 IMAD.WIDE.U32 R12, R11.reuse, 0x4, R2 ;  /* 0x000000040b0c8825 */ /* 0x040fe200078e0002 */
[----:B------:R-:W1:Y:S05]  /*0620*/  @!P0 LDC.64 R18, c[0x0][0x3a0] ;  /* 0x0000e800ff128b82 */ /* 0x000e6a0000000a00 */
[----:B------:R-:W1:Y:S01]  /*0630*/  @!P0 LDG.E R13, desc[UR4][R12.64] ;  /* 0x000000040c0d8981 */ /* 0x000e62000c1e1900 */
[----:B------:R-:W-:-:S04]  /*0640*/  IADD3 R27, PT, PT, R11, 0x80, RZ ;  /* 0x000000800b1b7810 */ /* 0x000fc80007ffe0ff */
[----:B------:R-:W-:Y:S01]  /*0650*/  ISETP.GE.AND P1, PT, R27, R6, PT ;  /* 0x000000061b00720c */ /* 0x000fe20003f26270 */
[----:B-1----:R-:W-:-:S12]  /*0660*/  @!P0 IMAD.WIDE R18, R13, 0x4, R18 ;  /* 0x000000040d128825 */ /* 0x002fd800078e0212 */
[----:B------:R-:W1:Y:S01]  /*0670*/  @!P1 LDC.64 R20, c[0x0][0x3a0] ;  /* 0x0000e800ff149b82 */ /* 0x000e620000000a00 */
[----:B------:R-:W2:Y:S01]  /*0680*/  @!P0 LDG.E R29, desc[UR4][R18.64] ;  /* 0x00000004121d8981 */ /* 0x000ea2000c1e1900 */
[----:B------:R-:W-:-:S04]  /*0690*/  @!P0 IMAD.WIDE.U32 R22, R11, 0x4, R4 ;  /* 0x000000040b168825 */ /* 0x000fc800078e0004 */
[----:B------:R-:W-:Y:S01]  /*06a0*/  IMAD.WIDE R14, R27, 0x4, R2 ;  /* 0x000000041b0e7825 */ /* 0x000fe200078e0202 */
[----:B--2---:R2:W-:Y:S04]  /*06b0*/  @!P0 STG.E desc[UR4][R22.64], R29 ;  /* 0x0000001d16008986 */ /* 0x0045e8000c101904 */
[----:B------:R-:W1:Y:S01]  /*06c0*/  @!P1 LDG.E R17, desc[UR4][R14.64] ;  /* 0x000000040e119981 */ /* 0x000e62000c1e1900 */
[----:B------:R-:W-:-:S05]  /*06d0*/  VIADD R13, R11, 0x100 ;  /* 0x000001000b0d7836 */ /* 0x000fca0000000000 */
[----:B------:R-:W-:Y:S01]  /*06e0*/  ISETP.GE.AND P0, PT, R13, R6, PT ;  /* 0x000000060d00720c */ /* 0x000fe20003f06270 */
[----:B-1----:R-:W-:-:S12]  /*06f0*/  @!P1 IMAD.WIDE R20, R17, 0x4, R20 ;  /* 0x0000000411149825 */ /* 0x002fd800078e0214 */
[----:B------:R-:W1:Y:S01]  /*0700*/  @!P0 LDC.64 R18, c[0x0][0x3a0] ;  /* 0x0000e800ff128b82 */ /* 0x000e620000000a00 */
[----:B------:R-:W3:Y:S01]  /*0710*/  @!P1 LDG.E R25, desc[UR4][R20.64] ;  /* 0x0000000414199981 */ /* 0x000ee2000c1e1900 */
[----:B------:R-:W-:-:S05]  /*0720*/  IMAD.WIDE R12, R27, 0x4, R4 ;  /* 0x000000041b0c7825 */ /* 0x000fca00078e0204 */
[----:B---3--:R3:W-:Y:S04]  /*0730*/  @!P1 STG.E desc[UR4][R12.64], R25 ;  /* 0x000000190c009986 */ /* 0x0087e8000c101904 */
[----:B------:R-:W1:Y:S02]  /*0740*/  @!P0 LDG.E R17, desc[UR4][R14.64+0x200] ;  /* 0x000200040e118981 */ /* 0x000e64000c1e1900 */
[----:B-1----:R-:W-:-:S05]  /*0750*/  @!P0 IMAD.WIDE R18, R17, 0x4, R18 ;  /* 0x0000000411128825 */ /* 0x002fca00078e0212 */
[----:B--2---:R-:W2:Y:S01]  /*0760*/  @!P0 LDG.E R23, desc[UR4][R18.64] ;  /* 0x0000000412178981 */ /* 0x004ea2000c1e1900 */
[----:B------:R-:W-:-:S04]  /*0770*/  IADD3 R17, PT, PT, R11, 0x180, RZ ;  /* 0x000001800b117810 */ /* 0x000fc80007ffe0ff */
[----:B------:R-:W-:-:S13]  /*0780*/  ISETP.GE.AND P1, PT, R17, R6, PT ;  /* 0x000000061100720c */ /* 0x000fda0003f26270 */
[----:B------:R-:W1:Y:S01]  /*0790*/  @!P1 LDC.64 R20, c[0x0][0x3a0] ;  /* 0x0000e800ff149b82 */ /* 0x000e620000000a00 */
[----:B--2---:R2:W-:Y:S04]  /*07a0*/  @!P0 STG.E desc[UR4][R12.64+0x200], R23 ;  /* 0x000200170c008986 */ /* 0x0045e8000c101904 */
[----:B------:R-:W1:Y:S02]  /*07b0*/  @!P1 LDG.E R17, desc[UR4][R14.64+0x400] ;  /* 0x000400040e119981 */ /* 0x000e64000c1e1900 */
[----:B-1----:R-:W-:-:S05]  /*07c0*/  @!P1 IMAD.WIDE R20, R17, 0x4, R20 ;  /* 0x0000000411149825 */ /* 0x002fca00078e0214 */
[----:B---3--:R-:W3:Y:S01]  /*07d0*/  @!P1 LDG.E R25, desc[UR4][R20.64] ;  /* 0x0000000414199981 */ /* 0x008ee2000c1e1900 */
[----:B------:R-:W-:-:S04]  /*07e0*/  IADD3 R17, PT, PT, R11, 0x200, RZ ;  /* 0x000002000b117810 */ /* 0x000fc80007ffe0ff */
[----:B------:R-:W-:-:S13]  /*07f0*/  ISETP.GE.AND P0, PT, R17, R6, PT ;  /* 0x000000061100720c */ /* 0x000fda0003f06270 */
[----:B------:R-:W1:Y:S01]  /*0800*/  @!P0 LDC.64 R18, c[0x0][0x3a0] ;  /* 0x0000e800ff128b82 */ /* 0x000e620000000a00 */
[----:B---3--:R3:W-:Y:S04]  /*0810*/  @!P1 STG.E desc[UR4][R12.64+0x400], R25 ;  /* 0x000400190c009986 */ /* 0x0087e8000c101904 */
[----:B------:R-:W1:Y:S02]  /*0820*/  @!P0 LDG.E R17, desc[UR4][R14.64+0x600] ;  /* 0x000600040e118981 */ /* 0x000e64000c1e1900 */
[----:B-1----:R-:W-:-:S05]  /*0830*/  @!P0 IMAD.WIDE R18, R17, 0x4, R18 ;  /* 0x0000000411128825 */ /* 0x002fca00078e0212 */
[----:B--2---:R-:W2:Y:S01]  /*0840*/  @!P0 LDG.E R23, desc[UR4][R18.64] ;  /* 0x0000000412178981 */ /* 0x004ea2000c1e1900 */
[----:B------:R-:W-:-:S05]  /*0850*/  VIADD R17, R11, 0x280 ;  /* 0x000002800b117836 */ /* 0x000fca0000000000 */
[----:B------:R-:W-:-:S13]  /*0860*/  ISETP.GE.AND P1, PT, R17, R6, PT ;  /* 0x000000061100720c */ /* 0x000fda0003f26270 */
[----:B------:R-:W1:Y:S01]  /*0870*/  @!P1 LDC.64 R20, c[0x0][0x3a0] ;  /* 0x0000e800ff149b82 */ /* 0x000e620000000a00 */
[----:B--2---:R3:W-:Y:S04]  /*0880*/  @!P0 STG.E desc[UR4][R12.64+0x600], R23 ;  /* 0x000600170c008986 */ /* 0x0047e8000c101904 */
[----:B------:R-:W1:Y:S02]  /*0890*/  @!P1 LDG.E R17, desc[UR4][R14.64+0x800] ;  /* 0x000800040e119981 */ /* 0x000e64000c1e1900 */
[----:B-1----:R-:W-:-:S06]  /*08a0*/  @!P1 IMAD.WIDE R20, R17, 0x4, R20 ;  /* 0x0000000411149825 */ /* 0x002fcc00078e0214 */
[----:B------:R-:W2:Y:S01]  /*08b0*/  @!P1 LDG.E R21, desc[UR4][R20.64] ;  /* 0x0000000414159981 */ /* 0x000ea2000c1e1900 */
[----:B------:R-:W-:-:S04]  /*08c0*/  IADD3 R17, PT, PT, R11, 0x300, RZ ;  /* 0x000003000b117810 */ /* 0x000fc80007ffe0ff */
[----:B------:R-:W-:-:S13]  /*08d0*/  ISETP.GE.AND P0, PT, R17, R6, PT ;  /* 0x000000061100720c */ /* 0x000fda0003f06270 */
[----:B------:R-:W1:Y:S01]  /*08e0*/  @!P0 LDC.64 R18, c[0x0][0x3a0] ;  /* 0x0000e800ff128b82 */ /* 0x000e620000000a00 */
[----:B--2---:R3:W-:Y:S04]  /*08f0*/  @!P1 STG.E desc[UR4][R12.64+0x800], R21 ;  /* 0x000800150c009986 */ /* 0x0047e8000c101904 */
[----:B------:R-:W1:Y:S02]  /*0900*/  @!P0 LDG.E R17, desc[UR4][R14.64+0xa00] ;  /* 0x000a00040e118981 */ /* 0x000e64000c1e1900 */
[----:B-1----:R-:W-:-:S06]  /*0910*/  @!P0 IMAD.WIDE R18, R17, 0x4, R18 ;  /* 0x0000000411128825 */ /* 0x002fcc00078e0212 */
[----:B------:R-:W2:Y:S01]  /*0920*/  @!P0 LDG.E R19, desc[UR4][R18.64] ;  /* 0x0000000412138981 */ /* 0x000ea2000c1e1900 */
[----:B------:R-:W-:Y:S01]  /*0930*/  IADD3 R11, PT, PT, R11, 0x380, RZ ;  /* 0x000003800b0b7810 */ /* 0x000fe20007ffe0ff */
[----:B------:R-:W-:Y:S01]  /*0940*/  VIADD R0, R0, 0x8 ;  /* 0x0000000800007836 */ /* 0x000fe20000000000 */
[----:B------:R-:W-:Y:S04]  /*0950*/  BSSY.RECONVERGENT B0, `(.L_x_424) ;  /* 0x0000009000007945 */ /* 0x000fe80003800200 */
[----:B------:R-:W-:Y:S01]  /*0960*/  ISETP.NE.AND P1, PT, R0, R10, PT ;  /* 0x0000000a0000720c */ /* 0x000fe20003f25270 */
[----:B--2---:R3:W-:Y:S01]  /*0970*/  @!P0 STG.E desc[UR4][R12.64+0xa00], R19 ;  /* 0x000a00130c008986 */ /* 0x0047e2000c101904 */
[----:B------:R-:W-:-:S13]  /*0980*/  ISETP.GE.AND P0, PT, R11, R6, PT ;  /* 0x000000060b00720c */ /* 0x000fda0003f06270 */
[----:B---3--:R-:W-:Y:S05]  /*0990*/  @P0 BRA `(.L_x_425) ;  /* 0x0000000000100947 */ /* 0x008fea0003800000 */
[----:B------:R-:W0:Y:S02]  /*09a0*/  LDG.E R19, desc[UR4][R14.64+0xc00] ;  /* 0x000c00040e137981 */ /* 0x000e24000c1e1900 */
[----:B0-----:R-:W-:-:S06]  /*09b0*/  IMAD.WIDE R18, R19, 0x4, R8 ;  /* 0x0000000413127825 */ /* 0x001fcc00078e0208 */
[----:B------:R-:W2:Y:S04]  /*09c0*/  LDG.E R19, desc[UR4][R18.64] ;  /* 0x0000000412137981 */ /* 0x000ea8000c1e1900 */
[----:B--2---:R1:W-:Y:S02]  /*09d0*/  STG.E desc[UR4][R12.64+0xc00], R19 ;  /* 0x000c00130c007986 */ /* 0x0043e4000c101904 */
.L_x_425:
[----:B------:R-:W-:Y:S05]  /*09e0*/  BSYNC.RECONVERGENT B0 ;  /* 0x0000000000007941 */ /* 0x000fea0003800200 */
.L_x_424:
[----:B------:R-:W-:Y:S05]  /*09f0*/  @P1 BRA `(.L_x_426) ;  /* 0xfffffff800fc1947 */ /* 0x000fea000383ffff */
.L_x_423:
[----:B------:R-:W-:-:S13]  /*0a00*/  ISETP.NE.AND P0, PT, R16, RZ, PT ;  /* 0x000000ff1000720c */ /* 0x000fda0003f05270 */
[----:B------:R-:W-:Y:S05]  /*0a10*/  @!P0 EXIT ;  /* 0x000000000000894d */ /* 0x000fea0003800000 */
[----:B------:R-:W1:Y:S01]  /*0a20*/  LDC R0, c[0x0][0x388] ;  /* 0x0000e200ff007b82 */ /* 0x000e620000000800 */
[----:B------:R-:W-:Y:S02]  /*0a30*/  ISETP.GE.U32.AND P1, PT, R16, 0x4, PT ;  /* 0x000000041000780c */ /* 0x000fe40003f26070 */
[----:B-1----:R-:W-:-:S04]  /*0a40*/  LOP3.LUT R11, R0, 0x3, RZ, 0xc0, !PT ;  /* 0x00000003000b7812 */ /* 0x002fc800078ec0ff */
[----:B------:R-:W-:-:S07]  /*0a50*/  ISETP.NE.AND P0, PT, R11, RZ, PT ;  /* 0x000000ff0b00720c */ /* 0x000fce0003f05270 */
[----:B------:R-:W-:Y:S06]  /*0a60*/  @!P1 BRA `(.L_x_427) ;  /* 0x0000000000949947 */ /* 0x000fec0003800000 */
[----:B0-----:R-:W-:-:S04]  /*0a70*/  LEA R9, R10, R7, 0x7 ;  /* 0x000000070a097211 */ /* 0x001fc800078e38ff */
[----:B------:R-:W-:-:S13]  /*0a80*/  ISETP.GE.AND P2, PT, R9, R6, PT ;  /* 0x000000060900720c */ /* 0x000fda0003f46270 */
[C---:B------:R-:W-:Y:S01]  /*0a90*/  @!P2 IMAD.WIDE R12, R9.reuse, 0x4, R2 ;  /* 0x00000004090ca825 */ /* 0x040fe200078e0202 */
[----:B------:R-:W0:Y:S05]  /*0aa0*/  @!P2 LDC.64 R14, c[0x0][0x3a0] ;  /* 0x0000e800ff0eab82 */ /* 0x000e2a0000000a00 */
[----:B------:R-:W0:Y:S01]  /*0ab0*/  @!P2 LDG.E R13, desc[UR4][R12.64] ;  /* 0x000000040c0da981 */ /* 0x000e22000c1e1900 */
[----:B------:R-:W-:-:S04]  /*0ac0*/  IADD3 R27, PT, PT, R9, 0x80, RZ ;  /* 0x00000080091b7810 */ /* 0x000fc80007ffe0ff */
[----:B------:R-:W-:Y:S01]  /*0ad0*/  ISETP.GE.AND P1, PT, R27, R6, PT ;  /* 0x000000061b00720c */ /* 0x000fe20003f26270 */
[----:B0-----:R-:W-:-:S12]  /*0ae0*/  @!P2 IMAD.WIDE R14, R13, 0x4, R14 ;  /* 0x000000040d0ea825 */ /* 0x001fd800078e020e */
[----:B------:R-:W0:Y:S01]  /*0af0*/  @!P1 LDC.64 R20, c[0x0][0x3a0] ;  /* 0x0000e800ff149b82 */ /* 0x000e220000000a00 */
[----:B------:R-:W2:Y:S01]  /*0b00*/  @!P2 LDG.E R23, desc[UR4][R14.64] ;  /* 0x000000040e17a981 */ /* 0x000ea2000c1e1900 */
[----:B------:R-:W-:-:S04]  /*0b10*/  @!P2 IMAD.WIDE R16, R9, 0x4, R4 ;  /* 0x000000040910a825 */ /* 0x000fc800078e0204 */
[----:B------:R-:W-:Y:S01]  /*0b20*/  @!P1 IMAD.WIDE R18, R27, 0x4, R2 ;  /* 0x000000041b129825 */ /* 0x000fe200078e0202 */
[----:B--2---:R1:W-:Y:S05]  /*0b30*/  @!P2 STG.E desc[UR4][R16.64], R23 ;  /* 0x000000171000a986 */ /* 0x0043ea000c101904 */
[----:B------:R-:W0:Y:S01]  /*0b40*/  @!P1 LDG.E R19, desc[UR4][R18.64] ;  /* 0x0000000412139981 */ /* 0x000e22000c1e1900 */
[----:B------:R-:W-:-:S05]  /*0b50*/  VIADD R29, R9, 0x100 ;  /* 0x00000100091d7836 */ /* 0x000fca0000000000 */
[----:B------:R-:W-:Y:S01]  /*0b60*/  ISETP.GE.AND P2, PT, R29, R6, PT ;  /* 0x000000061d00720c */ /* 0x000fe20003f46270 */
[----:B------:R-:W-:-:S12]  /*0b70*/  @!P1 IMAD.WIDE R14, R27, 0x4, R4 ;  /* 0x000000041b0e9825 */ /* 0x000fd800078e0204 */
[----:B-1----:R-:W1:Y:S01]  /*0b80*/  @!P2 LDC.64 R16, c[0x0][0x3a0] ;  /* 0x0000e800ff10ab82 */ /* 0x002e620000000a00 */
[----:B0-----:R-:W-:-:S05]  /*0b90*/  @!P1 IMAD.WIDE R12, R19, 0x4, R20 ;  /* 0x00000004130c9825 */ /* 0x001fca00078e0214 */
[----:B------:R-:W2:Y:S01]  /*0ba0*/  @!P1 LDG.E R25, desc[UR4][R12.64] ;  /* 0x000000040c199981 */ /* 0x000ea2000c1e1900 */
[----:B------:R-:W-:-:S03]  /*0bb0*/  @!P2 IMAD.WIDE R20, R29, 0x4, R2 ;  /* 0x000000041d14a825 */ /* 0x000fc600078e0202 */
[----:B--2---:R0:W-:Y:S04]  /*0bc0*/  @!P1 STG.E desc[UR4][R14.64], R25 ;  /* 0x000000190e009986 */ /* 0x0041e8000c101904 */
[----:B------:R-:W1:Y:S01]  /*0bd0*/  @!P2 LDG.E R21, desc[UR4][R20.64] ;  /* 0x000000041415a981 */ /* 0x000e62000c1e1900 */
[----:B------:R-:W-:-:S04]  /*0be0*/  IADD3 R19, PT, PT, R9, 0x180, RZ ;  /* 0x0000018009137810 */ /* 0x000fc80007ffe0ff */
[----:B------:R-:W-:Y:S01]  /*0bf0*/  ISETP.GE.AND P1, PT, R19, R6, PT ;  /* 0x000000061300720c */ /* 0x000fe20003f26270 */
[----:B-1----:R-:W-:-:S12]  /*0c00*/  @!P2 IMAD.WIDE R16, R21, 0x4, R16 ;  /* 0x000000041510a825 */ /* 0x002fd800078e0210 */
[----:B0-----:R-:W0:Y:S01]  /*0c10*/  @!P1 LDC.64 R14, c[0x0][0x3a0] ;  /* 0x0000e800ff0e9b82 */ /* 0x001e220000000a00 */
[----:B------:R-:W2:Y:S01]  /*0c20*/  @!P2 LDG.E R17, desc[UR4][R16.64] ;  /* 0x000000041011a981 */ /* 0x000ea2000c1e1900 */
[----:B------:R-:W-:-:S04]  /*0c30*/  @!P2 IMAD.WIDE R8, R29, 0x4, R4 ;  /* 0x000000041d08a825 */ /* 0x000fc800078e0204 */
[----:B------:R-:W-:Y:S01]  /*0c40*/  @!P1 IMAD.WIDE R12, R19, 0x4, R2 ;  /* 0x00000004130c9825 */ /* 0x000fe200078e0202 */
[----:B--2---:R1:W-:Y:S05]  /*0c50*/  @!P2 STG.E desc[UR4][R8.64], R17 ;  /* 0x000000110800a986 */ /* 0x0043ea000c101904 */
[----:B------:R-:W0:Y:S02]  /*0c60*/  @!P1 LDG.E R13, desc[UR4][R12.64] ;  /* 0x000000040c0d9981 */ /* 0x000e24000c1e1900 */
[----:B0-----:R-:W-:-:S06]  /*0c70*/  @!P1 IMAD.WIDE R14, R13, 0x4, R14 ;  /* 0x000000040d0e9825 */ /* 0x001fcc00078e020e */
[----:B------:R-:W2:Y:S01]  /*0c80*/  @!P1 LDG.E R15, desc[UR4][R14.64] ;  /* 0x000000040e0f9981 */ /* 0x000ea2000c1e1900 */
[----:B------:R-:W-:Y:S01]  /*0c90*/  @!P1 IMAD.WIDE R18, R19, 0x4, R4 ;  /* 0x0000000413129825 */ /* 0x000fe200078e0204 */
[----:B------:R-:W-:-:S04]  /*0ca0*/  IADD3 R10, PT, PT, R10, 0x4, RZ ;  /* 0x000000040a0a7810 */ /* 0x000fc80007ffe0ff */
[----:B--2---:R1:W-:Y:S03]  /*0cb0*/  @!P1 STG.E desc[UR4][R18.64], R15 ;  /* 0x0000000f12009986 */ /* 0x0043e6000c101904 */
.L_x_427:
[----:B------:R-:W-:Y:S05]  /*0cc0*/  @!P0 EXIT ;  /* 0x000000000000894d */ /* 0x000fea0003800000 */
[----:B------:R-:W-:Y:S02]  /*0cd0*/  ISETP.NE.AND P1, PT, R11, 0x1, PT ;  /* 0x000000010b00780c */ /* 0x000fe40003f25270 */
[----:B------:R-:W-:-:S04]  /*0ce0*/  LOP3.LUT R0, R0, 0x1, RZ, 0xc0, !PT ;  /* 0x0000000100007812 */ /* 0x000fc800078ec0ff */
[----:B------:R-:W-:-:S07]  /*0cf0*/  ISETP.NE.U32.AND P0, PT, R0, 0x1, PT ;  /* 0x000000010000780c */ /* 0x000fce0003f05070 */
[----:B------:R-:W-:Y:S06]  /*0d00*/  @!P1 BRA `(.L_x_428) ;  /* 0x00000000004c9947 */ /* 0x000fec0003800000 */
[----:B01----:R-:W-:-:S05]  /*0d10*/  IMAD R15, R10, 0x80, R7 ;  /* 0x000000800a0f7824 */ /* 0x003fca00078e0207 */
        /* <DEDUP_REMOVED lines=12> */
[----:B------:R-:W0:Y:S02]  /*0de0*/  @!P2 LDG.E R17, desc[UR4][R16.64] ;  /* 0x000000041011a981 */ /* 0x000e24000c1e1900 */
[----:B0-----:R-:W-:-:S06]  /*0df0*/  @!P2 IMAD.WIDE R8, R17, 0x4, R18 ;  /* 0x000000041108a825 */ /* 0x001fcc00078e0212 */
[----:B------:R-:W3:Y:S01]  /*0e00*/  @!P2 LDG.E R9, desc[UR4][R8.64] ;  /* 0x000000040809a981 */ /* 0x000ee2000c1e1900 */
[----:B------:R-:W-:Y:S01]  /*0e10*/  @!P2 IMAD.WIDE R18, R11, 0x4, R4 ;  /* 0x000000040b12a825 */ /* 0x000fe200078e0204 */
[----:B------:R-:W-:-:S04]  /*0e20*/  IADD3 R10, PT, PT, R10, 0x2, RZ ;  /* 0x000000020a0a7810 */ /* 0x000fc80007ffe0ff */
[----:B---3--:R2:W-:Y:S03]  /*0e30*/  @!P2 STG.E desc[UR4][R18.64], R9 ;  /* 0x000000091200a986 */ /* 0x0085e6000c101904 */
.L_x_428:
[----:B------:R-:W-:Y:S05]  /*0e40*/  @P0 EXIT ;  /* 0x000000000000094d */ /* 0x000fea0003800000 */
[----:B012---:R-:W-:-:S05]  /*0e50*/  IMAD R9, R10, 0x80, R7 ;  /* 0x000000800a097824 */ /* 0x007fca00078e0207 */
[----:B------:R-:W-:-:S13]  /*0e60*/  ISETP.GE.AND P0, PT, R9, R6, PT ;  /* 0x000000060900720c */ /* 0x000fda0003f06270 */
[----:B------:R-:W-:Y:S05]  /*0e70*/  @P0 EXIT ;  /* 0x000000000000094d */ /* 0x000fea0003800000 */
[----:B------:R-:W-:Y:S01]  /*0e80*/  IMAD.WIDE R2, R9, 0x4, R2 ;  /* 0x0000000409027825 */ /* 0x000fe200078e0202 */
[----:B------:R-:W0:Y:S05]  /*0e90*/  LDC.64 R6, c[0x0][0x3a0] ;  /* 0x0000e800ff067b82 */ /* 0x000e2a0000000a00 */
[----:B------:R-:W0:Y:S02]  /*0ea0*/  LDG.E R3, desc[UR4][R2.64] ;  /* 0x0000000402037981 */ /* 0x000e24000c1e1900 */
[----:B0-----:R-:W-:-:S06]  /*0eb0*/  IMAD.WIDE R6, R3, 0x4, R6 ;  /* 0x0000000403067825 */ /* 0x001fcc00078e0206 */
[----:B------:R-:W2:Y:S01]  /*0ec0*/  LDG.E R7, desc[UR4][R6.64] ;  /* 0x0000000406077981 */ /* 0x000ea2000c1e1900 */
[----:B------:R-:W-:-:S05]  /*0ed0*/  IMAD.WIDE R4, R9, 0x4, R4 ;  /* 0x0000000409047825 */ /* 0x000fca00078e0204 */
[----:B--2---:R-:W-:Y:S01]  /*0ee0*/  STG.E desc[UR4][R4.64], R7 ;  /* 0x0000000704007986 */ /* 0x004fe2000c101904 */
[----:B------:R-:W-:Y:S05]  /*0ef0*/  EXIT ;  /* 0x000000000000794d */ /* 0x000fea0003800000 */
.L_x_422:
[----:B------:R-:W-:-:S13]  /*0f00*/  ISETP.GE.AND P0, PT, R0, 0x1, PT ;  /* 0x000000010000780c */ /* 0x000fda0003f06270 */
[----:B------:R-:W-:Y:S05]  /*0f10*/  @!P0 EXIT ;  /* 0x000000000000894d */ /* 0x000fea0003800000 */
[----:B------:R-:W0:Y:S01]  /*0f20*/  S2R R8, SR_TID.X ;  /* 0x0000000000087919 */ /* 0x000e220000002100 */
[C---:B------:R-:W-:Y:S02]  /*0f30*/  ISETP.GE.U32.AND P1, PT, R0.reuse, 0x10, PT ;  /* 0x000000100000780c */ /* 0x040fe40003f26070 */
[----:B------:R-:W-:Y:S02]  /*0f40*/  LOP3.LUT R22, R0, 0xf, RZ, 0xc0, !PT ;  /* 0x0000000f00167812 */ /* 0x000fe400078ec0ff */
[----:B------:R-:W-:Y:S02]  /*0f50*/  MOV R9, RZ ;  /* 0x000000ff00097202 */ /* 0x000fe40000000f00 */
[----:B------:R-:W-:-:S07]  /*0f60*/  ISETP.NE.AND P0, PT, R22, RZ, PT ;  /* 0x000000ff1600720c */ /* 0x000fce0003f05270 */
[----:B------:R-:W-:Y:S06]  /*0f70*/  @!P1 BRA `(.L_x_429) ;  /* 0x00000004005c9947 */ /* 0x000fec0003800000 */
[----:B0-----:R-:W-:Y:S01]  /*0f80*/  IMAD.WIDE.U32 R18, R8, 0x4, RZ ;  /* 0x0000000408127825 */ /* 0x001fe200078e00ff */
[----:B------:R-:W-:-:S03]  /*0f90*/  LOP3.LUT R9, R0, 0x7ffffff0, RZ, 0xc0, !PT ;  /* 0x7ffffff000097812 */ /* 0x000fc600078ec0ff */
[----:B------:R-:W-:Y:S01]  /*0fa0*/  VIADD R14, R8, 0x480 ;  /* 0x00000480080e7836 */ /* 0x000fe20000000000 */
[----:B------:R-:W-:Y:S02]  /*0fb0*/  MOV R15, R18 ;  /* 0x00000012000f7202 */ /* 0x000fe40000000f00 */
[----:B------:R-:W-:-:S07]  /*0fc0*/  IADD3 R18, PT, PT, -R9, RZ, RZ ;  /* 0x000000ff09127210 */ /* 0x000fce0007ffe1ff */
.L_x_430:
[----:B-1----:R-:W-:Y:S01]  /*0fd0*/  IADD3 R16, P1, PT, R15, R2, RZ ;  /* 0x000000020f107210 */ /* 0x002fe20007f3e0ff */
[----:B------:R-:W0:Y:S03]  /*0fe0*/  LDC.64 R6, c[0x0][0x3a0] ;  /* 0x0000e800ff067b82 */ /* 0x000e260000000a00 */
[----:B------:R-:W-:-:S05]  /*0ff0*/  IADD3.X R17, PT, PT, R19, R3, RZ, P1, !PT ;  /* 0x0000000313117210 */ /* 0x000fca0000ffe4ff */
[----:B------:R-:W0:Y:S01]  /*1000*/  LDG.E R13, desc[UR4][R16.64] ;  /* 0x00000004100d7981 */ /* 0x000e22000c1e1900 */
[----:B------:R-:W-:Y:S01]  /*1010*/  IADD3 R10, P1, PT, R15, R4, RZ ;  /* 0x000000040f0a7210 */ /* 0x000fe20007f3e0ff */
[----:B0-----:R-:W-:-:S05]  /*1020*/  IMAD.WIDE R12, R13, 0x4, R6 ;  /* 0x000000040d0c7825 */ /* 0x001fca00078e0206 */
[----:B------:R-:W2:Y:S01]  /*1030*/  LDG.E R23, desc[UR4][R12.64] ;  /* 0x000000040c177981 */ /* 0x000ea2000c1e1900 */
[----:B------:R-:W-:-:S05]  /*1040*/  IMAD.X R11, R19, 0x1, R5, P1 ;  /* 0x00000001130b7824 */ /* 0x000fca00008e0605 */
[----:B--2---:R0:W-:Y:S04]  /*1050*/  STG.E desc[UR4][R10.64], R23 ;  /* 0x000000170a007986 */ /* 0x0041e8000c101904 */
[----:B------:R-:W2:Y:S02]  /*1060*/  LDG.E R21, desc[UR4][R16.64+0x200] ;  /* 0x0002000410157981 */ /* 0x000ea4000c1e1900 */
[----:B--2---:R-:W-:-:S05]  /*1070*/  IMAD.WIDE R20, R21, 0x4, R6 ;  /* 0x0000000415147825 */ /* 0x004fca00078e0206 */
[----:B------:R-:W2:Y:S04]  /*1080*/  LDG.E R27, desc[UR4][R20.64] ;  /* 0x00000004141b7981 */ /* 0x000ea8000c1e1900 */
[----:B--2---:R1:W-:Y:S04]  /*1090*/  STG.E desc[UR4][R10.64+0x200], R27 ;  /* 0x0002001b0a007986 */ /* 0x0043e8000c101904 */
[----:B------:R-:W2:Y:S02]  /*10a0*/  LDG.E R25, desc[UR4][R16.64+0x400] ;  /* 0x0004000410197981 */ /* 0x000ea4000c1e1900 */
[----:B--2---:R-:W-:-:S05]  /*10b0*/  IMAD.WIDE R24, R25, 0x4, R6 ;  /* 0x0000000419187825 */ /* 0x004fca00078e0206 */
[----:B------:R-:W2:Y:S04]  /*10c0*/  LDG.E R29, desc[UR4][R24.64] ;  /* 0x00000004181d7981 */ /* 0x000ea8000c1e1900 */
[----:B--2---:R2:W-:Y:S04]  /*10d0*/  STG.E desc[UR4][R10.64+0x400], R29 ;  /* 0x0004001d0a007986 */ /* 0x0045e8000c101904 */
[----:B------:R-:W3:Y:S02]  /*10e0*/  LDG.E R13, desc[UR4][R16.64+0x600] ;  /* 0x00060004100d7981 */ /* 0x000ee4000c1e1900 */
[----:B---3--:R-:W-:-:S05]  /*10f0*/  IMAD.WIDE R12, R13, 0x4, R6 ;  /* 0x000000040d0c7825 */ /* 0x008fca00078e0206 */
[----:B0-----:R-:W3:Y:S04]  /*1100*/  LDG.E R23, desc[UR4][R12.64] ;  /* 0x000000040c177981 */ /* 0x001ee8000c1e1900 */
[----:B---3--:R0:W-:Y:S04]  /*1110*/  STG.E desc[UR4][R10.64+0x600], R23 ;  /* 0x000600170a007986 */ /* 0x0081e8000c101904 */
[----:B------:R-:W3:Y:S02]  /*1120*/  LDG.E R26, desc[UR4][R16.64+0x800] ;  /* 0x00080004101a7981 */ /* 0x000ee4000c1e1900 */
[----:B---3--:R-:W-:-:S06]  /*1130*/  IMAD.WIDE R20, R26, 0x4, R6 ;  /* 0x000000041a147825 */ /* 0x008fcc00078e0206 */
[----:B------:R-:W3:Y:S04]  /*1140*/  LDG.E R21, desc[UR4][R20.64] ;  /* 0x0000000414157981 */ /* 0x000ee8000c1e1900 */
[----:B---3--:R3:W-:Y:S04]  /*1150*/  STG.E desc[UR4][R10.64+0x800], R21 ;  /* 0x000800150a007986 */ /* 0x0087e8000c101904 */
[----:B-1----:R-:W4:Y:S02]  /*1160*/  LDG.E R27, desc[UR4][R16.64+0xa00] ;  /* 0x000a0004101b7981 */ /* 0x002f24000c1e1900 */
[----:B----4-:R-:W-:-:S05]  /*1170*/  IMAD.WIDE R24, R27, 0x4, R6 ;  /* 0x000000041b187825 */ /* 0x010fca00078e0206 */
[----:B--2---:R-:W2:Y:S04]  /*1180*/  LDG.E R29, desc[UR4][R24.64] ;  /* 0x00000004181d7981 */ /* 0x004ea8000c1e1900 */
[----:B--2---:R-:W-:Y:S04]  /*1190*/  STG.E desc[UR4][R10.64+0xa00], R29 ;  /* 0x000a001d0a007986 */ /* 0x004fe8000c101904 */
[----:B------:R-:W2:Y:S02]  /*11a0*/  LDG.E R27, desc[UR4][R16.64+0xc00] ;  /* 0x000c0004101b7981 */ /* 0x000ea4000c1e1900 */
[----:B--2---:R-:W-:-:S05]  /*11b0*/  IMAD.WIDE R12, R27, 0x4, R6 ;  /* 0x000000041b0c7825 */ /* 0x004fca00078e0206 */
[----:B0-----:R-:W2:Y:S04]  /*11c0*/  LDG.E R23, desc[UR4][R12.64] ;  /* 0x000000040c177981 */ /* 0x001ea8000c1e1900 */
[----:B--2---:R0:W-:Y:S04]  /*11d0*/  STG.E desc[UR4][R10.64+0xc00], R23 ;  /* 0x000c00170a007986 */ /* 0x0041e8000c101904 */
[----:B------:R-:W2:Y:S02]  /*11e0*/  LDG.E R27, desc[UR4][R16.64+0xe00] ;  /* 0x000e0004101b7981 */ /* 0x000ea4000c1e1900 */
[----:B--2---:R-:W-:-:S05]  /*11f0*/  IMAD.WIDE R26, R27, 0x4, R6 ;  /* 0x000000041b1a7825 */ /* 0x004fca00078e0206 */
[----:B------:R-:W2:Y:S04]  /*1200*/  LDG.E R28, desc[UR4][R26.64] ;  /* 0x000000041a1c7981 */ /* 0x000ea8000c1e1900 */
[----:B--2---:R-:W-:Y:S04]  /*1210*/  STG.E desc[UR4][R10.64+0xe00], R28 ;  /* 0x000e001c0a007986 */ /* 0x004fe8000c101904 */
[----:B---3--:R-:W2:Y:S01]  /*1220*/  LDG.E R21, desc[UR4][R16.64+0x1000] ;  /* 0x0010000410157981 */ /* 0x008ea2000c1e1900 */
[----:B------:R-:W-:Y:S02]  /*1230*/  HFMA2 R20, -RZ, RZ, 0, 9.1552734375e-05 ;  /* 0x00000600ff147431 */ /* 0x000fe400000001ff */
[----:B--2---:R-:W-:-:S06]  /*1240*/  IMAD.WIDE R24, R21, 0x4, R6 ;  /* 0x0000000415187825 */ /* 0x004fcc00078e0206 */
[----:B------:R-:W2:Y:S01]  /*1250*/  LDG.E R25, desc[UR4][R24.64] ;  /* 0x0000000418197981 */ /* 0x000ea2000c1e1900 */
[----:B------:R-:W-:-:S03]  /*1260*/  MOV R21, 0x0 ;  /* 0x0000000000157802 */ /* 0x000fc60000000f00 */
[----:B------:R-:W-:-:S03]  /*1270*/  IMAD.WIDE R20, R14, 0x4, R20 ;  /* 0x000000040e147825 */ /* 0x000fc600078e0214 */
[----:B------:R-:W-:-:S05]  /*1280*/  IADD3 R12, P1, PT, R20, R2, RZ ;  /* 0x00000002140c7210 */ /* 0x000fca0007f3e0ff */
[----:B------:R-:W-:Y:S01]  /*1290*/  IMAD.X R13, R21, 0x1, R3, P1 ;  /* 0x00000001150d7824 */ /* 0x000fe200008e0603 */
[----:B--2---:R1:W-:Y:S04]  /*12a0*/  STG.E desc[UR4][R10.64+0x1000], R25 ;  /* 0x001000190a007986 */ /* 0x0043e8000c101904 */
[----:B0-----:R-:W2:Y:S01]  /*12b0*/  LDG.E R23, desc[UR4][R12.64+-0x600] ;  /* 0xfffa00040c177981 */ /* 0x001ea2000c1e1900 */
[----:B------:R-:W-:Y:S01]  /*12c0*/  IADD3 R16, P1, PT, R20, R4, RZ ;  /* 0x0000000414107210 */ /* 0x000fe20007f3e0ff */
[----:B--2---:R-:W-:-:S06]  /*12d0*/  IMAD.WIDE R26, R23, 0x4, R6 ;  /* 0x00000004171a7825 */ /* 0x004fcc00078e0206 */
[----:B------:R-:W2:Y:S01]  /*12e0*/  LDG.E R27, desc[UR4][R26.64] ;  /* 0x000000041a1b7981 */ /* 0x000ea2000c1e1900 */
[----:B------:R-:W-:-:S05]  /*12f0*/  IADD3.X R17, PT, PT, R21, R5, RZ, P1, !PT ;  /* 0x0000000515117210 */ /* 0x000fca0000ffe4ff */
[----:B--2---:R0:W-:Y:S04]  /*1300*/  STG.E desc[UR4][R16.64+-0x600], R27 ;  /* 0xfffa001b10007986 */ /* 0x0041e8000c101904 */
[----:B------:R-:W2:Y:S02]  /*1310*/  LDG.E R21, desc[UR4][R12.64+-0x400] ;  /* 0xfffc00040c157981 */ /* 0x000ea4000c1e1900 */
[----:B--2---:R-:W-:-:S05]  /*1320*/  IMAD.WIDE R20, R21, 0x4, R6 ;  /* 0x0000000415147825 */ /* 0x004fca00078e0206 */
[----:B------:R-:W2:Y:S04]  /*1330*/  LDG.E R23, desc[UR4][R20.64] ;  /* 0x0000000414177981 */ /* 0x000ea8000c1e1900 */
[----:B--2---:R2:W-:Y:S04]  /*1340*/  STG.E desc[UR4][R16.64+-0x400], R23 ;  /* 0xfffc001710007986 */ /* 0x0045e8000c101904 */
[----:B-1----:R-:W3:Y:S02]  /*1350*/  LDG.E R11, desc[UR4][R12.64+-0x200] ;  /* 0xfffe00040c0b7981 */ /* 0x002ee4000c1e1900 */
[----:B---3--:R-:W-:-:S05]  /*1360*/  IMAD.WIDE R10, R11, 0x4, R6 ;  /* 0x000000040b0a7825 */ /* 0x008fca00078e0206 */
[----:B------:R-:W3:Y:S04]  /*1370*/  LDG.E R29, desc[UR4][R10.64] ;  /* 0x000000040a1d7981 */ /* 0x000ee8000c1e1900 */
[----:B---3--:R1:W-:Y:S04]  /*1380*/  STG.E desc[UR4][R16.64+-0x200], R29 ;  /* 0xfffe001d10007986 */ /* 0x0083e8000c101904 */
[----:B------:R-:W3:Y:S02]  /*1390*/  LDG.E R25, desc[UR4][R12.64] ;  /* 0x000000040c197981 */ /* 0x000ee4000c1e1900 */
[----:B---3--:R-:W-:-:S06]  /*13a0*/  IMAD.WIDE R24, R25, 0x4, R6 ;  /* 0x0000000419187825 */ /* 0x008fcc00078e0206 */
[----:B------:R-:W3:Y:S04]  /*13b0*/  LDG.E R25, desc[UR4][R24.64] ;  /* 0x0000000418197981 */ /* 0x000ee8000c1e1900 */
[----:B---3--:R1:W-:Y:S04]  /*13c0*/  STG.E desc[UR4][R16.64], R25 ;  /* 0x0000001910007986 */ /* 0x0083e8000c101904 */
[----:B0-----:R-:W3:Y:S02]  /*13d0*/  LDG.E R27, desc[UR4][R12.64+0x200] ;  /* 0x000200040c1b7981 */ /* 0x001ee4000c1e1900 */
[----:B---3--:R-:W-:-:S06]  /*13e0*/  IMAD.WIDE R20, R27, 0x4, R6 ;  /* 0x000000041b147825 */ /* 0x008fcc00078e0206 */
[----:B------:R-:W3:Y:S04]  /*13f0*/  LDG.E R21, desc[UR4][R20.64] ;  /* 0x0000000414157981 */ /* 0x000ee8000c1e1900 */
[----:B---3--:R1:W-:Y:S04]  /*1400*/  STG.E desc[UR4][R16.64+0x200], R21 ;  /* 0x0002001510007986 */ /* 0x0083e8000c101904 */
[----:B--2---:R-:W2:Y:S02]  /*1410*/  LDG.E R23, desc[UR4][R12.64+0x400] ;  /* 0x000400040c177981 */ /* 0x004ea4000c1e1900 */
[----:B--2---:R-:W-:-:S06]  /*1420*/  IMAD.WIDE R10, R23, 0x4, R6 ;  /* 0x00000004170a7825 */ /* 0x004fcc00078e0206 */
[----:B------:R-:W2:Y:S04]  /*1430*/  LDG.E R11, desc[UR4][R10.64] ;  /* 0x000000040a0b7981 */ /* 0x000ea8000c1e1900 */
[----:B--2---:R1:W-:Y:S04]  /*1440*/  STG.E desc[UR4][R16.64+0x400], R11 ;  /* 0x0004000b10007986 */ /* 0x0043e8000c101904 */
[----:B------:R-:W2:Y:S02]  /*1450*/  LDG.E R23, desc[UR4][R12.64+0x600] ;  /* 0x000600040c177981 */ /* 0x000ea4000c1e1900 */
[----:B--2---:R-:W-:-:S06]  /*1460*/  IMAD.WIDE R6, R23, 0x4, R6 ;  /* 0x0000000417067825 */ /* 0x004fcc00078e0206 */
[----:B------:R-:W2:Y:S01]  /*1470*/  LDG.E R7, desc[UR4][R6.64] ;  /* 0x0000000406077981 */ /* 0x000ea2000c1e1900 */
[----:B------:R-:W-:Y:S02]  /*1480*/  IADD3 R18, PT, PT, R18, 0x10, RZ ;  /* 0x0000001012127810 */ /* 0x000fe40007ffe0ff */
[----:B------:R-:W-:Y:S02]  /*1490*/  IADD3 R15, P2, PT, R15, 0x2000, RZ ;  /* 0x000020000f0f7810 */ /* 0x000fe40007f5e0ff */
[----:B------:R-:W-:Y:S02]  /*14a0*/  ISETP.NE.AND P1, PT, R18, RZ, PT ;  /* 0x000000ff1200720c */ /* 0x000fe40003f25270 */
[----:B------:R-:W-:Y:S01]  /*14b0*/  IADD3 R14, PT, PT, R14, 0x800, RZ ;  /* 0x000008000e0e7810 */ /* 0x000fe20007ffe0ff */
[----:B------:R-:W-:Y:S01]  /*14c0*/  IMAD.X R19, RZ, RZ, R19, P2 ;  /* 0x000000ffff137224 */ /* 0x000fe200010e0613 */
[----:B--2---:R1:W-:Y:S09]  /*14d0*/  STG.E desc[UR4][R16.64+0x600], R7 ;  /* 0x0006000710007986 */ /* 0x0043f2000c101904 */
[----:B------:R-:W-:Y:S05]  /*14e0*/  @P1 BRA `(.L_x_430) ;  /* 0xfffffff800b81947 */ /* 0x000fea000383ffff */
.L_x_429:
[----:B------:R-:W-:Y:S05]  /*14f0*/  @!P0 EXIT ;  /* 0x000000000000894d */ /* 0x000fea0003800000 */
[----:B------:R-:W-:Y:S02]  /*1500*/  ISETP.GE.U32.AND P0, PT, R22, 0x8, PT ;  /* 0x000000081600780c */ /* 0x000fe40003f06070 */
[----:B------:R-:W-:-:S04]  /*1510*/  LOP3.LUT R20, R0, 0x7, RZ, 0xc0, !PT ;  /* 0x0000000700147812 */ /* 0x000fc800078ec0ff */
[----:B------:R-:W-:-:S07]  /*1520*/  ISETP.NE.AND P1, PT, R20, RZ, PT ;  /* 0x000000ff1400720c */ /* 0x000fce0003f25270 */
[----:B------:R-:W-:Y:S06]  /*1530*/  @!P0 BRA `(.L_x_431) ;  /* 0x0000000000948947 */ /* 0x000fec0003800000 */
[----:B0-----:R-:W-:Y:S01]  /*1540*/  LEA R13, R9, R8, 0x7 ;  /* 0x00000008090d7211 */ /* 0x001fe200078e38ff */
[----:B-1----:R-:W0:Y:S04]  /*1550*/  LDC.64 R10, c[0x0][0x3a0] ;  /* 0x0000e800ff0a7b82 */ /* 0x002e280000000a00 */
[----:B------:R-:W-:-:S05]  /*1560*/  IMAD.WIDE R6, R13, 0x4, R2 ;  /* 0x000000040d067825 */ /* 0x000fca00078e0202 */
[----:B------:R-:W0:Y:S02]  /*1570*/  LDG.E R15, desc[UR4][R6.64] ;  /* 0x00000004060f7981 */ /* 0x000e24000c1e1900 */
[----:B0-----:R-:W-:-:S05]  /*1580*/  IMAD.WIDE R14, R15, 0x4, R10 ;  /* 0x000000040f0e7825 */ /* 0x001fca00078e020a */
[----:B------:R-:W2:Y:S01]  /*1590*/  LDG.E R21, desc[UR4][R14.64] ;  /* 0x000000040e157981 */ /* 0x000ea2000c1e1900 */
[----:B------:R-:W-:-:S05]  /*15a0*/  IMAD.WIDE R12, R13, 0x4, R4 ;  /* 0x000000040d0c7825 */ /* 0x000fca00078e0204 */
        /* <DEDUP_REMOVED lines=8> */
[----:B--2---:R-:W-:Y:S04]  /*1630*/  STG.E desc[UR4][R12.64+0x400], R25 ;  /* 0x000400190c007986 */ /* 0x004fe8000c101904 */
[----:B------:R-:W2:Y:S02]  /*1640*/  LDG.E R15, desc[UR4][R6.64+0x600] ;  /* 0x00060004060f7981 */ /* 0x000ea4000c1e1900 */
[----:B--2---:R-:W-:-:S05]  /*1650*/  IMAD.WIDE R14, R15, 0x4, R10 ;  /* 0x000000040f0e7825 */ /* 0x004fca00078e020a */
[----:B0-----:R-:W2:Y:S04]  /*1660*/  LDG.E R21, desc[UR4][R14.64] ;  /* 0x000000040e157981 */ /* 0x001ea8000c1e1900 */
[----:B--2---:R0:W-:Y:S04]  /*1670*/  STG.E desc[UR4][R12.64+0x600], R21 ;  /* 0x000600150c007986 */ /* 0x0041e8000c101904 */
[----:B------:R-:W2:Y:S02]  /*1680*/  LDG.E R27, desc[UR4][R6.64+0x800] ;  /* 0x00080004061b7981 */ /* 0x000ea4000c1e1900 */
[----:B--2---:R-:W-:-:S06]  /*1690*/  IMAD.WIDE R16, R27, 0x4, R10 ;  /* 0x000000041b107825 */ /* 0x004fcc00078e020a */
[----:B------:R-:W2:Y:S04]  /*16a0*/  LDG.E R17, desc[UR4][R16.64] ;  /* 0x0000000410117981 */ /* 0x000ea8000c1e1900 */
[----:B--2---:R2:W-:Y:S04]  /*16b0*/  STG.E desc[UR4][R12.64+0x800], R17 ;  /* 0x000800110c007986 */ /* 0x0045e8000c101904 */
[----:B-1----:R-:W3:Y:S02]  /*16c0*/  LDG.E R23, desc[UR4][R6.64+0xa00] ;  /* 0x000a000406177981 */ /* 0x002ee4000c1e1900 */
[----:B---3--:R-:W-:-:S06]  /*16d0*/  IMAD.WIDE R18, R23, 0x4, R10 ;  /* 0x0000000417127825 */ /* 0x008fcc00078e020a */
        /* <DEDUP_REMOVED lines=8> */
[----:B------:R-:W3:Y:S01]  /*1760*/  LDG.E R11, desc[UR4][R10.64] ;  /* 0x000000040a0b7981 */ /* 0x000ee2000c1e1900 */
[----:B------:R-:W-:-:S03]  /*1770*/  VIADD R9, R9, 0x8 ;  /* 0x0000000809097836 */ /* 0x000fc60000000000 */
[----:B---3--:R2:W-:Y:S04]  /*1780*/  STG.E desc[UR4][R12.64+0xe00], R11 ;  /* 0x000e000b0c007986 */ /* 0x0085e8000c101904 */
.L_x_431:
[----:B------:R-:W-:Y:S05]  /*1790*/  @!P1 EXIT ;  /* 0x000000000000994d */ /* 0x000fea0003800000 */
[----:B------:R-:W-:Y:S02]  /*17a0*/  ISETP.GE.U32.AND P0, PT, R20, 0x4, PT ;  /* 0x000000041400780c */ /* 0x000fe40003f06070 */
[----:B------:R-:W-:-:S04]  /*17b0*/  LOP3.LUT R0, R0, 0x3, RZ, 0xc0, !PT ;  /* 0x0000000300007812 */ /* 0x000fc800078ec0ff */
[----:B------:R-:W-:-:S07]  /*17c0*/  ISETP.NE.AND P1, PT, R0, RZ, PT ;  /* 0x000000ff0000720c */ /* 0x000fce0003f25270 */
[----:B------:R-:W-:Y:S06]  /*17d0*/  @!P0 BRA `(.L_x_432) ;  /* 0x0000000000548947 */ /* 0x000fec0003800000 */
[----:B0-2---:R-:W-:Y:S01]  /*17e0*/  LEA R13, R9, R8, 0x7 ;  /* 0x00000008090d7211 */ /* 0x005fe200078e38ff */
[----:B-1----:R-:W0:Y:S04]  /*17f0*/  LDC.64 R6, c[0x0][0x3a0] ;  /* 0x0000e800ff067b82 */ /* 0x002e280000000a00 */
[----:B------:R-:W-:-:S05]  /*1800*/  IMAD.WIDE R10, R13, 0x4, R2 ;  /* 0x000000040d0a7825 */ /* 0x000fca00078e0202 */
[----:B------:R-:W0:Y:S02]  /*1810*/  LDG.E R15, desc[UR4][R10.64] ;  /* 0x000000040a0f7981 */ /* 0x000e24000c1e1900 */
[----:B0-----:R-:W-:-:S06]  /*1820*/  IMAD.WIDE R14, R15, 0x4, R6 ;  /* 0x000000040f0e7825 */ /* 0x001fcc00078e0206 */
[----:B------:R-:W2:Y:S01]  /*1830*/  LDG.E R15, desc[UR4][R14.64] ;  /* 0x000000040e0f7981 */ /* 0x000ea2000c1e1900 */
[----:B------:R-:W-:-:S05]  /*1840*/  IMAD.WIDE R12, R13, 0x4, R4 ;  /* 0x000000040d0c7825 */ /* 0x000fca00078e0204 */
[----:B--2---:R3:W-:Y:S04]  /*1850*/  STG.E desc[UR4][R12.64], R15 ;  /* 0x0000000f0c007986 */ /* 0x0047e8000c101904 */
[----:B------:R-:W2:Y:S02]  /*1860*/  LDG.E R17, desc[UR4][R10.64+0x200] ;  /* 0x000200040a117981 */ /* 0x000ea4000c1e1900 */
[----:B--2---:R-:W-:-:S06]  /*1870*/  IMAD.WIDE R16, R17, 0x4, R6 ;  /* 0x0000000411107825 */ /* 0x004fcc00078e0206 */
[----:B------:R-:W2:Y:S04]  /*1880*/  LDG.E R17, desc[UR4][R16.64] ;  /* 0x0000000410117981 */ /* 0x000ea8000c1e1900 */
[----:B--2---:R3:W-:Y:S04]  /*1890*/  STG.E desc[UR4][R12.64+0x200], R17 ;  /* 0x000200110c007986 */ /* 0x0047e8000c101904 */
[----:B------:R-:W2:Y:S02]  /*18a0*/  LDG.E R19, desc[UR4][R10.64+0x400] ;  /* 0x000400040a137981 */ /* 0x000ea4000c1e1900 */
[----:B--2---:R-:W-:-:S06]  /*18b0*/  IMAD.WIDE R18, R19, 0x4, R6 ;  /* 0x0000000413127825 */ /* 0x004fcc00078e0206 */
[----:B------:R-:W2:Y:S04]  /*18c0*/  LDG.E R19, desc[UR4][R18.64] ;  /* 0x0000000412137981 */ /* 0x000ea8000c1e1900 */
[----:B--2---:R3:W-:Y:S04]  /*18d0*/  STG.E desc[UR4][R12.64+0x400], R19 ;  /* 0x000400130c007986 */ /* 0x0047e8000c101904 */
[----:B------:R-:W2:Y:S02]  /*18e0*/  LDG.E R21, desc[UR4][R10.64+0x600] ;  /* 0x000600040a157981 */ /* 0x000ea4000c1e1900 */
[----:B--2---:R-:W-:-:S06]  /*18f0*/  IMAD.WIDE R6, R21, 0x4, R6 ;  /* 0x0000000415067825 */ /* 0x004fcc00078e0206 */
[----:B------:R-:W2:Y:S01]  /*1900*/  LDG.E R7, desc[UR4][R6.64] ;  /* 0x0000000406077981 */ /* 0x000ea2000c1e1900 */
[----:B------:R-:W-:-:S03]  /*1910*/  IADD3 R9, PT, PT, R9, 0x4, RZ ;  /* 0x0000000409097810 */ /* 0x000fc60007ffe0ff */
[----:B--2---:R3:W-:Y:S04]  /*1920*/  STG.E desc[UR4][R12.64+0x600], R7 ;  /* 0x000600070c007986 */ /* 0x0047e8000c101904 */
.L_x_432:
[----:B------:R-:W-:Y:S05]  /*1930*/  @!P1 EXIT ;  /* 0x000000000000994d */ /* 0x000fea0003800000 */
[----:B--23--:R-:W2:Y:S01]  /*1940*/  LDC.64 R12, c[0x0][0x3a0] ;  /* 0x0000e800ff0c7b82 */ /* 0x00cea20000000a00 */
[----:B0-----:R-:W-:Y:S01]  /*1950*/  IMAD R15, R9, 0x80, R8 ;  /* 0x00000080090f7824 */ /* 0x001fe200078e0208 */
[----:B------:R-:W-:-:S07]  /*1960*/  IADD3 R0, PT, PT, -R0, RZ, RZ ;  /* 0x000000ff00007210 */ /* 0x000fce0007ffe1ff */
.L_x_433:
[----:B------:R-:W-:-:S06]  /*1970*/  IMAD.WIDE R8, R15, 0x4, R2 ;  /* 0x000000040f087825 */ /* 0x000fcc00078e0202 */
[----:B------:R-:W1:Y:S01]  /*1980*/  LDG.E R9, desc[UR4][R8.64] ;  /* 0x0000000408097981 */ /* 0x000e62000c1e1900 */
[----:B------:R-:W-:-:S04]  /*1990*/  IADD3 R0, PT, PT, R0, 0x1, RZ ;  /* 0x0000000100007810 */ /* 0x000fc80007ffe0ff */
[----:B------:R-:W-:Y:S01]  /*19a0*/  ISETP.NE.AND P0, PT, R0, RZ, PT ;  /* 0x000000ff0000720c */ /* 0x000fe20003f05270 */
[----:B012---:R-:W-:-:S06]  /*19b0*/  IMAD.WIDE R10, R9, 0x4, R12 ;  /* 0x00000004090a7825 */ /* 0x007fcc00078e020c */
[----:B------:R-:W2:Y:S01]  /*19c0*/  LDG.E R11, desc[UR4][R10.64] ;  /* 0x000000040a0b7981 */ /* 0x000ea2000c1e1900 */
[----:B------:R-:W-:-:S05]  /*19d0*/  IMAD.WIDE R6, R15, 0x4, R4 ;  /* 0x000000040f067825 */ /* 0x000fca00078e0204 */
[----:B--2---:R0:W-:Y:S01]  /*19e0*/  STG.E desc[UR4][R6.64], R11 ;  /* 0x0000000b06007986 */ /* 0x0041e2000c101904 */
[----:B------:R-:W-:Y:S05]  /*19f0*/  @!P0 EXIT ;  /* 0x000000000000894d */ /* 0x000fea0003800000 */
[----:B------:R-:W-:Y:S01]  /*1a00*/  IADD3 R15, PT, PT, R15, 0x80, RZ ;  /* 0x000000800f0f7810 */ /* 0x000fe20007ffe0ff */
[----:B------:R-:W-:Y:S06]  /*1a10*/  BRA `(.L_x_433) ;  /* 0xfffffffc00d47947 */ /* 0x000fec000383ffff */
.L_x_434:
        /* <DEDUP_REMOVED lines=14> */
.L_x_688:


//--------------------- .text._ZN3cub18CUB_300001_SM_10006detail9transform16transform_kernelINS2_10policy_hubILb1EN4cuda3std3__45tupleIJN6thrust24THRUST_300001_SM_1000_NS20permutation_iteratorINSA_6detail15normal_iteratorINSA_10device_ptrIiEEEESG_EEEEEE10policy1000EiNS7_10__identityESG_JSH_EEEvT0_iT1_T2_DpNS2_10kernel_argIT3_EE --------------------------
	.section	.text._ZN3cub18CUB_300001_SM_10006detail9transform16transform_kernelINS2_10policy_hubILb1EN4cuda3std3__45tupleIJN6thrust24THRUST_300001_SM_1000_NS20permutation_iteratorINSA_6detail15normal_iteratorINSA_10device_ptrIiEEEESG_EEEEEE10policy1000EiNS7_10__identityESG_JSH_EEEvT0_iT1_T2_DpNS2_10kernel_argIT3_EE,"ax",@progbits
	.align	128
        .global         _ZN3cub18CUB_300001_SM_10006detail9transform16transform_kernelINS2_10policy_hubILb1EN4cuda3std3__45tupleIJN6thrust24THRUST_300001_SM_1000_NS20permutation_iteratorINSA_6detail15normal_iteratorINSA_10device_ptrIiEEEESG_EEEEEE10policy1000EiNS7_10__identityESG_JSH_EEEvT0_iT1_T2_DpNS2_10kernel_argIT3_EE
        .type           _ZN3cub18CUB_300001_SM_10006detail9transform16transform_kernelINS2_10policy_hubILb1EN4cuda3std3__45tupleIJN6thrust24THRUST_300001_SM_1000_NS20permutation_iteratorINSA_6detail15normal_iteratorINSA_10device_ptrIiEEEESG_EEEEEE10policy1000EiNS7_10__identityESG_JSH_EEEvT0_iT1_T2_DpNS2_10kernel_argIT3_EE,@function
        .size           _ZN3cub18CUB_300001_SM_10006detail9transform16transform_kernelINS2_10policy_hubILb1EN4cuda3std3__45tupleIJN6thrust24THRUST_300001_SM_1000_NS20permutation_iteratorINSA_6detail15normal_iteratorINSA_10device_ptrIiEEEESG_EEEEEE10policy1000EiNS7_10__identityESG_JSH_EEEvT0_iT1_T2_DpNS2_10kernel_argIT3_EE,(.L_x_689 - _ZN3cub18CUB_300001_SM_10006detail9transform16transform_kernelINS2_10policy_hubILb1EN4cuda3std3__45tupleIJN6thrust24THRUST_300001_SM_1000_NS20permutation_iteratorINSA_6detail15normal_iteratorINSA_10device_ptrIiEEEESG_EEEEEE10policy1000EiNS7_10__identityESG_JSH_EEEvT0_iT1_T2_DpNS2_10kernel_argIT3_EE)
        .other          _ZN3cub18CUB_300001_SM_10006detail9transform16transform_kernelINS2_10policy_hubILb1EN4cuda3std3__45tupleIJN6thrust24THRUST_300001_SM_1000_NS20permutation_iteratorINSA_6detail15normal_iteratorINSA_10device_ptrIiEEEESG_EEEEEE10policy1000EiNS7_10__identityESG_JSH_EEEvT0_iT1_T2_DpNS2_10kernel_argIT3_EE,@"STO_CUDA_ENTRY STV_DEFAULT"
_ZN3cub18CUB_300001_SM_10006detail9transform16transform_kernelINS2_10policy_hubILb1EN4cuda3std3__45tupleIJN6thrust24THRUST_300001_SM_1000_NS20permutation_iteratorINSA_6detail15normal_iteratorINSA_10device_ptrIiEEEESG_EEEEEE10policy1000EiNS7_10__identityESG_JSH_EEEvT0_iT1_T2_DpNS2_10kernel_argIT3_EE:
.text._ZN3cub18CUB_300001_SM_10006detail9transform16transform_kernelINS2_10policy_hubILb1EN4cuda3std3__45tupleIJN6thrust24THRUST_300001_SM_1000_NS20permutation_iteratorINSA_6detail15normal_iteratorINSA_10device_ptrIiEEEESG_EEEEEE10policy1000EiNS7_10__identityESG_JSH_EEEvT0_iT1_T2_DpNS2_10kernel_argIT3_EE:
[----:B------:R-:W-:Y:S08]  /*0000*/  LDC R1, c[0x0][0x37c] ;  /* 0x0000df00ff017b82 */ /* 0x000ff00000000800 */
[----:B------:R-:W0:Y:S01]  /*0010*/  LDC.64 R10, c[0x0][0x380] ;  /* 0x0000e000ff0a7b82 */ /* 0x000e220000000a00 */
[----:B------:R-:W1:Y:S07]  /*0020*/  LDCU.64 UR6, c[0x0][0x358] ;  /* 0x00006b00ff0677ac */ /* 0x000e6e0008000a00 */
[----:B------:R-:W2:Y:S08]  /*0030*/  S2UR UR4, SR_CTAID.X ;  /* 0x00000000000479c3 */ /* 0x000eb00000002500 */
[----:B------:R-:W3:Y:S01]  /*0040*/  LDC.64 R2, c[0x0][0x398] ;  /* 0x0000e600ff027b82 */ /* 0x000ee20000000a00 */
[----:B0-----:R-:W-:-:S07]  /*0050*/  SHF.L.U32 R0, R11, 0x7, RZ ;  /* 0x000000070b007819 */ /* 0x001fce00000006ff */
[----:B------:R-:W0:Y:S01]  /*0060*/  LDC.64 R4, c[0x0][0x390] ;  /* 0x0000e400ff047b82 */ /* 0x000e220000000a00 */
[----:B--2---:R-:W-:-:S05]  /*0070*/  IMAD R7, R0, UR4, RZ ;  /* 0x0000000400077c24 */ /* 0x004fca000f8e02ff */
[C---:B------:R-:W-:Y:S01]  /*0080*/  IADD3 R9, PT, PT, -R7.reuse, R10, RZ ;  /* 0x0000000a07097210 */ /* 0x040fe20007ffe1ff */
[----:B---3--:R-:W-:-:S03]  /*0090*/  IMAD.WIDE R2, R7, 0x4, R2 ;  /* 0x0000000407027825 */ /* 0x008fc600078e0202 */
[CC--:B------:R-:W-:Y:S02]  /*00a0*/  ISETP.GT.AND P0, PT, R0.reuse, R9.reuse, PT ;  /* 0x000000090000720c */ /* 0x0c0fe40003f04270 */
[----:B------:R-:W-:Y:S01]  /*00b0*/  VIMNMX R0, PT, PT, R0, R9, PT ;  /* 0x0000000900007248 */ /* 0x000fe20003fe0100 */
[----:B0-----:R-:W-:-:S10]  /*00c0*/  IMAD.WIDE R4, R7, 0x4, R4 ;  /* 0x0000000407047825 */ /* 0x001fd400078e0204 */
[----:B-1----:R-:W-:Y:S05]  /*00d0*/  @P0 BRA `(.L_x_435) ;  /* 0x0000000800cc0947 */ /* 0x002fea0003800000 */
[----:B------:R-:W-:-:S13]  /*00e0*/  ISETP.GE.AND P0, PT, R11, 0x1, PT ;  /* 0x000000010b00780c */ /* 0x000fda0003f06270 */
[----:B------:R-:W-:Y:S05]  /*00f0*/  @!P0 EXIT ;  /* 0x000000000000894d */ /* 0x000fea0003800000 */
[----:B------:R-:W0:Y:S01]  /*0100*/  S2R R0, SR_TID.X ;  /* 0x0000000000007919 */ /* 0x000e220000002100 */
[C---:B------:R-:W-:Y:S01]  /*0110*/  ISETP.GE.U32.AND P1, PT, R11.reuse, 0x10, PT ;  /* 0x000000100b00780c */ /* 0x040fe20003f26070 */
[----:B------:R-:W-:Y:S01]  /*0120*/  HFMA2 R7, -RZ, RZ, 0, 0 ;  /* 0x00000000ff077431 */ /* 0x000fe200000001ff */
[----:B------:R-:W-:-:S04]  /*0130*/  LOP3.LUT R22, R11, 0xf, RZ, 0xc0, !PT ;  /* 0x0000000f0b167812 */ /* 0x000fc800078ec0ff */
[----:B------:R-:W-:-:S07]  /*0140*/  ISETP.NE.AND P0, PT, R22, RZ, PT ;  /* 0x000000ff1600720c */ /* 0x000fce0003f05270 */
[----:B------:R-:W-:Y:S06]  /*0150*/  @!P1 BRA `(.L_x_436) ;  /* 0x00000004005c9947 */ /* 0x000fec0003800000 */
[C---:B0-----:R-:W-:Y:S01]  /*0160*/  IMAD.WIDE.U32 R16, R0.reuse, 0x4, RZ ;  /* 0x0000000400107825 */ /* 0x041fe200078e00ff */
[----:B------:R-:W-:Y:S02]  /*0170*/  LOP3.LUT R7, R11, 0x7ffffff0, RZ, 0xc0, !PT ;  /* 0x7ffffff00b077812 */ /* 0x000fe400078ec0ff */
[----:B------:R-:W-:Y:S02]  /*0180*/  IADD3 R6, PT, PT, R0, 0x480, RZ ;  /* 0x0000048000067810 */ /* 0x000fe40007ffe0ff */
[----:B------:R-:W-:Y:S02]  /*0190*/  MOV R13, R16 ;  /* 0x00000010000d7202 */ /* 0x000fe40000000f00 */
[----:B------:R-:W-:-:S07]  /*01a0*/  IADD3 R12, PT, PT, -R7, RZ, RZ ;  /* 0x000000ff070c7210 */ /* 0x000fce0007ffe1ff */
.L_x_437:
        /* <DEDUP_REMOVED lines=38> */
[----:B------:R-:W-:Y:S01]  /*0410*/  MOV R20, 0x600 ;  /* 0x0000060000147802 */ /* 0x000fe20000000f00 */
[----:B--2---:R-:W-:-:S06]  /*0420*/  IMAD.WIDE R24, R21, 0x4, R8 ;  /* 0x0000000415187825 */ /* 0x004fcc00078e0208 */
[----:B------:R-:W2:Y:S01]  /*0430*/  LDG.E R25, desc[UR6][R24.64] ;  /* 0x0000000618197981 */ /* 0x000ea2000c1e1900 */
[----:B------:R-:W-:-:S03]  /*0440*/  HFMA2 R21, -RZ, RZ, 0, 0 ;  /* 0x00000000ff157431 */ /* 0x000fc600000001ff */
[----:B------:R-:W-:-:S03]  /*0450*/  IMAD.WIDE R20, R6, 0x4, R20 ;  /* 0x0000000406147825 */ /* 0x000fc600078e0214 */
[----:B------:R-:W-:-:S04]  /*0460*/  IADD3 R18, P1, PT, R2, R20, RZ ;  /* 0x0000001402127210 */ /* 0x000fc80007f3e0ff */
[----:B------:R-:W-:Y:S01]  /*0470*/  IADD3.X R19, PT, PT, R3, R21, RZ, P1, !PT ;  /* 0x0000001503137210 */ /* 0x000fe20000ffe4ff */
        /* <DEDUP_REMOVED lines=37> */
.L_x_436:
[----:B------:R-:W-:Y:S05]  /*06d0*/  @!P0 EXIT ;  /* 0x000000000000894d */ /* 0x000fea0003800000 */
[----:B------:R-:W2:Y:S01]  /*06e0*/  LDCU UR4, c[0x0][0x384] ;  /* 0x00007080ff0477ac */ /* 0x000ea20008000800 */
[----:B------:R-:W-:Y:S01]  /*06f0*/  ISETP.GE.U32.AND P0, PT, R22, 0x8, PT ;  /* 0x000000081600780c */ /* 0x000fe20003f06070 */
[----:B--2---:R-:W-:-:S06]  /*0700*/  ULOP3.LUT UR5, UR4, 0x7, URZ, 0xc0, !UPT ;  /* 0x0000000704057892 */ /* 0x004fcc000f8ec0ff */
[----:B------:R-:W-:-:S06]  /*0710*/  ISETP.NE.AND P1, PT, RZ, UR5, PT ;  /* 0x00000005ff007c0c */ /* 0x000fcc000bf25270 */
[----:B------:R-:W-:Y:S07]  /*0720*/  @!P0 BRA `(.L_x_438) ;  /* 0x0000000000948947 */ /* 0x000fee0003800000 */
        /* <DEDUP_REMOVED lines=35> */
[----:B------:R-:W-:-:S03]  /*0960*/  IADD3 R7, PT, PT, R7, 0x8, RZ ;  /* 0x0000000807077810 */ /* 0x000fc60007ffe0ff */
[----:B---3--:R2:W-:Y:S04]  /*0970*/  STG.E desc[UR6][R12.64+0xe00], R11 ;  /* 0x000e000b0c007986 */ /* 0x0085e8000c101906 */
.L_x_438:
[----:B------:R-:W-:Y:S05]  /*0980*/  @!P1 EXIT ;  /* 0x000000000000994d */ /* 0x000fea0003800000 */
[----:B------:R-:W-:Y:S02]  /*0990*/  UISETP.GE.U32.AND UP0, UPT, UR5, 0x4, UPT ;  /* 0x000000040500788c */ /* 0x000fe4000bf06070 */
[----:B------:R-:W-:-:S06]  /*09a0*/  ULOP3.LUT UR4, UR4, 0x3, URZ, 0xc0, !UPT ;  /* 0x0000000304047892 */ /* 0x000fcc000f8ec0ff */
[----:B------:R-:W-:Y:S01]  /*09b0*/  ISETP.NE.AND P0, PT, RZ, UR4, PT ;  /* 0x00000004ff007c0c */ /* 0x000fe2000bf05270 */
[----:B------:R-:W-:-:S12]  /*09c0*/  BRA.U !UP0, `(.L_x_439) ;  /* 0x0000000108547547 */ /* 0x000fd8000b800000 */
        /* <DEDUP_REMOVED lines=21> */
.L_x_439:
[----:B------:R-:W-:Y:S05]  /*0b20*/  @!P0 EXIT ;  /* 0x000000000000894d */ /* 0x000fea0003800000 */
[----:B--23--:R-:W2:Y:S01]  /*0b30*/  LDC.64 R12, c[0x0][0x3a0] ;  /* 0x0000e800ff0c7b82 */ /* 0x00cea20000000a00 */
[----:B01----:R-:W-:Y:S01]  /*0b40*/  LEA R15, R7, R0, 0x7 ;  /* 0x00000000070f7211 */ /* 0x003fe200078e38ff */
[----:B------:R-:W-:-:S12]  /*0b50*/  UIADD3 UR4, UPT, UPT, -UR4, URZ, URZ ;  /* 0x000000ff04047290 */ /* 0x000fd8000fffe1ff */
.L_x_440:
[----:B------:R-:W-:-:S06]  /*0b60*/  IMAD.WIDE R8, R15, 0x4, R2 ;  /* 0x000000040f087825 */ /* 0x000fcc00078e0202 */
[----:B------:R-:W2:Y:S02]  /*0b70*/  LDG.E R9, desc[UR6][R8.64] ;  /* 0x0000000608097981 */ /* 0x000ea4000c1e1900 */
[----:B0-2---:R-:W-:-:S06]  /*0b80*/  IMAD.WIDE R10, R9, 0x4, R12 ;  /* 0x00000004090a7825 */ /* 0x005fcc00078e020c */
[----:B------:R-:W2:Y:S01]  /*0b90*/  LDG.E R11, desc[UR6][R10.64] ;  /* 0x000000060a0b7981 */ /* 0x000ea2000c1e1900 */
[----:B------:R-:W-:Y:S01]  /*0ba0*/  IMAD.WIDE R6, R15, 0x4, R4 ;  /* 0x000000040f067825 */ /* 0x000fe200078e0204 */
[----:B------:R-:W-:-:S03]  /*0bb0*/  UIADD3 UR4, UPT, UPT, UR4, 0x1, URZ ;  /* 0x0000000104047890 */ /* 0x000fc6000fffe0ff */
[----:B------:R-:W-:Y:S01]  /*0bc0*/  VIADD R15, R15, 0x80 ;  /* 0x000000800f0f7836 */ /* 0x000fe20000000000 */
[----:B------:R-:W-:Y:S01]  /*0bd0*/  UISETP.NE.AND UP0, UPT, UR4, URZ, UPT ;  /* 0x000000ff0400728c */ /* 0x000fe2000bf05270 */
[----:B--2---:R0:W-:Y:S08]  /*0be0*/  STG.E desc[UR6][R6.64], R11 ;  /* 0x0000000b06007986 */ /* 0x0041f0000c101906 */
[----:B------:R-:W-:Y:S05]  /*0bf0*/  BRA.U UP0, `(.L_x_440) ;  /* 0xfffffffd00d87547 */ /* 0x000fea000b83ffff */
[----:B------:R-:W-:Y:S05]  /*0c00*/  EXIT ;  /* 0x000000000000794d */ /* 0x000fea0003800000 */
.L_x_435:
[----:B------:R-:W-:-:S13]  /*0c10*/  ISETP.GE.AND P0, PT, R11, 0x1, PT ;  /* 0x000000010b00780c */ /* 0x000fda0003f06270 */
[----:B------:R-:W-:Y:S05]  /*0c20*/  @!P0 EXIT ;  /* 0x000000000000894d */ /* 0x000fea0003800000 */
[----:B------:R-:W0:Y:S01]  /*0c30*/  S2R R8, SR_TID.X ;  /* 0x0000000000087919 */ /* 0x000e220000002100 */
[C---:B------:R-:W-:Y:S02]  /*0c40*/  ISETP.GE.U32.AND P0, PT, R11.reuse, 0x8, PT ;  /* 0x000000080b00780c */ /* 0x040fe40003f06070 */
[----:B------:R-:W-:Y:S02]  /*0c50*/  LOP3.LUT R22, R11, 0x7, RZ, 0xc0, !PT ;  /* 0x000000070b167812 */ /* 0x000fe400078ec0ff */
[----:B------:R-:W-:-:S09]  /*0c60*/  MOV R9, RZ ;  /* 0x000000ff00097202 */ /* 0x000fd20000000f00 */
[----:B------:R-:W-:Y:S05]  /*0c70*/  @!P0 BRA `(.L_x_441) ;  /* 0x0000000400108947 */ /* 0x000fea0003800000 */
[----:B------:R-:W1:Y:S01]  /*0c80*/  LDC.64 R6, c[0x0][0x3a0] ;  /* 0x0000e800ff067b82 */ /* 0x000e620000000a00 */
[----:B------:R-:W-:Y:S01]  /*0c90*/  HFMA2 R12, -RZ, RZ, 0, 0 ;  /* 0x00000000ff0c7431 */ /* 0x000fe200000001ff */
[----:B------:R-:W-:-:S07]  /*0ca0*/  LOP3.LUT R9, R11, 0x7ffffff8, RZ, 0xc0, !PT ;  /* 0x7ffffff80b097812 */ /* 0x000fce00078ec0ff */
.L_x_444:
[----:B0-----:R-:W-:-:S04]  /*0cb0*/  LEA R13, R12, R8, 0x7 ;  /* 0x000000080c0d7211 */ /* 0x001fc800078e38ff */
[----:B------:R-:W-:-:S13]  /*0cc0*/  ISETP.GE.AND P0, PT, R13, R0, PT ;  /* 0x000000000d00720c */ /* 0x000fda0003f06270 */
        /* <DEDUP_REMOVED lines=11> */
[----:B------:R-:W0:Y:S01]  /*0d80*/  @!P1 LDG.E R27, desc[UR6][R10.64] ;  /* 0x000000060a1b9981 */ /* 0x000e22000c1e1900 */
[----:B------:R-:W-:-:S04]  /*0d90*/  IADD3 R15, PT, PT, R13, 0x100, RZ ;  /* 0x000001000d0f7810 */ /* 0x000fc80007ffe0ff */
[----:B------:R-:W-:Y:S01]  /*0da0*/  ISETP.GE.AND P0, PT, R15, R0, PT ;  /* 0x000000000f00720c */ /* 0x000fe20003f06270 */
[----:B0-----:R-:W-:-:S12]  /*0db0*/  @!P1 IMAD.WIDE R20, R27, 0x4, R20 ;  /* 0x000000041b149825 */ /* 0x001fd800078e0214 */
[----:B------:R-:W0:Y:S01]  /*0dc0*/  @!P0 LDC.64 R16, c[0x0][0x3a0] ;  /* 0x0000e800ff108b82 */ /* 0x000e220000000a00 */
[----:B------:R-:W3:Y:S01]  /*0dd0*/  @!P1 LDG.E R21, desc[UR6][R20.64] ;  /* 0x0000000614159981 */ /* 0x000ee2000c1e1900 */
[----:B------:R-:W-:-:S05]  /*0de0*/  IMAD.WIDE R14, R25, 0x4, R4 ;  /* 0x00000004190e7825 */ /* 0x000fca00078e0204 */
[----:B---3--:R3:W-:Y:S04]  /*0df0*/  @!P1 STG.E desc[UR6][R14.64], R21 ;  /* 0x000000150e009986 */ /* 0x0087e8000c101906 */
[----:B------:R-:W0:Y:S01]  /*0e00*/  @!P0 LDG.E R25, desc[UR6][R10.64+0x200] ;  /* 0x000200060a198981 */ /* 0x000e22000c1e1900 */
[----:B--2---:R-:W-:-:S04]  /*0e10*/  IADD3 R19, PT, PT, R13, 0x180, RZ ;  /* 0x000001800d137810 */ /* 0x004fc80007ffe0ff */
[----:B------:R-:W-:-:S13]  /*0e20*/  ISETP.GE.AND P1, PT, R19, R0, PT ;  /* 0x000000001300720c */ /* 0x000fda0003f26270 */
[----:B------:R-:W2:Y:S01]  /*0e30*/  @!P1 LDC.64 R18, c[0x0][0x3a0] ;  /* 0x0000e800ff129b82 */ /* 0x000ea20000000a00 */
[----:B0-----:R-:W-:-:S05]  /*0e40*/  @!P0 IMAD.WIDE R16, R25, 0x4, R16 ;  /* 0x0000000419108825 */ /* 0x001fca00078e0210 */
[----:B------:R-:W4:Y:S04]  /*0e50*/  @!P0 LDG.E R23, desc[UR6][R16.64] ;  /* 0x0000000610178981 */ /* 0x000f28000c1e1900 */
[----:B----4-:R0:W-:Y:S04]  /*0e60*/  @!P0 STG.E desc[UR6][R14.64+0x200], R23 ;  /* 0x000200170e008986 */ /* 0x0101e8000c101906 */
[----:B------:R-:W2:Y:S02]  /*0e70*/  @!P1 LDG.E R25, desc[UR6][R10.64+0x400] ;  /* 0x000400060a199981 */ /* 0x000ea4000c1e1900 */
[----:B--2---:R-:W-:-:S05]  /*0e80*/  @!P1 IMAD.WIDE R18, R25, 0x4, R18 ;  /* 0x0000000419129825 */ /* 0x004fca00078e0212 */
[----:B---3--:R-:W2:Y:S01]  /*0e90*/  @!P1 LDG.E R21, desc[UR6][R18.64] ;  /* 0x0000000612159981 */ /* 0x008ea2000c1e1900 */
[----:B------:R-:W-:-:S05]  /*0ea0*/  VIADD R25, R13, 0x200 ;  /* 0x000002000d197836 */ /* 0x000fca0000000000 */
[----:B------:R-:W-:-:S13]  /*0eb0*/  ISETP.GE.AND P0, PT, R25, R0, PT ;  /* 0x000000001900720c */ /* 0x000fda0003f06270 */
[----:B------:R-:W3:Y:S01]  /*0ec0*/  @!P0 LDC.64 R16, c[0x0][0x3a0] ;  /* 0x0000e800ff108b82 */ /* 0x000ee20000000a00 */
[----:B--2---:R2:W-:Y:S04]  /*0ed0*/  @!P1 STG.E desc[UR6][R14.64+0x400], R21 ;  /* 0x000400150e009986 */ /* 0x0045e8000c101906 */
[----:B------:R-:W3:Y:S02]  /*0ee0*/  @!P0 LDG.E R25, desc[UR6][R10.64+0x600] ;  /* 0x000600060a198981 */ /* 0x000ee4000c1e1900 */
[----:B---3--:R-:W-:-:S05]  /*0ef0*/  @!P0 IMAD.WIDE R16, R25, 0x4, R16 ;  /* 0x0000000419108825 */ /* 0x008fca00078e0210 */
[----:B0-----:R-:W3:Y:S01]  /*0f00*/  @!P0 LDG.E R23, desc[UR6][R16.64] ;  /* 0x0000000610178981 */ /* 0x001ee2000c1e1900 */
[----:B------:R-:W-:-:S04]  /*0f10*/  IADD3 R25, PT, PT, R13, 0x280, RZ ;  /* 0x000002800d197810 */ /* 0x000fc80007ffe0ff */
[----:B------:R-:W-:-:S13]  /*0f20*/  ISETP.GE.AND P1, PT, R25, R0, PT ;  /* 0x000000001900720c */ /* 0x000fda0003f26270 */
[----:B------:R-:W0:Y:S01]  /*0f30*/  @!P1 LDC.64 R18, c[0x0][0x3a0] ;  /* 0x0000e800ff129b82 */ /* 0x000e220000000a00 */
[----:B---3--:R3:W-:Y:S04]  /*0f40*/  @!P0 STG.E desc[UR6][R14.64+0x600], R23 ;  /* 0x000600170e008986 */ /* 0x0087e8000c101906 */
[----:B------:R-:W0:Y:S01]  /*0f50*/  @!P1 LDG.E R25, desc[UR6][R10.64+0x800] ;  /* 0x000800060a199981 */ /* 0x000e22000c1e1900 */
[----:B--2---:R-:W-:-:S04]  /*0f60*/  IADD3 R21, PT, PT, R13, 0x300, RZ ;  /* 0x000003000d157810 */ /* 0x004fc80007ffe0ff */
[----:B------:R-:W-:-:S13]  /*0f70*/  ISETP.GE.AND P0, PT, R21, R0, PT ;  /* 0x000000001500720c */ /* 0x000fda0003f06270 */
[----:B------:R-:W2:Y:S01]  /*0f80*/  @!P0 LDC.64 R16, c[0x0][0x3a0] ;  /* 0x0000e800ff108b82 */ /* 0x000ea20000000a00 */
[----:B0-----:R-:W-:-:S06]  /*0f90*/  @!P1 IMAD.WIDE R18, R25, 0x4, R18 ;  /* 0x0000000419129825 */ /* 0x001fcc00078e0212 */
[----:B------:R-:W4:Y:S04]  /*0fa0*/  @!P1 LDG.E R19, desc[UR6][R18.64] ;  /* 0x0000000612139981 */ /* 0x000f28000c1e1900 */
[----:B----4-:R3:W-:Y:S04]  /*0fb0*/  @!P1 STG.E desc[UR6][R14.64+0x800], R19 ;  /* 0x000800130e009986 */ /* 0x0107e8000c101906 */
[----:B------:R-:W2:Y:S02]  /*0fc0*/  @!P0 LDG.E R21, desc[UR6][R10.64+0xa00] ;  /* 0x000a00060a158981 */ /* 0x000ea4000c1e1900 */
[----:B--2---:R-:W-:-:S06]  /*0fd0*/  @!P0 IMAD.WIDE R16, R21, 0x4, R16 ;  /* 0x0000000415108825 */ /* 0x004fcc00078e0210 */
[----:B------:R-:W2:Y:S01]  /*0fe0*/  @!P0 LDG.E R17, desc[UR6][R16.64] ;  /* 0x0000000610118981 */ /* 0x000ea2000c1e1900 */
[----:B------:R-:W-:Y:S01]  /*0ff0*/  IADD3 R13, PT, PT, R13, 0x380, RZ ;  /* 0x000003800d0d7810 */ /* 0x000fe20007ffe0ff */
[----:B------:R-:W-:Y:S01]  /*1000*/  BSSY.RECONVERGENT B0, `(.L_x_442) ;  /* 0x000000a000007945 */ /* 0x000fe20003800200 */
[----:B------:R-:W-:-:S04]  /*1010*/  IADD3 R12, PT, PT, R12, 0x8, RZ ;  /* 0x000000080c0c7810 */ /* 0x000fc80007ffe0ff */
[----:B------:R-:W-:Y:S01]  /*1020*/  ISETP.NE.AND P1, PT, R12, R9, PT ;  /* 0x000000090c00720c */ /* 0x000fe20003f25270 */
[----:B--2---:R3:W-:Y:S01]  /*1030*/  @!P0 STG.E desc[UR6][R14.64+0xa00], R17 ;  /* 0x000a00110e008986 */ /* 0x0047e2000c101906 */
[----:B------:R-:W-:-:S13]  /*1040*/  ISETP.GE.AND P0, PT, R13, R0, PT ;  /* 0x000000000d00720c */ /* 0x000fda0003f06270 */
[----:B---3--:R-:W-:Y:S05]  /*1050*/  @P0 BRA `(.L_x_443) ;  /* 0x0000000000100947 */ /* 0x008fea0003800000 */
[----:B------:R-:W1:Y:S02]  /*1060*/  LDG.E R17, desc[UR6][R10.64+0xc00] ;  /* 0x000c00060a117981 */ /* 0x000e64000c1e1900 */
[----:B-1----:R-:W-:-:S06]  /*1070*/  IMAD.WIDE R16, R17, 0x4, R6 ;  /* 0x0000000411107825 */ /* 0x002fcc00078e0206 */
[----:B------:R-:W2:Y:S04]  /*1080*/  LDG.E R17, desc[UR6][R16.64] ;  /* 0x0000000610117981 */ /* 0x000ea8000c1e1900 */
[----:B--2---:R0:W-:Y:S02]  /*1090*/  STG.E desc[UR6][R14.64+0xc00], R17 ;  /* 0x000c00110e007986 */ /* 0x0041e4000c101906 */
.L_x_443:
[----:B------:R-:W-:Y:S05]  /*10a0*/  BSYNC.RECONVERGENT B0 ;  /* 0x0000000000007941 */ /* 0x000fea0003800200 */
.L_x_442:
[----:B------:R-:W-:Y:S05]  /*10b0*/  @P1 BRA `(.L_x_444) ;  /* 0xfffffff800fc1947 */ /* 0x000fea000383ffff */
.L_x_441:
[----:B------:R-:W-:-:S13]  /*10c0*/  ISETP.NE.AND P0, PT, R22, RZ, PT ;  /* 0x000000ff1600720c */ /* 0x000fda0003f05270 */
[----:B------:R-:W-:Y:S05]  /*10d0*/  @!P0 EXIT ;  /* 0x000000000000894d */ /* 0x000fea0003800000 */
[----:B-1----:R-:W1:Y:S01]  /*10e0*/  LDC R6, c[0x0][0x384] ;  /* 0x0000e100ff067b82 */ /* 0x002e620000000800 */
        /* <DEDUP_REMOVED lines=41> */
.L_x_445:
[----:B------:R-:W-:Y:S05]  /*1380*/  @!P0 EXIT ;  /* 0x000000000000894d */ /* 0x000fea0003800000 */
[----:B------:R-:W-:Y:S02]  /*1390*/  ISETP.NE.AND P1, PT, R20, 0x1, PT ;  /* 0x000000011400780c */ /* 0x000fe40003f25270 */
[----:B------:R-:W-:-:S04]  /*13a0*/  LOP3.LUT R6, R6, 0x1, RZ, 0xc0, !PT ;  /* 0x0000000106067812 */ /* 0x000fc800078ec0ff */
[----:B------:R-:W-:-:S07]  /*13b0*/  ISETP.NE.U32.AND P0, PT, R6, 0x1, PT ;  /* 0x000000010600780c */ /* 0x000fce0003f05070 */
[----:B------:R-:W-:Y:S06]  /*13c0*/  @!P1 BRA `(.L_x_446) ;  /* 0x00000000004c9947 */ /* 0x000fec0003800000 */
[----:B01----:R-:W-:-:S04]  /*13d0*/  LEA R13, R9, R8, 0x7 ;  /* 0x00000008090d7211 */ /* 0x003fc800078e38ff */
        /* <DEDUP_REMOVED lines=18> */
.L_x_446:
[----:B------:R-:W-:Y:S05]  /*1500*/  @P0 EXIT ;  /* 0x000000000000094d */ /* 0x000fea0003800000 */
[----:B0-----:R-:W-:-:S04]  /*1510*/  LEA R9, R9, R8, 0x7 ;  /* 0x0000000809097211 */ /* 0x001fc800078e38ff */
[----:B------:R-:W-:-:S13]  /*1520*/  ISETP.GE.AND P0, PT, R9, R0, PT ;  /* 0x000000000900720c */ /* 0x000fda0003f06270 */
[----:B------:R-:W-:Y:S05]  /*1530*/  @P0 EXIT ;  /* 0x000000000000094d */ /* 0x000fea0003800000 */
[----:B------:R-:W-:Y:S01]  /*1540*/  IMAD.WIDE R2, R9, 0x4, R2 ;  /* 0x0000000409027825 */ /* 0x000fe200078e0202 */
[----:B--2---:R-:W0:Y:S05]  /*1550*/  LDC.64 R6, c[0x0][0x3a0] ;  /* 0x0000e800ff067b82 */ /* 0x004e2a0000000a00 */
[----:B------:R-:W0:Y:S02]  /*1560*/  LDG.E R3, desc[UR6][R2.64] ;  /* 0x0000000602037981 */ /* 0x000e24000c1e1900 */
[----:B0-----:R-:W-:-:S06]  /*1570*/  IMAD.WIDE R6, R3, 0x4, R6 ;  /* 0x0000000403067825 */ /* 0x001fcc00078e0206 */
[----:B------:R-:W2:Y:S01]  /*1580*/  LDG.E R7, desc[UR6][R6.64] ;  /* 0x0000000606077981 */ /* 0x000ea2000c1e1900 */
[----:B------:R-:W-:-:S05]  /*1590*/  IMAD.WIDE R4, R9, 0x4, R4 ;  /* 0x0000000409047825 */ /* 0x000fca00078e0204 */
[----:B--2---:R-:W-:Y:S01]  /*15a0*/  STG.E desc[UR6][R4.64], R7 ;  /* 0x0000000704007986 */ /* 0x004fe2000c101906 */
[----:B------:R-:W-:Y:S05]  /*15b0*/  EXIT ;  /* 0x000000000000794d */ /* 0x000fea0003800000 */
.L_x_447:
        /* <DEDUP_REMOVED lines=12> */
.L_x_689:


//--------------------- .text._ZN3cub18CUB_300001_SM_10006detail9transform16transform_kernelINS2_10policy_hubILb1EN4cuda3std3__45tupleIJN6thrust24THRUST_300001_SM_1000_NS20permutation_iteratorINSA_6detail15normal_iteratorINSA_10device_ptrIfEEEENSD_INSE_IjEEEEEEEEEE10policy1000ElNS7_10__identityESG_JSJ_EEEvT0_iT1_T2_DpNS2_10kernel_argIT3_EE --------------------------
	.section	.text._ZN3cub18CUB_300001_SM_10006detail9transform16transform_kernelINS2_10policy_hubILb1EN4cuda3std3__45tupleIJN6thrust24THRUST_300001_SM_1000_NS20permutation_iteratorINSA_6detail15normal_iteratorINSA_10device_ptrIfEEEENSD_INSE_IjEEEEEEEEEE10policy1000ElNS7_10__identityESG_JSJ_EEEvT0_iT1_T2_DpNS2_10kernel_argIT3_EE,"ax",@progbits
	.align	128
        .global         _ZN3cub18CUB_300001_SM_10006detail9transform16transform_kernelINS2_10policy_hubILb1EN4cuda3std3__45tupleIJN6thrust24THRUST_300001_SM_1000_NS20permutation_iteratorINSA_6detail15normal_iteratorINSA_10device_ptrIfEEEENSD_INSE_IjEEEEEEEEEE10policy1000ElNS7_10__identityESG_JSJ_EEEvT0_iT1_T2_DpNS2_10kernel_argIT3_EE
        .type           _ZN3cub18CUB_300001_SM_10006detail9transform16transform_kernelINS2_10policy_hubILb1EN4cuda3std3__45tupleIJN6thrust24THRUST_300001_SM_1000_NS20permutation_iteratorINSA_6detail15normal_iteratorINSA_10device_ptrIfEEEENSD_INSE_IjEEEEEEEEEE10policy1000ElNS7_10__identityESG_JSJ_EEEvT0_iT1_T2_DpNS2_10kernel_argIT3_EE,@function
        .size           _ZN3cub18CUB_300001_SM_10006detail9transform16transform_kernelINS2_10policy_hubILb1EN4cuda3std3__45tupleIJN6thrust24THRUST_300001_SM_1000_NS20permutation_iteratorINSA_6detail15normal_iteratorINSA_10device_ptrIfEEEENSD_INSE_IjEEEEEEEEEE10policy1000ElNS7_10__identityESG_JSJ_EEEvT0_iT1_T2_DpNS2_10kernel_argIT3_EE,(.L_x_690 - _ZN3cub18CUB_300001_SM_10006detail9transform16transform_kernelINS2_10policy_hubILb1EN4cuda3std3__45tupleIJN6thrust24THRUST_300001_SM_1000_NS20permutation_iteratorINSA_6detail15normal_iteratorINSA_10device_ptrIfEEEENSD_INSE_IjEEEEEEEEEE10policy1000ElNS7_10__identityESG_JSJ_EEEvT0_iT1_T2_DpNS2_10kernel_argIT3_EE)
        .other          _ZN3cub18CUB_300001_SM_10006detail9transform16transform_kernelINS2_10policy_hubILb1EN4cuda3std3__45tupleIJN6thrust24THRUST_300001_SM_1000_NS20permutation_iteratorINSA_6detail15normal_iteratorINSA_10device_ptrIfEEEENSD_INSE_IjEEEEEEEEEE10policy1000ElNS7_10__identityESG_JSJ_EEEvT0_iT1_T2_DpNS2_10kernel_argIT3_EE,@"STO_CUDA_ENTRY STV_DEFAULT"
_ZN3cub18CUB_300001_SM_10006detail9transform16transform_kernelINS2_10policy_hubILb1EN4cuda3std3__45tupleIJN6thrust24THRUST_300001_SM_1000_NS20permutation_iteratorINSA_6detail15normal_iteratorINSA_10device_ptrIfEEEENSD_INSE_IjEEEEEEEEEE10policy1000ElNS7_10__identityESG_JSJ_EEEvT0_iT1_T2_DpNS2_10kernel_argIT3_EE:
.text._ZN3cub18CUB_300001_SM_10006detail9transform16transform_kernelINS2_10policy_hubILb1EN4cuda3std3__45tupleIJN6thrust24THRUST_300001_SM_1000_NS20permutation_iteratorINSA_6detail15normal_iteratorINSA_10device_ptrIfEEEENSD_INSE_IjEEEEEEEEEE10policy1000ElNS7_10__identityESG_JSJ_EEEvT0_iT1_T2_DpNS2_10kernel_argIT3_EE:
        /* <DEDUP_REMOVED lines=37> */
[----:B0-----:R-:W-:-:S12]  /*0250*/  @!P0 IMAD.WIDE.U32 R12, R11, 0x4, R12 ;  /* 0x000000040b0c8825 */ /* 0x001fd800078e000c */
[----:B------:R-:W0:Y:S01]  /*0260*/  @!P1 LDC.64 R18, c[0x0][0x3a0] ;  /* 0x0000e800ff129b82 */ /* 0x000e220000000a00 */
[----:B------:R-:W2:Y:S01]  /*0270*/  @!P0 LDG.E R17, desc[UR4][R12.64] ;  /* 0x000000040c118981 */ /* 0x000ea2000c1e1900 */
[----:B------:R-:W-:-:S04]  /*0280*/  @!P0 IMAD.WIDE.U32 R14, R7, 0x4, R4 ;  /* 0x00000004070e8825 */ /* 0x000fc800078e0004 */
[----:B------:R-:W-:Y:S01]  /*0290*/  IMAD.WIDE R8, R21, 0x4, R2 ;  /* 0x0000000415087825 */ /* 0x000fe200078e0202 */
[----:B--2---:R1:W-:Y:S04]  /*02a0*/  @!P0 STG.E desc[UR4][R14.64], R17 ;  /* 0x000000110e008986 */ /* 0x0043e8000c101904 */
[----:B------:R-:W0:Y:S02]  /*02b0*/  @!P1 LDG.E R23, desc[UR4][R8.64] ;  /* 0x0000000408179981 */ /* 0x000e24000c1e1900 */
[----:B0-----:R-:W-:-:S05]  /*02c0*/  @!P1 IMAD.WIDE.U32 R10, R23, 0x4, R18 ;  /* 0x00000004170a9825 */ /* 0x001fca00078e0012 */
[----:B------:R-:W2:Y:S01]  /*02d0*/  @!P1 LDG.E R23, desc[UR4][R10.64] ;  /* 0x000000040a179981 */ /* 0x000ea2000c1e1900 */
[----:B------:R-:W-:Y:S02]  /*02e0*/  VIADD R19, R7, 0x100 ;  /* 0x0000010007137836 */ /* 0x000fe40000000000 */
[----:B------:R-:W-:-:S03]  /*02f0*/  IMAD.WIDE R12, R21, 0x4, R4 ;  /* 0x00000004150c7825 */ /* 0x000fc600078e0204 */
[----:B------:R-:W-:-:S13]  /*0300*/  ISETP.GE.AND P0, PT, R19, R6, PT ;  /* 0x000000061300720c */ /* 0x000fda0003f06270 */
[----:B------:R-:W1:Y:S01]  /*0310*/  @!P0 LDC.64 R18, c[0x0][0x3a0] ;  /* 0x0000e800ff128b82 */ /* 0x000e620000000a00 */
[----:B--2---:R-:W-:Y:S04]  /*0320*/  @!P1 STG.E desc[UR4][R12.64], R23 ;  /* 0x000000170c009986 */ /* 0x004fe8000c101904 */
[----:B------:R-:W1:Y:S02]  /*0330*/  @!P0 LDG.E R21, desc[UR4][R8.64+0x200] ;  /* 0x0002000408158981 */ /* 0x000e64000c1e1900 */
[----:B-1----:R-:W-:-:S05]  /*0340*/  @!P0 IMAD.WIDE.U32 R14, R21, 0x4, R18 ;  /* 0x00000004150e8825 */ /* 0x002fca00078e0012 */
        /* <DEDUP_REMOVED lines=9> */
[----:B0-----:R-:W-:-:S05]  /*03e0*/  @!P1 IMAD.WIDE.U32 R10, R19, 0x4, R10 ;  /* 0x00000004130a9825 */ /* 0x001fca00078e000a */
[----:B------:R-:W3:Y:S04]  /*03f0*/  @!P1 LDG.E R19, desc[UR4][R10.64] ;  /* 0x000000040a139981 */ /* 0x000ee8000c1e1900 */
[----:B---3--:R0:W-:Y:S04]  /*0400*/  @!P1 STG.E desc[UR4][R12.64+0x400], R19 ;  /* 0x000400130c009986 */ /* 0x0081e8000c101904 */
[----:B------:R-:W2:Y:S02]  /*0410*/  @!P0 LDG.E R21, desc[UR4][R8.64+0x600] ;  /* 0x0006000408158981 */ /* 0x000ea4000c1e1900 */
[----:B--2---:R-:W-:-:S05]  /*0420*/  @!P0 IMAD.WIDE.U32 R14, R21, 0x4, R14 ;  /* 0x00000004150e8825 */ /* 0x004fca00078e000e */
        /* <DEDUP_REMOVED lines=9> */
[----:B-1----:R-:W-:-:S06]  /*04c0*/  @!P1 IMAD.WIDE.U32 R10, R21, 0x4, R10 ;  /* 0x00000004150a9825 */ /* 0x002fcc00078e000a */
[----:B------:R-:W3:Y:S04]  /*04d0*/  @!P1 LDG.E R11, desc[UR4][R10.64] ;  /* 0x000000040a0b9981 */ /* 0x000ee8000c1e1900 */
[----:B---3--:R1:W-:Y:S04]  /*04e0*/  @!P1 STG.E desc[UR4][R12.64+0x800], R11 ;  /* 0x0008000b0c009986 */ /* 0x0083e8000c101904 */
[----:B------:R-:W0:Y:S01]  /*04f0*/  @!P0 LDG.E R19, desc[UR4][R8.64+0xa00] ;  /* 0x000a000408138981 */ /* 0x000e22000c1e1900 */
[----:B--2---:R-:W-:-:S04]  /*0500*/  IADD3 R17, PT, PT, R7, 0x380, RZ ;  /* 0x0000038007117810 */ /* 0x004fc80007ffe0ff */
[----:B------:R-:W-:Y:S01]  /*0510*/  ISETP.GE.AND P1, PT, R17, R6, PT ;  /* 0x000000061100720c */ /* 0x000fe20003f26270 */
[----:B0-----:R-:W-:-:S12]  /*0520*/  @!P0 IMAD.WIDE.U32 R14, R19, 0x4, R14 ;  /* 0x00000004130e8825 */ /* 0x001fd800078e000e */
[----:B------:R-:W0:Y:S01]  /*0530*/  @!P1 LDC.64 R18, c[0x0][0x3a0] ;  /* 0x0000e800ff129b82 */ /* 0x000e220000000a00 */
[----:B------:R-:W2:Y:S04]  /*0540*/  @!P0 LDG.E R15, desc[UR4][R14.64] ;  /* 0x000000040e0f8981 */ /* 0x000ea8000c1e1900 */
[----:B--2---:R1:W-:Y:S04]  /*0550*/  @!P0 STG.E desc[UR4][R12.64+0xa00], R15 ;  /* 0x000a000f0c008986 */ /* 0x0043e8000c101904 */
[----:B------:R-:W0:Y:S02]  /*0560*/  @!P1 LDG.E R17, desc[UR4][R8.64+0xc00] ;  /* 0x000c000408119981 */ /* 0x000e24000c1e1900 */
[----:B0-----:R-:W-:-:S06]  /*0570*/  @!P1 IMAD.WIDE.U32 R18, R17, 0x4, R18 ;  /* 0x0000000411129825 */ /* 0x001fcc00078e0012 */
[----:B------:R-:W2:Y:S01]  /*0580*/  @!P1 LDG.E R19, desc[UR4][R18.64] ;  /* 0x0000000412139981 */ /* 0x000ea2000c1e1900 */
[----:B------:R-:W-:-:S04]  /*0590*/  LOP3.LUT R10, R0, 0x7ffffff8, RZ, 0xc0, !PT ;  /* 0x7ffffff8000a7812 */ /* 0x000fc800078ec0ff */
[----:B------:R-:W-:Y:S01]  /*05a0*/  ISETP.NE.AND P0, PT, R10, 0x8, PT ;  /* 0x000000080a00780c */ /* 0x000fe20003f05270 */
[----:B--2---:R1:W-:-:S12]  /*05b0*/  @!P1 STG.E desc[UR4][R12.64+0xc00], R19 ;  /* 0x000c00130c009986 */ /* 0x0043d8000c101904 */
[----:B------:R-:W-:Y:S05]  /*05c0*/  @!P0 BRA `(.L_x_449) ;  /* 0x00000004000c8947 */ /* 0x000fea0003800000 */
[----:B------:R-:W0:Y:S01]  /*05d0*/  LDC.64 R8, c[0x0][0x3a0] ;  /* 0x0000e800ff087b82 */ /* 0x000e220000000a00 */
[----:B------:R-:W-:-:S07]  /*05e0*/  IMAD.MOV.U32 R0, RZ, RZ, 0x8 ;  /* 0x00000008ff007424 */ /* 0x000fce00078e00ff */
.L_x_452:
[----:B-1----:R-:W-:-:S04]  /*05f0*/  LEA R11, R0, R7, 0x7 ;  /* 0x00000007000b7211 */ /* 0x002fc800078e38ff */
[----:B------:R-:W-:-:S13]  /*0600*/  ISETP.GE.AND P0, PT, R11, R6, PT ;  /* 0x000000060b00720c */ /* 0x000fda0003f06270 */
[C---:B------:R-:W-:Y:S01]  /*0610*/  @!P0 IMAD.WIDE.U32 R12, R11.reuse, 0x4, R2 ;  /* 0x000000040b0c8825 */ /* 0x040fe200078e0002 */
[----:B------:R-:W1:Y:S05]  /*0620*/  @!P0 LDC.64 R18, c[0x0][0x3a0] ;  /* 0x0000e800ff128b82 */ /* 0x000e6a0000000a00 */
[----:B------:R-:W1:Y:S01]  /*0630*/  @!P0 LDG.E R13, desc[UR4][R12.64] ;  /* 0x000000040c0d8981 */ /* 0x000e62000c1e1900 */
[----:B------:R-:W-:-:S04]  /*0640*/  IADD3 R27, PT, PT, R11, 0x80, RZ ;  /* 0x000000800b1b7810 */ /* 0x000fc80007ffe0ff */
[----:B------:R-:W-:Y:S01]  /*0650*/  ISETP.GE.AND P1, PT, R27, R6, PT ;  /* 0x000000061b00720c */ /* 0x000fe20003f26270 */
[----:B-1----:R-:W-:-:S12]  /*0660*/  @!P0 IMAD.WIDE.U32 R18, R13, 0x4, R18 ;  /* 0x000000040d128825 */ /* 0x002fd800078e0012 */
        /* <DEDUP_REMOVED lines=8> */
[----:B-1----:R-:W-:-:S12]  /*06f0*/  @!P1 IMAD.WIDE.U32 R20, R17, 0x4, R20 ;  /* 0x0000000411149825 */ /* 0x002fd800078e0014 */
[----:B------:R-:W1:Y:S01]  /*0700*/  @!P0 LDC.64 R18, c[0x0][0x3a0] ;  /* 0x0000e800ff128b82 */ /* 0x000e620000000a00 */
[----:B------:R-:W3:Y:S01]  /*0710*/  @!P1 LDG.E R25, desc[UR4][R20.64] ;  /* 0x0000000414199981 */ /* 0x000ee2000c1e1900 */
[----:B------:R-:W-:-:S05]  /*0720*/  IMAD.WIDE R12, R27, 0x4, R4 ;  /* 0x000000041b0c7825 */ /* 0x000fca00078e0204 */
[----:B---3--:R3:W-:Y:S04]  /*0730*/  @!P1 STG.E desc[UR4][R12.64], R25 ;  /* 0x000000190c009986 */ /* 0x0087e8000c101904 */
[----:B------:R-:W1:Y:S02]  /*0740*/  @!P0 LDG.E R17, desc[UR4][R14.64+0x200] ;  /* 0x000200040e118981 */ /* 0x000e64000c1e1900 */
[----:B-1----:R-:W-:-:S05]  /*0750*/  @!P0 IMAD.WIDE.U32 R18, R17, 0x4, R18 ;  /* 0x0000000411128825 */ /* 0x002fca00078e0012 */
[----:B--2---:R-:W2:Y:S01]  /*0760*/  @!P0 LDG.E R23, desc[UR4][R18.64] ;  /* 0x0000000412178981 */ /* 0x004ea2000c1e1900 */
[----:B------:R-:W-:-:S04]  /*0770*/  IADD3 R17, PT, PT, R11, 0x180, RZ ;  /* 0x000001800b117810 */ /* 0x000fc80007ffe0ff */
[----:B------:R-:W-:-:S13]  /*0780*/  ISETP.GE.AND P1, PT, R17, R6, PT ;  /* 0x000000061100720c */ /* 0x000fda0003f26270 */
[----:B------:R-:W1:Y:S01]  /*0790*/  @!P1 LDC.64 R20, c[0x0][0x3a0] ;  /* 0x0000e800ff149b82 */ /* 0x000e620000000a00 */
[----:B--2---:R2:W-:Y:S04]  /*07a0*/  @!P0 STG.E desc[UR4][R12.64+0x200], R23 ;  /* 0x000200170c008986 */ /* 0x0045e8000c101904 */
[----:B------:R-:W1:Y:S02]  /*07b0*/  @!P1 LDG.E R17, desc[UR4][R14.64+0x400] ;  /* 0x000400040e119981 */ /* 0x000e64000c1e1900 */
[----:B-1----:R-:W-:-:S05]  /*07c0*/  @!P1 IMAD.WIDE.U32 R20, R17, 0x4, R20 ;  /* 0x0000000411149825 */ /* 0x002fca00078e0014 */
[----:B---3--:R-:W3:Y:S01]  /*07d0*/  @!P1 LDG.E R25, desc[UR4][R20.64] ;  /* 0x0000000414199981 */ /* 0x008ee2000c1e1900 */
[----:B------:R-:W-:-:S04]  /*07e0*/  IADD3 R17, PT, PT, R11, 0x200, RZ ;  /* 0x000002000b117810 */ /* 0x000fc80007ffe0ff */
[----:B------:R-:W-:-:S13]  /*07f0*/  ISETP.GE.AND P0, PT, R17, R6, PT ;  /* 0x000000061100720c */ /* 0x000fda0003f06270 */
[----:B------:R-:W1:Y:S01]  /*0800*/  @!P0 LDC.64 R18, c[0x0][0x3a0] ;  /* 0x0000e800ff128b82 */ /* 0x000e620000000a00 */
[----:B---3--:R3:W-:Y:S04]  /*0810*/  @!P1 STG.E desc[UR4][R12.64+0x400], R25 ;  /* 0x000400190c009986 */ /* 0x0087e8000c101904 */
[----:B------:R-:W1:Y:S02]  /*0820*/  @!P0 LDG.E R17, desc[UR4][R14.64+0x600] ;  /* 0x000600040e118981 */ /* 0x000e64000c1e1900 */
[----:B-1----:R-:W-:-:S05]  /*0830*/  @!P0 IMAD.WIDE.U32 R18, R17, 0x4, R18 ;  /* 0x0000000411128825 */ /* 0x002fca00078e0012 */
[----:B--2---:R-:W2:Y:S01]  /*0840*/  @!P0 LDG.E R23, desc[UR4][R18.64] ;  /* 0x0000000412178981 */ /* 0x004ea2000c1e1900 */
[----:B------:R-:W-:-:S05]  /*0850*/  VIADD R17, R11, 0x280 ;  /* 0x000002800b117836 */ /* 0x000fca0000000000 */
[----:B------:R-:W-:-:S13]  /*0860*/  ISETP.GE.AND P1, PT, R17, R6, PT ;  /* 0x000000061100720c */ /* 0x000fda0003f26270 */
[----:B------:R-:W1:Y:S01]  /*0870*/  @!P1 LDC.64 R20, c[0x0][0x3a0] ;  /* 0x0000e800ff149b82 */ /* 0x000e620000000a00 */
[----:B--2---:R3:W-:Y:S04]  /*0880*/  @!P0 STG.E desc[UR4][R12.64+0x600], R23 ;  /* 0x000600170c008986 */ /* 0x0047e8000c101904 */
[----:B------:R-:W1:Y:S02]  /*0890*/  @!P1 LDG.E R17, desc[UR4][R14.64+0x800] ;  /* 0x000800040e119981 */ /* 0x000e64000c1e1900 */
[----:B-1----:R-:W-:-:S06]  /*08a0*/  @!P1 IMAD.WIDE.U32 R20, R17, 0x4, R20 ;  /* 0x0000000411149825 */ /* 0x002fcc00078e0014 */
[----:B------:R-:W2:Y:S01]  /*08b0*/  @!P1 LDG.E R21, desc[UR4][R20.64] ;  /* 0x0000000414159981 */ /* 0x000ea2000c1e1900 */
[----:B------:R-:W-:-:S04]  /*08c0*/  IADD3 R17, PT, PT, R11, 0x300, RZ ;  /* 0x000003000b117810 */ /* 0x000fc80007ffe0ff */
[----:B------:R-:W-:-:S13]  /*08d0*/  ISETP.GE.AND P0, PT, R17, R6, PT ;  /* 0x000000061100720c */ /* 0x000fda0003f06270 */
[----:B------:R-:W1:Y:S01]  /*08e0*/  @!P0 LDC.64 R18, c[0x0][0x3a0] ;  /* 0x0000e800ff128b82 */ /* 0x000e620000000a00 */
[----:B--2---:R3:W-:Y:S04]  /*08f0*/  @!P1 STG.E desc[UR4][R12.64+0x800], R21 ;  /* 0x000800150c009986 */ /* 0x0047e8000c101904 */
[----:B------:R-:W1:Y:S02]  /*0900*/  @!P0 LDG.E R17, desc[UR4][R14.64+0xa00] ;  /* 0x000a00040e118981 */ /* 0x000e64000c1e1900 */
[----:B-1----:R-:W-:-:S06]  /*0910*/  @!P0 IMAD.WIDE.U32 R18, R17, 0x4, R18 ;  /* 0x0000000411128825 */ /* 0x002fcc00078e0012 */
        /* <DEDUP_REMOVED lines=9> */
[----:B0-----:R-:W-:-:S06]  /*09b0*/  IMAD.WIDE.U32 R18, R19, 0x4, R8 ;  /* 0x0000000413127825 */ /* 0x001fcc00078e0008 */
[----:B------:R-:W2:Y:S04]  /*09c0*/  LDG.E R19, desc[UR4][R18.64] ;  /* 0x0000000412137981 */ /* 0x000ea8000c1e1900 */
[----:B--2---:R1:W-:Y:S02]  /*09d0*/  STG.E desc[UR4][R12.64+0xc00], R19 ;  /* 0x000c00130c007986 */ /* 0x0043e4000c101904 */
.L_x_451:
[----:B------:R-:W-:Y:S05]  /*09e0*/  BSYNC.RECONVERGENT B0 ;  /* 0x0000000000007941 */ /* 0x000fea0003800200 */
.L_x_450:
[----:B------:R-:W-:Y:S05]  /*09f0*/  @P1 BRA `(.L_x_452) ;  /* 0xfffffff800fc1947 */ /* 0x000fea000383ffff */
.L_x_449:
        /* <DEDUP_REMOVED lines=14> */
[----:B0-----:R-:W-:-:S12]  /*0ae0*/  @!P2 IMAD.WIDE.U32 R14, R13, 0x4, R14 ;  /* 0x000000040d0ea825 */ /* 0x001fd800078e000e */
        /* <DEDUP_REMOVED lines=10> */
[----:B0-----:R-:W-:-:S05]  /*0b90*/  @!P1 IMAD.WIDE.U32 R12, R19, 0x4, R20 ;  /* 0x00000004130c9825 */ /* 0x001fca00078e0014 */
[----:B------:R-:W2:Y:S01]  /*0ba0*/  @!P1 LDG.E R25, desc[UR4][R12.64] ;  /* 0x000000040c199981 */ /* 0x000ea2000c1e1900 */
[----:B------:R-:W-:-:S03]  /*0bb0*/  @!P2 IMAD.WIDE R20, R29, 0x4, R2 ;  /* 0x000000041d14a825 */ /* 0x000fc600078e0202 */
[----:B--2---:R0:W-:Y:S04]  /*0bc0*/  @!P1 STG.E desc[UR4][R14.64], R25 ;  /* 0x000000190e009986 */ /* 0x0041e8000c101904 */
[----:B------:R-:W1:Y:S01]  /*0bd0*/  @!P2 LDG.E R21, desc[UR4][R20.64] ;  /* 0x000000041415a981 */ /* 0x000e62000c1e1900 */
[----:B------:R-:W-:-:S04]  /*0be0*/  IADD3 R19, PT, PT, R9, 0x180, RZ ;  /* 0x0000018009137810 */ /* 0x000fc80007ffe0ff */
[----:B------:R-:W-:Y:S01]  /*0bf0*/  ISETP.GE.AND P1, PT, R19, R6, PT ;  /* 0x000000061300720c */ /* 0x000fe20003f26270 */
[----:B-1----:R-:W-:-:S12]  /*0c00*/  @!P2 IMAD.WIDE.U32 R16, R21, 0x4, R16 ;  /* 0x000000041510a825 */ /* 0x002fd800078e0010 */
[----:B0-----:R-:W0:Y:S01]  /*0c10*/  @!P1 LDC.64 R14, c[0x0][0x3a0] ;  /* 0x0000e800ff0e9b82 */ /* 0x001e220000000a00 */
[----:B------:R-:W2:Y:S01]  /*0c20*/  @!P2 LDG.E R17, desc[UR4][R16.64] ;  /* 0x000000041011a981 */ /* 0x000ea2000c1e1900 */
[----:B------:R-:W-:-:S04]  /*0c30*/  @!P2 IMAD.WIDE R8, R29, 0x4, R4 ;  /* 0x000000041d08a825 */ /* 0x000fc800078e0204 */
[----:B------:R-:W-:Y:S01]  /*0c40*/  @!P1 IMAD.WIDE R12, R19, 0x4, R2 ;  /* 0x00000004130c9825 */ /* 0x000fe200078e0202 */
[----:B--2---:R1:W-:Y:S05]  /*0c50*/  @!P2 STG.E desc[UR4][R8.64], R17 ;  /* 0x000000110800a986 */ /* 0x0043ea000c101904 */
[----:B------:R-:W0:Y:S02]  /*0c60*/  @!P1 LDG.E R13, desc[UR4][R12.64] ;  /* 0x000000040c0d9981 */ /* 0x000e24000c1e1900 */
[----:B0-----:R-:W-:-:S06]  /*0c70*/  @!P1 IMAD.WIDE.U32 R14, R13, 0x4, R14 ;  /* 0x000000040d0e9825 */ /* 0x001fcc00078e000e */
[----:B------:R-:W2:Y:S01]  /*0c80*/  @!P1 LDG.E R15, desc[UR4][R14.64] ;  /* 0x000000040e0f9981 */ /* 0x000ea2000c1e1900 */
[----:B------:R-:W-:Y:S01]  /*0c90*/  @!P1 IMAD.WIDE R18, R19, 0x4, R4 ;  /* 0x0000000413129825 */ /* 0x000fe200078e0204 */
[----:B------:R-:W-:-:S04]  /*0ca0*/  IADD3 R10, PT, PT, R10, 0x4, RZ ;  /* 0x000000040a0a7810 */ /* 0x000fc80007ffe0ff */
[----:B--2---:R1:W-:Y:S03]  /*0cb0*/  @!P1 STG.E desc[UR4][R18.64], R15 ;  /* 0x0000000f12009986 */ /* 0x0043e6000c101904 */
.L_x_453:
        /* <DEDUP_REMOVED lines=18> */
[----:B------:R-:W0:Y:S02]  /*0de0*/  @!P2 LDG.E R17, desc[UR4][R16.64] ;  /* 0x000000041011a981 */ /* 0x000e24000c1e1900 */
[----:B0-----:R-:W-:-:S06]  /*0df0*/  @!P2 IMAD.WIDE.U32 R8, R17, 0x4, R18 ;  /* 0x000000041108a825 */ /* 0x001fcc00078e0012 */
[----:B------:R-:W3:Y:S01]  /*0e00*/  @!P2 LDG.E R9, desc[UR4][R8.64] ;  /* 0x000000040809a981 */ /* 0x000ee2000c1e1900 */
[----:B------:R-:W-:Y:S01]  /*0e10*/  @!P2 IMAD.WIDE R18, R11, 0x4, R4 ;  /* 0x000000040b12a825 */ /* 0x000fe200078e0204 */
[----:B------:R-:W-:-:S04]  /*0e20*/  IADD3 R10, PT, PT, R10, 0x2, RZ ;  /* 0x000000020a0a7810 */ /* 0x000fc80007ffe0ff */
[----:B---3--:R2:W-:Y:S03]  /*0e30*/  @!P2 STG.E desc[UR4][R18.64], R9 ;  /* 0x000000091200a986 */ /* 0x0085e6000c101904 */
.L_x_454:
[----:B------:R-:W-:Y:S05]  /*0e40*/  @P0 EXIT ;  /* 0x000000000000094d */ /* 0x000fea0003800000 */
[----:B012---:R-:W-:-:S05]  /*0e50*/  IMAD R9, R10, 0x80, R7 ;  /* 0x000000800a097824 */ /* 0x007fca00078e0207 */
[----:B------:R-:W-:-:S13]  /*0e60*/  ISETP.GE.AND P0, PT, R9, R6, PT ;  /* 0x000000060900720c */ /* 0x000fda0003f06270 */
[----:B------:R-:W-:Y:S05]  /*0e70*/  @P0 EXIT ;  /* 0x000000000000094d */ /* 0x000fea0003800000 */
[----:B------:R-:W-:Y:S01]  /*0e80*/  IMAD.WIDE R2, R9, 0x4, R2 ;  /* 0x0000000409027825 */ /* 0x000fe200078e0202 */
[----:B------:R-:W0:Y:S05]  /*0e90*/  LDC.64 R6, c[0x0][0x3a0] ;  /* 0x0000e800ff067b82 */ /* 0x000e2a0000000a00 */
[----:B------:R-:W0:Y:S02]  /*0ea0*/  LDG.E R3, desc[UR4][R2.64] ;  /* 0x0000000402037981 */ /* 0x000e24000c1e1900 */
[----:B0-----:R-:W-:-:S06]  /*0eb0*/  IMAD.WIDE.U32 R6, R3, 0x4, R6 ;  /* 0x0000000403067825 */ /* 0x001fcc00078e0006 */
[----:B------:R-:W2:Y:S01]  /*0ec0*/  LDG.E R7, desc[UR4][R6.64] ;  /* 0x0000000406077981 */ /* 0x000ea2000c1e1900 */
[----:B------:R-:W-:-:S05]  /*0ed0*/  IMAD.WIDE R4, R9, 0x4, R4 ;  /* 0x0000000409047825 */ /* 0x000fca00078e0204 */
[----:B--2---:R-:W-:Y:S01]  /*0ee0*/  STG.E desc[UR4][R4.64], R7 ;  /* 0x0000000704007986 */ /* 0x004fe2000c101904 */
[----:B------:R-:W-:Y:S05]  /*0ef0*/  EXIT ;  /* 0x000000000000794d */ /* 0x000fea0003800000 */
.L_x_448:
        /* <DEDUP_REMOVED lines=13> */
.L_x_456:
[----:B-1----:R-:W-:Y:S01]  /*0fd0*/  IADD3 R16, P1, PT, R15, R2, RZ ;  /* 0x000000020f107210 */ /* 0x002fe20007f3e0ff */
[----:B------:R-:W0:Y:S03]  /*0fe0*/  LDC.64 R6, c[0x0][0x3a0] ;  /* 0x0000e800ff067b82 */ /* 0x000e260000000a00 */
[----:B------:R-:W-:-:S05]  /*0ff0*/  IADD3.X R17, PT, PT, R19, R3, RZ, P1, !PT ;  /* 0x0000000313117210 */ /* 0x000fca0000ffe4ff */
[----:B------:R-:W0:Y:S01]  /*1000*/  LDG.E R13, desc[UR4][R16.64] ;  /* 0x00000004100d7981 */ /* 0x000e22000c1e1900 */
[----:B------:R-:W-:Y:S01]  /*1010*/  IADD3 R10, P1, PT, R15, R4, RZ ;  /* 0x000000040f0a7210 */ /* 0x000fe20007f3e0ff */
[----:B0-----:R-:W-:-:S05]  /*1020*/  IMAD.WIDE.U32 R12, R13, 0x4, R6 ;  /* 0x000000040d0c7825 */ /* 0x001fca00078e0006 */
[----:B------:R-:W2:Y:S01]  /*1030*/  LDG.E R23, desc[UR4][R12.64] ;  /* 0x000000040c177981 */ /* 0x000ea2000c1e1900 */
[----:B------:R-:W-:-:S05]  /*1040*/  IMAD.X R11, R19, 0x1, R5, P1 ;  /* 0x00000001130b7824 */ /* 0x000fca00008e0605 */
[----:B--2---:R0:W-:Y:S04]  /*1050*/  STG.E desc[UR4][R10.64], R23 ;  /* 0x000000170a007986 */ /* 0x0041e8000c101904 */
[----:B------:R-:W2:Y:S02]  /*1060*/  LDG.E R21, desc[UR4][R16.64+0x200] ;  /* 0x0002000410157981 */ /* 0x000ea4000c1e1900 */
[----:B--2---:R-:W-:-:S05]  /*1070*/  IMAD.WIDE.U32 R20, R21, 0x4, R6 ;  /* 0x0000000415147825 */ /* 0x004fca00078e0006 */
[----:B------:R-:W2:Y:S04]  /*1080*/  LDG.E R27, desc[UR4][R20.64] ;  /* 0x00000004141b7981 */ /* 0x000ea8000c1e1900 */
[----:B--2---:R1:W-:Y:S04]  /*1090*/  STG.E desc[UR4][R10.64+0x200], R27 ;  /* 0x0002001b0a007986 */ /* 0x0043e8000c101904 */
[----:B------:R-:W2:Y:S02]  /*10a0*/  LDG.E R25, desc[UR4][R16.64+0x400] ;  /* 0x0004000410197981 */ /* 0x000ea4000c1e1900 */
[----:B--2---:R-:W-:-:S05]  /*10b0*/  IMAD.WIDE.U32 R24, R25, 0x4, R6 ;  /* 0x0000000419187825 */ /* 0x004fca00078e0006 */
[----:B------:R-:W2:Y:S04]  /*10c0*/  LDG.E R29, desc[UR4][R24.64] ;  /* 0x00000004181d7981 */ /* 0x000ea8000c1e1900 */
[----:B--2---:R2:W-:Y:S04]  /*10d0*/  STG.E desc[UR4][R10.64+0x400], R29 ;  /* 0x0004001d0a007986 */ /* 0x0045e8000c101904 */
[----:B------:R-:W3:Y:S02]  /*10e0*/  LDG.E R13, desc[UR4][R16.64+0x600] ;  /* 0x00060004100d7981 */ /* 0x000ee4000c1e1900 */
[----:B---3--:R-:W-:-:S05]  /*10f0*/  IMAD.WIDE.U32 R12, R13, 0x4, R6 ;  /* 0x000000040d0c7825 */ /* 0x008fca00078e0006 */
[----:B0-----:R-:W3:Y:S04]  /*1100*/  LDG.E R23, desc[UR4][R12.64] ;  /* 0x000000040c177981 */ /* 0x001ee8000c1e1900 */
[----:B---3--:R0:W-:Y:S04]  /*1110*/  STG.E desc[UR4][R10.64+0x600], R23 ;  /* 0x000600170a007986 */ /* 0x0081e8000c101904 */
[----:B------:R-:W3:Y:S02]  /*1120*/  LDG.E R26, desc[UR4][R16.64+0x800] ;  /* 0x00080004101a7981 */ /* 0x000ee4000c1e1900 */
[----:B---3--:R-:W-:-:S06]  /*1130*/  IMAD.WIDE.U32 R20, R26, 0x4, R6 ;  /* 0x000000041a147825 */ /* 0x008fcc00078e0006 */
[----:B------:R-:W3:Y:S04]  /*1140*/  LDG.E R21, desc[UR4][R20.64] ;  /* 0x0000000414157981 */ /* 0x000ee8000c1e1900 */
[----:B---3--:R3:W-:Y:S04]  /*1150*/  STG.E desc[UR4][R10.64+0x800], R21 ;  /* 0x000800150a007986 */ /* 0x0087e8000c101904 */
[----:B-1----:R-:W4:Y:S02]  /*1160*/  LDG.E R27, desc[UR4][R16.64+0xa00] ;  /* 0x000a0004101b7981 */ /* 0x002f24000c1e1900 */
[----:B----4-:R-:W-:-:S05]  /*1170*/  IMAD.WIDE.U32 R24, R27, 0x4, R6 ;  /* 0x000000041b187825 */ /* 0x010fca00078e0006 */
[----:B--2---:R-:W2:Y:S04]  /*1180*/  LDG.E R29, desc[UR4][R24.64] ;  /* 0x00000004181d7981 */ /* 0x004ea8000c1e1900 */
[----:B--2---:R-:W-:Y:S04]  /*1190*/  STG.E desc[UR4][R10.64+0xa00], R29 ;  /* 0x000a001d0a007986 */ /* 0x004fe8000c101904 */
[----:B------:R-:W2:Y:S02]  /*11a0*/  LDG.E R27, desc[UR4][R16.64+0xc00] ;  /* 0x000c0004101b7981 */ /* 0x000ea4000c1e1900 */
[----:B--2---:R-:W-:-:S05]  /*11b0*/  IMAD.WIDE.U32 R12, R27, 0x4, R6 ;  /* 0x000000041b0c7825 */ /* 0x004fca00078e0006 */
[----:B0-----:R-:W2:Y:S04]  /*11c0*/  LDG.E R23, desc[UR4][R12.64] ;  /* 0x000000040c177981 */ /* 0x001ea8000c1e1900 */
[----:B--2---:R0:W-:Y:S04]  /*11d0*/  STG.E desc[UR4][R10.64+0xc00], R23 ;  /* 0x000c00170a007986 */ /* 0x0041e8000c101904 */
[----:B------:R-:W2:Y:S02]  /*11e0*/  LDG.E R27, desc[UR4][R16.64+0xe00] ;  /* 0x000e0004101b7981 */ /* 0x000ea4000c1e1900 */
[----:B--2---:R-:W-:-:S05]  /*11f0*/  IMAD.WIDE.U32 R26, R27, 0x4, R6 ;  /* 0x000000041b1a7825 */ /* 0x004fca00078e0006 */
[----:B------:R-:W2:Y:S04]  /*1200*/  LDG.E R28, desc[UR4][R26.64] ;  /* 0x000000041a1c7981 */ /* 0x000ea8000c1e1900 */
[----:B--2---:R-:W-:Y:S04]  /*1210*/  STG.E desc[UR4][R10.64+0xe00], R28 ;  /* 0x000e001c0a007986 */ /* 0x004fe8000c101904 */
[----:B---3--:R-:W2:Y:S01]  /*1220*/  LDG.E R21, desc[UR4][R16.64+0x1000] ;  /* 0x0010000410157981 */ /* 0x008ea2000c1e1900 */
[----:B------:R-:W-:Y:S02]  /*1230*/  HFMA2 R20, -RZ, RZ, 0, 9.1552734375e-05 ;  /* 0x00000600ff147431 */ /* 0x000fe400000001ff */
[----:B--2---:R-:W-:-:S06]  /*1240*/  IMAD.WIDE.U32 R24, R21, 0x4, R6 ;  /* 0x0000000415187825 */ /* 0x004fcc00078e0006 */
        /* <DEDUP_REMOVED lines=8> */
[----:B--2---:R-:W-:-:S06]  /*12d0*/  IMAD.WIDE.U32 R26, R23, 0x4, R6 ;  /* 0x00000004171a7825 */ /* 0x004fcc00078e0006 */
[----:B------:R-:W2:Y:S01]  /*12e0*/  LDG.E R27, desc[UR4][R26.64] ;  /* 0x000000041a1b7981 */ /* 0x000ea2000c1e1900 */
[----:B------:R-:W-:-:S05]  /*12f0*/  IADD3.X R17, PT, PT, R21, R5, RZ, P1, !PT ;  /* 0x0000000515117210 */ /* 0x000fca0000ffe4ff */
[----:B--2---:R0:W-:Y:S04]  /*1300*/  STG.E desc[UR4][R16.64+-0x600], R27 ;  /* 0xfffa001b10007986 */ /* 0x0041e8000c101904 */
[----:B------:R-:W2:Y:S02]  /*1310*/  LDG.E R21, desc[UR4][R12.64+-0x400] ;  /* 0xfffc00040c157981 */ /* 0x000ea4000c1e1900 */
[----:B--2---:R-:W-:-:S05]  /*1320*/  IMAD.WIDE.U32 R20, R21, 0x4, R6 ;  /* 0x0000000415147825 */ /* 0x004fca00078e0006 */
[----:B------:R-:W2:Y:S04]  /*1330*/  LDG.E R23, desc[UR4][R20.64] ;  /* 0x0000000414177981 */ /* 0x000ea8000c1e1900 */
[----:B--2---:R2:W-:Y:S04]  /*1340*/  STG.E desc[UR4][R16.64+-0x400], R23 ;  /* 0xfffc001710007986 */ /* 0x0045e8000c101904 */
[----:B-1----:R-:W3:Y:S02]  /*1350*/  LDG.E R11, desc[UR4][R12.64+-0x200] ;  /* 0xfffe00040c0b7981 */ /* 0x002ee4000c1e1900 */
[----:B---3--:R-:W-:-:S05]  /*1360*/  IMAD.WIDE.U32 R10, R11, 0x4, R6 ;  /* 0x000000040b0a7825 */ /* 0x008fca00078e0006 */
[----:B------:R-:W3:Y:S04]  /*1370*/  LDG.E R29, desc[UR4][R10.64] ;  /* 0x000000040a1d7981 */ /* 0x000ee8000c1e1900 */
[----:B---3--:R1:W-:Y:S04]  /*1380*/  STG.E desc[UR4][R16.64+-0x200], R29 ;  /* 0xfffe001d10007986 */ /* 0x0083e8000c101904 */
[----:B------:R-:W3:Y:S02]  /*1390*/  LDG.E R25, desc[UR4][R12.64] ;  /* 0x000000040c197981 */ /* 0x000ee4000c1e1900 */
[----:B---3--:R-:W-:-:S06]  /*13a0*/  IMAD.WIDE.U32 R24, R25, 0x4, R6 ;  /* 0x0000000419187825 */ /* 0x008fcc00078e0006 */
[----:B------:R-:W3:Y:S04]  /*13b0*/  LDG.E R25, desc[UR4][R24.64] ;  /* 0x0000000418197981 */ /* 0x000ee8000c1e1900 */
[----:B---3--:R1:W-:Y:S04]  /*13c0*/  STG.E desc[UR4][R16.64], R25 ;  /* 0x0000001910007986 */ /* 0x0083e8000c101904 */
[----:B0-----:R-:W3:Y:S02]  /*13d0*/  LDG.E R27, desc[UR4][R12.64+0x200] ;  /* 0x000200040c1b7981 */ /* 0x001ee4000c1e1900 */
[----:B---3--:R-:W-:-:S06]  /*13e0*/  IMAD.WIDE.U32 R20, R27, 0x4, R6 ;  /* 0x000000041b147825 */ /* 0x008fcc00078e0006 */
[----:B------:R-:W3:Y:S04]  /*13f0*/  LDG.E R21, desc[UR4][R20.64] ;  /* 0x0000000414157981 */ /* 0x000ee8000c1e1900 */
[----:B---3--:R1:W-:Y:S04]  /*1400*/  STG.E desc[UR4][R16.64+0x200], R21 ;  /* 0x0002001510007986 */ /* 0x0083e8000c101904 */
[----:B--2---:R-:W2:Y:S02]  /*1410*/  LDG.E R23, desc[UR4][R12.64+0x400] ;  /* 0x000400040c177981 */ /* 0x004ea4000c1e1900 */
[----:B--2---:R-:W-:-:S06]  /*1420*/  IMAD.WIDE.U32 R10, R23, 0x4, R6 ;  /* 0x00000004170a7825 */ /* 0x004fcc00078e0006 */
[----:B------:R-:W2:Y:S04]  /*1430*/  LDG.E R11, desc[UR4][R10.64] ;  /* 0x000000040a0b7981 */ /* 0x000ea8000c1e1900 */
[----:B--2---:R1:W-:Y:S04]  /*1440*/  STG.E desc[UR4][R16.64+0x400], R11 ;  /* 0x0004000b10007986 */ /* 0x0043e8000c101904 */
[----:B------:R-:W2:Y:S02]  /*1450*/  LDG.E R23, desc[UR4][R12.64+0x600] ;  /* 0x000600040c177981 */ /* 0x000ea4000c1e1900 */
[----:B--2---:R-:W-:-:S06]  /*1460*/  IMAD.WIDE.U32 R6, R23, 0x4, R6 ;  /* 0x0000000417067825 */ /* 0x004fcc00078e0006 */
        /* <DEDUP_REMOVED lines=8> */
.L_x_455:
        /* <DEDUP_REMOVED lines=9> */
[----:B0-----:R-:W-:-:S05]  /*1580*/  IMAD.WIDE.U32 R14, R15, 0x4, R10 ;  /* 0x000000040f0e7825 */ /* 0x001fca00078e000a */
[----:B------:R-:W2:Y:S01]  /*1590*/  LDG.E R21, desc[UR4][R14.64] ;  /* 0x000000040e157981 */ /* 0x000ea2000c1e1900 */
[----:B------:R-:W-:-:S05]  /*15a0*/  IMAD.WIDE R12, R13, 0x4, R4 ;  /* 0x000000040d0c7825 */ /* 0x000fca00078e0204 */
        /* <DEDUP_REMOVED lines=8> */
[----:B--2---:R-:W-:Y:S04]  /*1630*/  STG.E desc[UR4][R12.64+0x400], R25 ;  /* 0x000400190c007986 */ /* 0x004fe8000c101904 */
[----:B------:R-:W2:Y:S02]  /*1640*/  LDG.E R15, desc[UR4][R6.64+0x600] ;  /* 0x00060004060f7981 */ /* 0x000ea4000c1e1900 */
[----:B--2---:R-:W-:-:S05]  /*1650*/  IMAD.WIDE.U32 R14, R15, 0x4, R10 ;  /* 0x000000040f0e7825 */ /* 0x004fca00078e000a */
[----:B0-----:R-:W2:Y:S04]  /*1660*/  LDG.E R21, desc[UR4][R14.64] ;  /* 0x000000040e157981 */ /* 0x001ea8000c1e1900 */
[----:B--2---:R0:W-:Y:S04]  /*1670*/  STG.E desc[UR4][R12.64+0x600], R21 ;  /* 0x000600150c007986 */ /* 0x0041e8000c101904 */
[----:B------:R-:W2:Y:S02]  /*1680*/  LDG.E R27, desc[UR4][R6.64+0x800] ;  /* 0x00080004061b7981 */ /* 0x000ea4000c1e1900 */
[----:B--2---:R-:W-:-:S06]  /*1690*/  IMAD.WIDE.U32 R16, R27, 0x4, R10 ;  /* 0x000000041b107825 */ /* 0x004fcc00078e000a */
[----:B------:R-:W2:Y:S04]  /*16a0*/  LDG.E R17, desc[UR4][R16.64] ;  /* 0x0000000410117981 */ /* 0x000ea8000c1e1900 */
[----:B--2---:R2:W-:Y:S04]  /*16b0*/  STG.E desc[UR4][R12.64+0x800], R17 ;  /* 0x000800110c007986 */ /* 0x0045e8000c101904 */
[----:B-1----:R-:W3:Y:S02]  /*16c0*/  LDG.E R23, desc[UR4][R6.64+0xa00] ;  /* 0x000a000406177981 */ /* 0x002ee4000c1e1900 */
[----:B---3--:R-:W-:-:S06]  /*16d0*/  IMAD.WIDE.U32 R18, R23, 0x4, R10 ;  /* 0x0000000417127825 */ /* 0x008fcc00078e000a */
        /* <DEDUP_REMOVED lines=8> */
[----:B------:R-:W3:Y:S01]  /*1760*/  LDG.E R11, desc[UR4][R10.64] ;  /* 0x000000040a0b7981 */ /* 0x000ee2000c1e1900 */
[----:B------:R-:W-:-:S03]  /*1770*/  VIADD R9, R9, 0x8 ;  /* 0x0000000809097836 */ /* 0x000fc60000000000 */
[----:B---3--:R2:W-:Y:S04]  /*1780*/  STG.E desc[UR4][R12.64+0xe00], R11 ;  /* 0x000e000b0c007986 */ /* 0x0085e8000c101904 */
.L_x_457:
        /* <DEDUP_REMOVED lines=9> */
[----:B0-----:R-:W-:-:S06]  /*1820*/  IMAD.WIDE.U32 R14, R15, 0x4, R6 ;  /* 0x000000040f0e7825 */ /* 0x001fcc00078e0006 */
[----:B------:R-:W2:Y:S01]  /*1830*/  LDG.E R15, desc[UR4][R14.64] ;  /* 0x000000040e0f7981 */ /* 0x000ea2000c1e1900 */
[----:B------:R-:W-:-:S05]  /*1840*/  IMAD.WIDE R12, R13, 0x4, R4 ;  /* 0x000000040d0c7825 */ /* 0x000fca00078e0204 */
[----:B--2---:R3:W-:Y:S04]  /*1850*/  STG.E desc[UR4][R12.64], R15 ;  /* 0x0000000f0c007986 */ /* 0x0047e8000c101904 */
[----:B------:R-:W2:Y:S02]  /*1860*/  LDG.E R17, desc[UR4][R10.64+0x200] ;  /* 0x000200040a117981 */ /* 0x000ea4000c1e1900 */
[----:B--2---:R-:W-:-:S06]  /*1870*/  IMAD.WIDE.U32 R16, R17, 0x4, R6 ;  /* 0x0000000411107825 */ /* 0x004fcc00078e0006 */
[----:B------:R-:W2:Y:S04]  /*1880*/  LDG.E R17, desc[UR4][R16.64] ;  /* 0x0000000410117981 */ /* 0x000ea8000c1e1900 */
[----:B--2---:R3:W-:Y:S04]  /*1890*/  STG.E desc[UR4][R12.64+0x200], R17 ;  /* 0x000200110c007986 */ /* 0x0047e8000c101904 */
[----:B------:R-:W2:Y:S02]  /*18a0*/  LDG.E R19, desc[UR4][R10.64+0x400] ;  /* 0x000400040a137981 */ /* 0x000ea4000c1e1900 */
[----:B--2---:R-:W-:-:S06]  /*18b0*/  IMAD.WIDE.U32 R18, R19, 0x4, R6 ;  /* 0x0000000413127825 */ /* 0x004fcc00078e0006 */
[----:B------:R-:W2:Y:S04]  /*18c0*/  LDG.E R19, desc[UR4][R18.64] ;  /* 0x0000000412137981 */ /* 0x000ea8000c1e1900 */
[----:B--2---:R3:W-:Y:S04]  /*18d0*/  STG.E desc[UR4][R12.64+0x400], R19 ;  /* 0x000400130c007986 */ /* 0x0047e8000c101904 */
[----:B------:R-:W2:Y:S02]  /*18e0*/  LDG.E R21, desc[UR4][R10.64+0x600] ;  /* 0x000600040a157981 */ /* 0x000ea4000c1e1900 */
[----:B--2---:R-:W-:-:S06]  /*18f0*/  IMAD.WIDE.U32 R6, R21, 0x4, R6 ;  /* 0x0000000415067825 */ /* 0x004fcc00078e0006 */
[----:B------:R-:W2:Y:S01]  /*1900*/  LDG.E R7, desc[UR4][R6.64] ;  /* 0x0000000406077981 */ /* 0x000ea2000c1e1900 */
[----:B------:R-:W-:-:S03]  /*1910*/  IADD3 R9, PT, PT, R9, 0x4, RZ ;  /* 0x0000000409097810 */ /* 0x000fc60007ffe0ff */
[----:B--2---:R3:W-:Y:S04]  /*1920*/  STG.E desc[UR4][R12.64+0x600], R7 ;  /* 0x000600070c007986 */ /* 0x0047e8000c101904 */
.L_x_458:
[----:B------:R-:W-:Y:S05]  /*1930*/  @!P1 EXIT ;  /* 0x000000000000994d */ /* 0x000fea0003800000 */
[----:B--23--:R-:W2:Y:S01]  /*1940*/  LDC.64 R12, c[0x0][0x3a0] ;  /* 0x0000e800ff0c7b82 */ /* 0x00cea20000000a00 */
[----:B0-----:R-:W-:Y:S01]  /*1950*/  IMAD R15, R9, 0x80, R8 ;  /* 0x00000080090f7824 */ /* 0x001fe200078e0208 */
[----:B------:R-:W-:-:S07]  /*1960*/  IADD3 R0, PT, PT, -R0, RZ, RZ ;  /* 0x000000ff00007210 */ /* 0x000fce0007ffe1ff */
.L_x_459:
[----:B------:R-:W-:-:S06]  /*1970*/  IMAD.WIDE R8, R15, 0x4, R2 ;  /* 0x000000040f087825 */ /* 0x000fcc00078e0202 */
[----:B------:R-:W1:Y:S01]  /*1980*/  LDG.E R9, desc[UR4][R8.64] ;  /* 0x0000000408097981 */ /* 0x000e62000c1e1900 */
[----:B------:R-:W-:-:S04]  /*1990*/  IADD3 R0, PT, PT, R0, 0x1, RZ ;  /* 0x0000000100007810 */ /* 0x000fc80007ffe0ff */
[----:B------:R-:W-:Y:S01]  /*19a0*/  ISETP.NE.AND P0, PT, R0, RZ, PT ;  /* 0x000000ff0000720c */ /* 0x000fe20003f05270 */
[----:B012---:R-:W-:-:S06]  /*19b0*/  IMAD.WIDE.U32 R10, R9, 0x4, R12 ;  /* 0x00000004090a7825 */ /* 0x007fcc00078e000c */
[----:B------:R-:W2:Y:S01]  /*19c0*/  LDG.E R11, desc[UR4][R10.64] ;  /* 0x000000040a0b7981 */ /* 0x000ea2000c1e1900 */
[----:B------:R-:W-:-:S05]  /*19d0*/  IMAD.WIDE R6, R15, 0x4, R4 ;  /* 0x000000040f067825 */ /* 0x000fca00078e0204 */
[----:B--2---:R0:W-:Y:S01]  /*19e0*/  STG.E desc[UR4][R6.64], R11 ;  /* 0x0000000b06007986 */ /* 0x0041e2000c101904 */
[----:B------:R-:W-:Y:S05]  /*19f0*/  @!P0 EXIT ;  /* 0x000000000000894d */ /* 0x000fea0003800000 */
[----:B------:R-:W-:Y:S01]  /*1a00*/  IADD3 R15, PT, PT, R15, 0x80, RZ ;  /* 0x000000800f0f7810 */ /* 0x000fe20007ffe0ff */
[----:B------:R-:W-:Y:S06]  /*1a10*/  BRA `(.L_x_459) ;  /* 0xfffffffc00d47947 */ /* 0x000fec000383ffff */
.L_x_460:
        /* <DEDUP_REMOVED lines=14> */
.L_x_690:


//--------------------- .text._ZN3cub18CUB_300001_SM_10006detail9transform16transform_kernelINS2_10policy_hubILb1EN4cuda3std3__45tupleIJN6thrust24THRUST_300001_SM_1000_NS20permutation_iteratorINSA_6detail15normal_iteratorINSA_10device_ptrIfEEEENSD_INSE_IjEEEEEEEEEE10policy1000EiNS7_10__identityESG_JSJ_EEEvT0_iT1_T2_DpNS2_10kernel_argIT3_EE --------------------------
	.section	.text._ZN3cub18CUB_300001_SM_10006detail9transform16transform_kernelINS2_10policy_hubILb1EN4cuda3std3__45tupleIJN6thrust24THRUST_300001_SM_1000_NS20permutation_iteratorINSA_6detail15normal_iteratorINSA_10device_ptrIfEEEENSD_INSE_IjEEEEEEEEEE10policy1000EiNS7_10__identityESG_JSJ_EEEvT0_iT1_T2_DpNS2_10kernel_argIT3_EE,"ax",@progbits
	.align	128
        .global         _ZN3cub18CUB_300001_SM_10006detail9transform16transform_kernelINS2_10policy_hubILb1EN4cuda3std3__45tupleIJN6thrust24THRUST_300001_SM_1000_NS20permutation_iteratorINSA_6detail15normal_iteratorINSA_10device_ptrIfEEEENSD_INSE_IjEEEEEEEEEE10policy1000EiNS7_10__identityESG_JSJ_EEEvT0_iT1_T2_DpNS2_10kernel_argIT3_EE
        .type           _ZN3cub18CUB_300001_SM_10006detail9transform16transform_kernelINS2_10policy_hubILb1EN4cuda3std3__45tupleIJN6thrust24THRUST_300001_SM_1000_NS20permutation_iteratorINSA_6detail15normal_iteratorINSA_10device_ptrIfEEEENSD_INSE_IjEEEEEEEEEE10policy1000EiNS7_10__identityESG_JSJ_EEEvT0_iT1_T2_DpNS2_10kernel_argIT3_EE,@function
        .size           _ZN3cub18CUB_300001_SM_10006detail9transform16transform_kernelINS2_10policy_hubILb1EN4cuda3std3__45tupleIJN6thrust24THRUST_300001_SM_1000_NS20permutation_iteratorINSA_6detail15normal_iteratorINSA_10device_ptrIfEEEENSD_INSE_IjEEEEEEEEEE10policy1000EiNS7_10__identityESG_JSJ_EEEvT0_iT1_T2_DpNS2_10kernel_argIT3_EE,(.L_x_691 - _ZN3cub18CUB_300001_SM_10006detail9transform16transform_kernelINS2_10policy_hubILb1EN4cuda3std3__45tupleIJN6thrust24THRUST_300001_SM_1000_NS20permutation_iteratorINSA_6detail15normal_iteratorINSA_10device_ptrIfEEEENSD_INSE_IjEEEEEEEEEE10policy1000EiNS7_10__identityESG_JSJ_EEEvT0_iT1_T2_DpNS2_10kernel_argIT3_EE)
        .other          _ZN3cub18CUB_300001_SM_10006detail9transform16transform_kernelINS2_10policy_hubILb1EN4cuda3std3__45tupleIJN6thrust24THRUST_300001_SM_1000_NS20permutation_iteratorINSA_6detail15normal_iteratorINSA_10device_ptrIfEEEENSD_INSE_IjEEEEEEEEEE10policy1000EiNS7_10__identityESG_JSJ_EEEvT0_iT1_T2_DpNS2_10kernel_argIT3_EE,@"STO_CUDA_ENTRY STV_DEFAULT"
_ZN3cub18CUB_300001_SM_10006detail9transform16transform_kernelINS2_10policy_hubILb1EN4cuda3std3__45tupleIJN6thrust24THRUST_300001_SM_1000_NS20permutation_iteratorINSA_6detail15normal_iteratorINSA_10device_ptrIfEEEENSD_INSE_IjEEEEEEEEEE10policy1000EiNS7_10__identityESG_JSJ_EEEvT0_iT1_T2_DpNS2_10kernel_argIT3_EE:
.text._ZN3cub18CUB_300001_SM_10006detail9transform16transform_kernelINS2_10policy_hubILb1EN4cuda3std3__45tupleIJN6thrust24THRUST_300001_SM_1000_NS20permutation_iteratorINSA_6detail15normal_iteratorINSA_10device_ptrIfEEEENSD_INSE_IjEEEEEEEEEE10policy1000EiNS7_10__identityESG_JSJ_EEEvT0_iT1_T2_DpNS2_10kernel_argIT3_EE:
        /* <DEDUP_REMOVED lines=27> */
.L_x_463:
        /* <DEDUP_REMOVED lines=38> */
[----:B------:R-:W-:Y:S01]  /*0410*/  MOV R20, 0x600 ;  /* 0x0000060000147802 */ /* 0x000fe20000000f00 */
[----:B--2---:R-:W-:-:S06]  /*0420*/  IMAD.WIDE.U32 R24, R21, 0x4, R8 ;  /* 0x0000000415187825 */ /* 0x004fcc00078e0008 */
        /* <DEDUP_REMOVED lines=42> */
.L_x_462:
        /* <DEDUP_REMOVED lines=41> */
[----:B------:R-:W-:-:S03]  /*0960*/  IADD3 R7, PT, PT, R7, 0x8, RZ ;  /* 0x0000000807077810 */ /* 0x000fc60007ffe0ff */
[----:B---3--:R2:W-:Y:S04]  /*0970*/  STG.E desc[UR6][R12.64+0xe00], R11 ;  /* 0x000e000b0c007986 */ /* 0x0085e8000c101906 */
.L_x_464:
        /* <DEDUP_REMOVED lines=26> */
.L_x_465:
[----:B------:R-:W-:Y:S05]  /*0b20*/  @!P0 EXIT ;  /* 0x000000000000894d */ /* 0x000fea0003800000 */
[----:B--23--:R-:W2:Y:S01]  /*0b30*/  LDC.64 R12, c[0x0][0x3a0] ;  /* 0x0000e800ff0c7b82 */ /* 0x00cea20000000a00 */
[----:B01----:R-:W-:Y:S01]  /*0b40*/  LEA R15, R7, R0, 0x7 ;  /* 0x00000000070f7211 */ /* 0x003fe200078e38ff */
[----:B------:R-:W-:-:S12]  /*0b50*/  UIADD3 UR4, UPT, UPT, -UR4, URZ, URZ ;  /* 0x000000ff04047290 */ /* 0x000fd8000fffe1ff */
.L_x_466:
[----:B------:R-:W-:-:S06]  /*0b60*/  IMAD.WIDE R8, R15, 0x4, R2 ;  /* 0x000000040f087825 */ /* 0x000fcc00078e0202 */
[----:B------:R-:W2:Y:S02]  /*0b70*/  LDG.E R9, desc[UR6][R8.64] ;  /* 0x0000000608097981 */ /* 0x000ea4000c1e1900 */
[----:B0-2---:R-:W-:-:S06]  /*0b80*/  IMAD.WIDE.U32 R10, R9, 0x4, R12 ;  /* 0x00000004090a7825 */ /* 0x005fcc00078e000c */
        /* <DEDUP_REMOVED lines=8> */
.L_x_461:
        /* <DEDUP_REMOVED lines=10> */
.L_x_470:
[----:B0-----:R-:W-:-:S04]  /*0cb0*/  LEA R13, R12, R8, 0x7 ;  /* 0x000000080c0d7211 */ /* 0x001fc800078e38ff */
[----:B------:R-:W-:-:S13]  /*0cc0*/  ISETP.GE.AND P0, PT, R13, R0, PT ;  /* 0x000000000d00720c */ /* 0x000fda0003f06270 */
        /* <DEDUP_REMOVED lines=14> */
[----:B0-----:R-:W-:-:S12]  /*0db0*/  @!P1 IMAD.WIDE.U32 R20, R27, 0x4, R20 ;  /* 0x000000041b149825 */ /* 0x001fd800078e0014 */
        /* <DEDUP_REMOVED lines=8> */
[----:B0-----:R-:W-:-:S05]  /*0e40*/  @!P0 IMAD.WIDE.U32 R16, R25, 0x4, R16 ;  /* 0x0000000419108825 */ /* 0x001fca00078e0010 */
[----:B------:R-:W4:Y:S04]  /*0e50*/  @!P0 LDG.E R23, desc[UR6][R16.64] ;  /* 0x0000000610178981 */ /* 0x000f28000c1e1900 */
[----:B----4-:R0:W-:Y:S04]  /*0e60*/  @!P0 STG.E desc[UR6][R14.64+0x200], R23 ;  /* 0x000200170e008986 */ /* 0x0101e8000c101906 */
[----:B------:R-:W2:Y:S02]  /*0e70*/  @!P1 LDG.E R25, desc[UR6][R10.64+0x400] ;  /* 0x000400060a199981 */ /* 0x000ea4000c1e1900 */
[----:B--2---:R-:W-:-:S05]  /*0e80*/  @!P1 IMAD.WIDE.U32 R18, R25, 0x4, R18 ;  /* 0x0000000419129825 */ /* 0x004fca00078e0012 */
[----:B---3--:R-:W2:Y:S01]  /*0e90*/  @!P1 LDG.E R21, desc[UR6][R18.64] ;  /* 0x0000000612159981 */ /* 0x008ea2000c1e1900 */
[----:B------:R-:W-:-:S05]  /*0ea0*/  VIADD R25, R13, 0x200 ;  /* 0x000002000d197836 */ /* 0x000fca0000000000 */
[----:B------:R-:W-:-:S13]  /*0eb0*/  ISETP.GE.AND P0, PT, R25, R0, PT ;  /* 0x000000001900720c */ /* 0x000fda0003f06270 */
[----:B------:R-:W3:Y:S01]  /*0ec0*/  @!P0 LDC.64 R16, c[0x0][0x3a0] ;  /* 0x0000e800ff108b82 */ /* 0x000ee20000000a00 */
[----:B--2---:R2:W-:Y:S04]  /*0ed0*/  @!P1 STG.E desc[UR6][R14.64+0x400], R21 ;  /* 0x000400150e009986 */ /* 0x0045e8000c101906 */
[----:B------:R-:W3:Y:S02]  /*0ee0*/  @!P0 LDG.E R25, desc[UR6][R10.64+0x600] ;  /* 0x000600060a198981 */ /* 0x000ee4000c1e1900 */
[----:B---3--:R-:W-:-:S05]  /*0ef0*/  @!P0 IMAD.WIDE.U32 R16, R25, 0x4, R16 ;  /* 0x0000000419108825 */ /* 0x008fca00078e0010 */
        /* <DEDUP_REMOVED lines=9> */
[----:B0-----:R-:W-:-:S06]  /*0f90*/  @!P1 IMAD.WIDE.U32 R18, R25, 0x4, R18 ;  /* 0x0000000419129825 */ /* 0x001fcc00078e0012 */
[----:B------:R-:W4:Y:S04]  /*0fa0*/  @!P1 LDG.E R19, desc[UR6][R18.64] ;  /* 0x0000000612139981 */ /* 0x000f28000c1e1900 */
[----:B----4-:R3:W-:Y:S04]  /*0fb0*/  @!P1 STG.E desc[UR6][R14.64+0x800], R19 ;  /* 0x000800130e009986 */ /* 0x0107e8000c101906 */
[----:B------:R-:W2:Y:S02]  /*0fc0*/  @!P0 LDG.E R21, desc[UR6][R10.64+0xa00] ;  /* 0x000a00060a158981 */ /* 0x000ea4000c1e1900 */
[----:B--2---:R-:W-:-:S06]  /*0fd0*/  @!P0 IMAD.WIDE.U32 R16, R21, 0x4, R16 ;  /* 0x0000000415108825 */ /* 0x004fcc00078e0010 */
        /* <DEDUP_REMOVED lines=9> */
[----:B-1----:R-:W-:-:S06]  /*1070*/  IMAD.WIDE.U32 R16, R17, 0x4, R6 ;  /* 0x0000000411107825 */ /* 0x002fcc00078e0006 */
[----:B------:R-:W2:Y:S04]  /*1080*/  LDG.E R17, desc[UR6][R16.64] ;  /* 0x0000000610117981 */ /* 0x000ea8000c1e1900 */
[----:B--2---:R0:W-:Y:S02]  /*1090*/  STG.E desc[UR6][R14.64+0xc00], R17 ;  /* 0x000c00110e007986 */ /* 0x0041e4000c101906 */
.L_x_469:
[----:B------:R-:W-:Y:S05]  /*10a0*/  BSYNC.RECONVERGENT B0 ;  /* 0x0000000000007941 */ /* 0x000fea0003800200 */
.L_x_468:
[----:B------:R-:W-:Y:S05]  /*10b0*/  @P1 BRA `(.L_x_470) ;  /* 0xfffffff800fc1947 */ /* 0x000fea000383ffff */
.L_x_467:
        /* <DEDUP_REMOVED lines=44> */
.L_x_471:
        /* <DEDUP_REMOVED lines=24> */
.L_x_472:
[----:B------:R-:W-:Y:S05]  /*1500*/  @P0 EXIT ;  /* 0x000000000000094d */ /* 0x000fea0003800000 */
[----:B0-----:R-:W-:-:S04]  /*1510*/  LEA R9, R9, R8, 0x7 ;  /* 0x0000000809097211 */ /* 0x001fc800078e38ff */
[----:B------:R-:W-:-:S13]  /*1520*/  ISETP.GE.AND P0, PT, R9, R0, PT ;  /* 0x000000000900720c */ /* 0x000fda0003f06270 */
[----:B------:R-:W-:Y:S05]  /*1530*/  @P0 EXIT ;  /* 0x000000000000094d */ /* 0x000fea0003800000 */
[----:B------:R-:W-:Y:S01]  /*1540*/  IMAD.WIDE R2, R9, 0x4, R2 ;  /* 0x0000000409027825 */ /* 0x000fe200078e0202 */
[----:B--2---:R-:W0:Y:S05]  /*1550*/  LDC.64 R6, c[0x0][0x3a0] ;  /* 0x0000e800ff067b82 */ /* 0x004e2a0000000a00 */
[----:B------:R-:W0:Y:S02]  /*1560*/  LDG.E R3, desc[UR6][R2.64] ;  /* 0x0000000602037981 */ /* 0x000e24000c1e1900 */
[----:B0-----:R-:W-:-:S06]  /*1570*/  IMAD.WIDE.U32 R6, R3, 0x4, R6 ;  /* 0x0000000403067825 */ /* 0x001fcc00078e0006 */
[----:B------:R-:W2:Y:S01]  /*1580*/  LDG.E R7, desc[UR6][R6.64] ;  /* 0x0000000606077981 */ /* 0x000ea2000c1e1900 */
[----:B------:R-:W-:-:S05]  /*1590*/  IMAD.WIDE R4, R9, 0x4, R4 ;  /* 0x0000000409047825 */ /* 0x000fca00078e0204 */
[----:B--2---:R-:W-:Y:S01]  /*15a0*/  STG.E desc[UR6][R4.64], R7 ;  /* 0x0000000704007986 */ /* 0x004fe2000c101906 */
[----:B------:R-:W-:Y:S05]  /*15b0*/  EXIT ;  /* 0x000000000000794d */ /* 0x000fea0003800000 */
.L_x_473:
        /* <DEDUP_REMOVED lines=12> */
.L_x_691:


//--------------------- .text._ZN3cub18CUB_300001_SM_10006detail9transform16transform_kernelINS2_10policy_hubILb1EN4cuda3std3__45tupleIJN6thrust24THRUST_300001_SM_1000_NS17counting_iteratorIiNSA_11use_defaultESC_SC_EEEEEE10policy1000El12GenUnifRandsNSA_6detail15normal_iteratorINSA_10device_ptrIfEEEEJSD_EEEvT0_iT1_T2_DpNS2_10kernel_argIT3_EE --------------------------
	.section	.text._ZN3cub18CUB_300001_SM_10006detail9transform16transform_kernelINS2_10policy_hubILb1EN4cuda3std3__45tupleIJN6thrust24THRUST_300001_SM_1000_NS17counting_iteratorIiNSA_11use_defaultESC_SC_EEEEEE10policy1000El12GenUnifRandsNSA_6detail15normal_iteratorINSA_10device_ptrIfEEEEJSD_EEEvT0_iT1_T2_DpNS2_10kernel_argIT3_EE,"ax",@progbits
	.align	128
        .global         _ZN3cub18CUB_300001_SM_10006detail9transform16transform_kernelINS2_10policy_hubILb1EN4cuda3std3__45tupleIJN6thrust24THRUST_300001_SM_1000_NS17counting_iteratorIiNSA_11use_defaultESC_SC_EEEEEE10policy1000El12GenUnifRandsNSA_6detail15normal_iteratorINSA_10device_ptrIfEEEEJSD_EEEvT0_iT1_T2_DpNS2_10kernel_argIT3_EE
        .type           _ZN3cub18CUB_300001_SM_10006detail9transform16transform_kernelINS2_10policy_hubILb1EN4cuda3std3__45tupleIJN6thrust24THRUST_300001_SM_1000_NS17counting_iteratorIiNSA_11use_defaultESC_SC_EEEEEE10policy1000El12GenUnifRandsNSA_6detail15normal_iteratorINSA_10device_ptrIfEEEEJSD_EEEvT0_iT1_T2_DpNS2_10kernel_argIT3_EE,@function
        .size           _ZN3cub18CUB_300001_SM_10006detail9transform16transform_kernelINS2_10policy_hubILb1EN4cuda3std3__45tupleIJN6thrust24THRUST_300001_SM_1000_NS17counting_iteratorIiNSA_11use_defaultESC_SC_EEEEEE10policy1000El12GenUnifRandsNSA_6detail15normal_iteratorINSA_10device_ptrIfEEEEJSD_EEEvT0_iT1_T2_DpNS2_10kernel_argIT3_EE,(.L_x_692 - _ZN3cub18CUB_300001_SM_10006detail9transform16transform_kernelINS2_10policy_hubILb1EN4cuda3std3__45tupleIJN6thrust24THRUST_300001_SM_1000_NS17counting_iteratorIiNSA_11use_defaultESC_SC_EEEEEE10policy1000El12GenUnifRandsNSA_6detail15normal_iteratorINSA_10device_ptrIfEEEEJSD_EEEvT0_iT1_T2_DpNS2_10kernel_argIT3_EE)
        .other          _ZN3cub18CUB_300001_SM_10006detail9transform16transform_kernelINS2_10policy_hubILb1EN4cuda3std3__45tupleIJN6thrust24THRUST_300001_SM_1000_NS17counting_iteratorIiNSA_11use_defaultESC_SC_EEEEEE10policy1000El12GenUnifRandsNSA_6detail15normal_iteratorINSA_10device_ptrIfEEEEJSD_EEEvT0_iT1_T2_DpNS2_10kernel_argIT3_EE,@"STO_CUDA_ENTRY STV_DEFAULT"
_ZN3cub18CUB_300001_SM_10006detail9transform16transform_kernelINS2_10policy_hubILb1EN4cuda3std3__45tupleIJN6thrust24THRUST_300001_SM_1000_NS17counting_iteratorIiNSA_11use_defaultESC_SC_EEEEEE10policy1000El12GenUnifRandsNSA_6detail15normal_iteratorINSA_10device_ptrIfEEEEJSD_EEEvT0_iT1_T2_DpNS2_10kernel_argIT3_EE:
.text._ZN3cub18CUB_300001_SM_10006detail9transform16transform_kernelINS2_10policy_hubILb1EN4cuda3std3__45tupleIJN6thrust24THRUST_300001_SM_1000_NS17counting_iteratorIiNSA_11use_defaultESC_SC_EEEEEE10policy1000El12GenUnifRandsNSA_6detail15normal_iteratorINSA_10device_ptrIfEEEEJSD_EEEvT0_iT1_T2_DpNS2_10kernel_argIT3_EE:
[----:B------:R-:W-:Y:S08]  /*0000*/  LDC R1, c[0x0][0x37c] ;  /* 0x0000df00ff017b82 */ /* 0x000ff00000000800 */
[----:B------:R-:W0:Y:S01]  /*0010*/  LDC R8, c[0x0][0x388] ;  /* 0x0000e200ff087b82 */ /* 0x000e220000000800 */
[----:B------:R-:W1:Y:S07]  /*0020*/  LDCU.64 UR6, c[0x0][0x380] ;  /* 0x00007000ff0677ac */ /* 0x000e6e0008000a00 */
[----:B------:R-:W2:Y:S08]  /*0030*/  S2UR UR4, SR_CTAID.X ;  /* 0x00000000000479c3 */ /* 0x000eb00000002500 */
[----:B------:R-:W3:Y:S01]  /*0040*/  LDC.64 R6, c[0x0][0x390] ;  /* 0x0000e400ff067b82 */ /* 0x000ee20000000a00 */
[----:B0-----:R-:W-:-:S05]  /*0050*/  IMAD.SHL.U32 R3, R8, 0x80, RZ ;  /* 0x0000008008037824 */ /* 0x001fca00078e00ff */
[----:B------:R-:W-:Y:S01]  /*0060*/  SHF.R.S32.HI R0, RZ, 0x1f, R3 ;  /* 0x0000001fff007819 */ /* 0x000fe20000011403 */
[----:B--2---:R-:W-:-:S04]  /*0070*/  IMAD.WIDE.U32 R14, R3, UR4, RZ ;  /* 0x00000004030e7c25 */ /* 0x004fc8000f8e00ff */
[----:B------:R-:W-:Y:S01]  /*0080*/  IMAD R5, R0, UR4, RZ ;  /* 0x0000000400057c24 */ /* 0x000fe2000f8e02ff */
[C---:B-1----:R-:W-:Y:S01]  /*0090*/  IADD3 R16, P0, PT, -R14.reuse, UR6, RZ ;  /* 0x000000060e107c10 */ /* 0x042fe2000ff1e1ff */
[----:B------:R-:W0:Y:S02]  /*00a0*/  LDCU UR6, c[0x0][0x398] ;  /* 0x00007300ff0677ac */ /* 0x000e240008000800 */
[----:B------:R-:W-:Y:S01]  /*00b0*/  IMAD.IADD R4, R15, 0x1, R5 ;  /* 0x000000010f047824 */ /* 0x000fe200078e0205 */
[----:B---3--:R-:W-:Y:S01]  /*00c0*/  LEA R2, P1, R14, R6, 0x2 ;  /* 0x000000060e027211 */ /* 0x008fe200078210ff */
[----:B------:R-:W1:Y:S03]  /*00d0*/  LDCU.64 UR4, c[0x0][0x358] ;  /* 0x00006b00ff0477ac */ /* 0x000e660008000a00 */
[----:B------:R-:W-:Y:S02]  /*00e0*/  IADD3.X R5, PT, PT, ~R4, UR7, RZ, P0, !PT ;  /* 0x0000000704057c10 */ /* 0x000fe400087fe5ff */
[----:B------:R-:W-:-:S04]  /*00f0*/  ISETP.LT.U32.AND P0, PT, R16, R3, PT ;  /* 0x000000031000720c */ /* 0x000fc80003f01070 */
[----:B------:R-:W-:-:S04]  /*0100*/  ISETP.LT.AND.EX P0, PT, R5, R0, PT, P0 ;  /* 0x000000000500720c */ /* 0x000fc80003f01300 */
[----:B------:R-:W-:-:S04]  /*0110*/  SEL R16, R16, R3, P0 ;  /* 0x0000000310107207 */ /* 0x000fc80000000000 */
[----:B------:R-:W-:Y:S02]  /*0120*/  ISETP.NE.AND P0, PT, R3, R16, PT ;  /* 0x000000100300720c */ /* 0x000fe40003f05270 */
[C---:B------:R-:W-:Y:S02]  /*0130*/  LEA.HI.X R3, R14.reuse, R7, R4, 0x2, P1 ;  /* 0x000000070e037211 */ /* 0x040fe400008f1404 */
[----:B0-----:R-:W-:-:S09]  /*0140*/  IADD3 R14, PT, PT, R14, UR6, RZ ;  /* 0x000000060e0e7c10 */ /* 0x001fd2000fffe0ff */
[----:B-1----:R-:W-:Y:S05]  /*0150*/  @!P0 BRA `(.L_x_474) ;  /* 0x0000000400808947 */ /* 0x002fea0003800000 */
[----:B------:R-:W-:-:S13]  /*0160*/  ISETP.GE.AND P0, PT, R8, 0x1, PT ;  /* 0x000000010800780c */ /* 0x000fda0003f06270 */
[----:B------:R-:W-:Y:S05]  /*0170*/  @!P0 EXIT ;  /* 0x000000000000894d */ /* 0x000fea0003800000 */
[----:B------:R-:W0:Y:S01]  /*0180*/  S2R R15, SR_TID.X ;  /* 0x00000000000f7919 */ /* 0x000e220000002100 */
[----:B------:R-:W-:-:S07]  /*0190*/  IMAD.MOV.U32 R12, RZ, RZ, RZ ;  /* 0x000000ffff0c7224 */ /* 0x000fce00078e00ff */
.L_x_483:
[----:B------:R-:W1:Y:S01]  /*01a0*/  LDCU UR6, c[0x0][0x388] ;  /* 0x00007100ff0677ac */ /* 0x000e620008000800 */
[C---:B0-----:R-:W-:Y:S01]  /*01b0*/  IMAD R13, R12.reuse, 0x80, R15 ;  /* 0x000000800c0d7824 */ /* 0x041fe200078e020f */
[----:B------:R-:W-:Y:S01]  /*01c0*/  IADD3 R12, PT, PT, R12, 0x1, RZ ;  /* 0x000000010c0c7810 */ /* 0x000fe20007ffe0ff */
[----:B------:R-:W-:Y:S03]  /*01d0*/  BSSY.RECONVERGENT B0, `(.L_x_475) ;  /* 0x0000056000007945 */ /* 0x000fe60003800200 */
[----:B------:R-:W-:Y:S02]  /*01e0*/  ISETP.GE.AND P0, PT, R13, R16, PT ;  /* 0x000000100d00720c */ /* 0x000fe40003f06270 */
[----:B-1----:R-:W-:-:S11]  /*01f0*/  ISETP.NE.AND P2, PT, R12, UR6, PT ;  /* 0x000000060c007c0c */ /* 0x002fd6000bf45270 */
[----:B------:R-:W-:Y:S05]  /*0200*/  @P0 BRA `(.L_x_476) ;  /* 0x0000000400480947 */ /* 0x000fea0003800000 */
[----:B------:R-:W-:Y:S01]  /*0210*/  IMAD.IADD R17, R14, 0x1, R13 ;  /* 0x000000010e117824 */ /* 0x000fe200078e020d */
[----:B------:R-:W-:Y:S01]  /*0220*/  BSSY.RECONVERGENT B1, `(.L_x_477) ;  /* 0x0000043000017945 */ /* 0x000fe20003800200 */
[----:B------:R-:W-:-:S03]  /*0230*/  IMAD.MOV.U32 R19, RZ, RZ, 0x1 ;  /* 0x00000001ff137424 */ /* 0x000fc600078e00ff */
[----:B------:R-:W-:-:S13]  /*0240*/  ISETP.NE.AND P0, PT, R17, RZ, PT ;  /* 0x000000ff1100720c */ /* 0x000fda0003f05270 */
[----:B------:R-:W-:Y:S05]  /*0250*/  @!P0 BRA `(.L_x_478) ;  /* 0x0000000000fc8947 */ /* 0x000fea0003800000 */
[----:B------:R-:W-:Y:S01]  /*0260*/  HFMA2 R21, -RZ, RZ, 0, -1.1396484375 ;  /* 0x0000bc8fff157431 */ /* 0x000fe200000001ff */
[----:B------:R-:W-:Y:S01]  /*0270*/  BSSY.RECONVERGENT B2, `(.L_x_479) ;  /* 0x0000038000027945 */ /* 0x000fe20003800200 */
[----:B------:R-:W-:Y:S01]  /*0280*/  SHF.R.S32.HI R0, RZ, 0x1f, R17 ;  /* 0x0000001fff007819 */ /* 0x000fe20000011411 */
[----:B------:R-:W-:Y:S01]  /*0290*/  IMAD.MOV.U32 R18, RZ, RZ, RZ ;  /* 0x000000ffff127224 */ /* 0x000fe200078e00ff */
[----:B------:R-:W-:Y:S01]  /*02a0*/  MOV R20, RZ ;  /* 0x000000ff00147202 */ /* 0x000fe20000000f00 */
[----:B------:R-:W-:-:S07]  /*02b0*/  IMAD.MOV.U32 R19, RZ, RZ, 0x1 ;  /* 0x00000001ff137424 */ /* 0x000fce00078e00ff */
.L_x_482:
[-C--:B------:R-:W-:Y:S01]  /*02c0*/  IMAD R6, R18, R21.reuse, RZ ;  /* 0x0000001512067224 */ /* 0x080fe200078e02ff */
[----:B------:R-:W-:Y:S01]  /*02d0*/  BSSY.RECONVERGENT B3, `(.L_x_480) ;  /* 0x000002b000037945 */ /* 0x000fe20003800200 */
[----:B------:R-:W-:-:S04]  /*02e0*/  IMAD.WIDE.U32 R4, R21, R21, RZ ;  /* 0x0000001515047225 */ /* 0x000fc800078e00ff */
[----:B------:R-:W-:Y:S02]  /*02f0*/  IMAD R7, R21, R18, R6 ;  /* 0x0000001215077224 */ /* 0x000fe400078e0206 */
[----:B------:R-:W-:Y:S01]  /*0300*/  IMAD.WIDE.U32 R8, R4, 0x3, RZ ;  /* 0x0000000304087825 */ /* 0x000fe200078e00ff */
[----:B------:R-:W-:-:S03]  /*0310*/  LOP3.LUT R8, R17, 0x1, RZ, 0xc0, !PT ;  /* 0x0000000111087812 */ /* 0x000fc600078ec0ff */
[----:B------:R-:W-:Y:S01]  /*0320*/  IMAD.IADD R5, R5, 0x1, R7 ;  /* 0x0000000105057824 */ /* 0x000fe200078e0207 */
[----:B------:R-:W-:-:S03]  /*0330*/  ISETP.NE.U32.AND P1, PT, R8, 0x1, PT ;  /* 0x000000010800780c */ /* 0x000fc60003f25070 */
[----:B------:R-:W-:Y:S01]  /*0340*/  IMAD.WIDE.U32 R6, R5, 0x3, RZ ;  /* 0x0000000305067825 */ /* 0x000fe200078e00ff */
[----:B------:R-:W-:-:S03]  /*0350*/  ISETP.NE.U32.AND.EX P1, PT, RZ, RZ, PT, P1 ;  /* 0x000000ffff00720c */ /* 0x000fc60003f25110 */
[----:B------:R-:W-:-:S04]  /*0360*/  IMAD.WIDE.U32 R6, P0, R4, -0x7fffffff, R6 ;  /* 0x8000000104067825 */ /* 0x000fc80007800006 */
[----:B------:R-:W-:Y:S01]  /*0370*/  IMAD.X R11, RZ, RZ, RZ, P0 ;  /* 0x000000ffff0b7224 */ /* 0x000fe200000e06ff */
[----:B------:R-:W-:Y:S02]  /*0380*/  IADD3 RZ, P0, PT, R9, R6, RZ ;  /* 0x0000000609ff7210 */ /* 0x000fe40007f1e0ff */
[----:B------:R-:W-:-:S05]  /*0390*/  MOV R10, R7 ;  /* 0x00000007000a7202 */ /* 0x000fca0000000f00 */
[----:B------:R-:W-:Y:S01]  /*03a0*/  IMAD.WIDE.U32.X R10, R5, -0x7fffffff, R10, P0 ;  /* 0x80000001050a7825 */ /* 0x000fe200000e040a */
[----:B------:R-:W-:-:S04]  /*03b0*/  ISETP.GT.U32.AND P0, PT, R17, 0x1, PT ;  /* 0x000000011100780c */ /* 0x000fc80003f04070 */
[--C-:B------:R-:W-:Y:S02]  /*03c0*/  SHF.R.U64 R9, R10, 0x1e, R11.reuse ;  /* 0x0000001e0a097819 */ /* 0x100fe4000000120b */
[----:B------:R-:W-:-:S03]  /*03d0*/  SHF.R.U32.HI R8, RZ, 0x1e, R11 ;  /* 0x0000001eff087819 */ /* 0x000fc6000001160b */
[----:B------:R-:W-:-:S04]  /*03e0*/  IMAD.WIDE.U32 R4, R9, -0x7fffffff, R4 ;  /* 0x8000000109047825 */ /* 0x000fc800078e0004 */
[----:B------:R-:W-:Y:S01]  /*03f0*/  IMAD R8, R8, -0x7fffffff, RZ ;  /* 0x8000000108087824 */ /* 0x000fe200078e02ff */
[----:B------:R-:W-:Y:S06]  /*0400*/  @P1 BRA `(.L_x_481) ;  /* 0x00000000005c1947 */ /* 0x000fec0003800000 */
[-C--:B------:R-:W-:Y:S02]  /*0410*/  IMAD R20, R20, R21.reuse, RZ ;  /* 0x0000001514147224 */ /* 0x080fe400078e02ff */
[----:B------:R-:W-:-:S04]  /*0420*/  IMAD.WIDE.U32 R6, R19, R21, RZ ;  /* 0x0000001513067225 */ /* 0x000fc800078e00ff */
[----:B------:R-:W-:-:S04]  /*0430*/  IMAD R19, R18, R19, R20 ;  /* 0x0000001312137224 */ /* 0x000fc800078e0214 */
[----:B------:R-:W-:Y:S02]  /*0440*/  IMAD.IADD R7, R7, 0x1, R19 ;  /* 0x0000000107077824 */ /* 0x000fe400078e0213 */
[----:B------:R-:W-:-:S04]  /*0450*/  IMAD.WIDE.U32 R18, R6, 0x5, RZ ;  /* 0x0000000506127825 */ /* 0x000fc800078e00ff */
[----:B------:R-:W-:-:S04]  /*0460*/  IMAD.WIDE.U32 R10, R7, 0x5, RZ ;  /* 0x00000005070a7825 */ /* 0x000fc800078e00ff */
[----:B------:R-:W-:-:S04]  /*0470*/  IMAD.WIDE.U32 R10, P1, R6, 0x2, R10 ;  /* 0x00000002060a7825 */ /* 0x000fc8000782000a */
[----:B------:R-:W-:Y:S01]  /*0480*/  IMAD.X R21, RZ, RZ, RZ, P1 ;  /* 0x000000ffff157224 */ /* 0x000fe200008e06ff */
[----:B------:R-:W-:Y:S02]  /*0490*/  IADD3 RZ, P1, PT, R19, R10, RZ ;  /* 0x0000000a13ff7210 */ /* 0x000fe40007f3e0ff */
[----:B------:R-:W-:-:S05]  /*04a0*/  MOV R20, R11 ;  /* 0x0000000b00147202 */ /* 0x000fca0000000f00 */
[----:B------:R-:W-:-:S03]  /*04b0*/  IMAD.WIDE.U32.X R20, R7, 0x2, R20, P1 ;  /* 0x0000000207147825 */ /* 0x000fc600008e0414 */
[----:B------:R-:W-:-:S05]  /*04c0*/  IADD3 R11, P1, PT, R6, -R20, RZ ;  /* 0x80000014060b7210 */ /* 0x000fca0007f3e0ff */
[----:B------:R-:W-:-:S05]  /*04d0*/  IMAD.X R10, R7, 0x1, ~R21, P1 ;  /* 0x00000001070a7824 */ /* 0x000fca00008e0e15 */
[--C-:B------:R-:W-:Y:S02]  /*04e0*/  SHF.R.U64 R11, R11, 0x1, R10.reuse ;  /* 0x000000010b0b7819 */ /* 0x100fe4000000120a */
[----:B------:R-:W-:Y:S02]  /*04f0*/  SHF.R.U32.HI R19, RZ, 0x1, R10 ;  /* 0x00000001ff137819 */ /* 0x000fe4000001160a */
[----:B------:R-:W-:-:S05]  /*0500*/  IADD3 R11, P1, PT, R11, R20, RZ ;  /* 0x000000140b0b7210 */ /* 0x000fca0007f3e0ff */
[----:B------:R-:W-:-:S05]  /*0510*/  IMAD.X R10, R19, 0x1, R21, P1 ;  /* 0x00000001130a7824 */ /* 0x000fca00008e0615 */
[--C-:B------:R-:W-:Y:S02]  /*0520*/  SHF.R.U64 R11, R11, 0x1e, R10.reuse ;  /* 0x0000001e0b0b7819 */ /* 0x100fe4000000120a */
[----:B------:R-:W-:-:S03]  /*0530*/  SHF.R.U32.HI R10, RZ, 0x1e, R10 ;  /* 0x0000001eff0a7819 */ /* 0x000fc6000001160a */
[----:B------:R-:W-:-:S04]  /*0540*/  IMAD.WIDE.U32 R6, R11, -0x7fffffff, R6 ;  /* 0x800000010b067825 */ /* 0x000fc800078e0006 */
[----:B------:R-:W-:Y:S01]  /*0550*/  IMAD R10, R10, -0x7fffffff, RZ ;  /* 0x800000010a0a7824 */ /* 0x000fe200078e02ff */
[----:B------:R-:W-:-:S04]  /*0560*/  MOV R19, R6 ;  /* 0x0000000600137202 */ /* 0x000fc80000000f00 */
[----:B------:R-:W-:-:S07]  /*0570*/  IADD3 R20, PT, PT, R7, -R11, R10 ;  /* 0x8000000b07147210 */ /* 0x000fce0007ffe00a */
.L_x_481:
[----:B------:R-:W-:Y:S05]  /*0580*/  BSYNC.RECONVERGENT B3 ;  /* 0x0000000000037941 */ /* 0x000fea0003800200 */
.L_x_480:
[----:B------:R-:W-:Y:S01]  /*0590*/  ISETP.GT.U32.AND.EX P0, PT, R0, RZ, PT, P0 ;  /* 0x000000ff0000720c */ /* 0x000fe20003f04100 */
[----:B------:R-:W-:Y:S01]  /*05a0*/  IMAD.MOV.U32 R21, RZ, RZ, R4 ;  /* 0x000000ffff157224 */ /* 0x000fe200078e0004 */
[--C-:B------:R-:W-:Y:S02]  /*05b0*/  SHF.R.U64 R17, R17, 0x1, R0.reuse ;  /* 0x0000000111117819 */ /* 0x100fe40000001200 */
[----:B------:R-:W-:Y:S02]  /*05c0*/  SHF.R.U32.HI R0, RZ, 0x1, R0 ;  /* 0x00000001ff007819 */ /* 0x000fe40000011600 */
[----:B------:R-:W-:-:S07]  /*05d0*/  IADD3 R18, PT, PT, R5, -R9, R8 ;  /* 0x8000000905127210 */ /* 0x000fce0007ffe008 */
[----:B------:R-:W-:Y:S05]  /*05e0*/  @P0 BRA `(.L_x_482) ;  /* 0xfffffffc00340947 */ /* 0x000fea000383ffff */
[----:B------:R-:W-:Y:S05]  /*05f0*/  BSYNC.RECONVERGENT B2 ;  /* 0x0000000000027941 */ /* 0x000fea0003800200 */
.L_x_479:
[----:B------:R-:W-:-:S04]  /*0600*/  IMAD.HI.U32 R0, R19, 0x3, RZ ;  /* 0x0000000313007827 */ /* 0x000fc800078e00ff */
[----:B------:R-:W-:-:S05]  /*0610*/  IMAD.IADD R5, R19, 0x1, -R0 ;  /* 0x0000000113057824 */ /* 0x000fca00078e0a00 */
[----:B------:R-:W-:-:S04]  /*0620*/  LEA.HI R5, R5, R0, RZ, 0x1f ;  /* 0x0000000005057211 */ /* 0x000fc800078ff8ff */
[----:B------:R-:W-:-:S05]  /*0630*/  SHF.R.U32.HI R0, RZ, 0x1e, R5 ;  /* 0x0000001eff007819 */ /* 0x000fca0000011605 */
[----:B------:R-:W-:-:S07]  /*0640*/  IMAD R19, R0, -0x7fffffff, R19 ;  /* 0x8000000100137824 */ /* 0x000fce00078e0213 */
.L_x_478:
[----:B------:R-:W-:Y:S05]  /*0650*/  BSYNC.RECONVERGENT B1 ;  /* 0x0000000000017941 */ /* 0x000fea0003800200 */
.L_x_477:
[----:B------:R-:W-:-:S05]  /*0660*/  IMAD.HI.U32 R0, R19, -0x4370ec6f, RZ ;  /* 0xbc8f139113007827 */ /* 0x000fca00078e00ff */
[----:B------:R-:W-:-:S05]  /*0670*/  SHF.R.U32.HI R0, RZ, 0xf, R0 ;  /* 0x0000000fff007819 */ /* 0x000fca0000011600 */
[C---:B------:R-:W-:Y:S02]  /*0680*/  IMAD R19, R0.reuse, -0xadc8, R19 ;  /* 0xffff523800137824 */ /* 0x040fe400078e0213 */
[----:B------:R-:W-:Y:S02]  /*0690*/  IMAD R0, R0, 0xd47, RZ ;  /* 0x00000d4700007824 */ /* 0x000fe400078e02ff */
[----:B------:R-:W-:-:S03]  /*06a0*/  IMAD R19, R19, 0xbc8f, RZ ;  /* 0x0000bc8f13137824 */ /* 0x000fc600078e02ff */
[----:B------:R-:W-:Y:S02]  /*06b0*/  LOP3.LUT R4, R0, 0x7fffffff, RZ, 0x3c, !PT ;  /* 0x7fffffff00047812 */ /* 0x000fe400078e3cff */
[----:B------:R-:W-:-:S13]  /*06c0*/  ISETP.GE.U32.AND P0, PT, R19, R0, PT ;  /* 0x000000001300720c */ /* 0x000fda0003f06070 */
[----:B------:R-:W-:-:S04]  /*06d0*/  @P0 IADD3 R4, PT, PT, -R0, RZ, RZ ;  /* 0x000000ff00040210 */ /* 0x000fc80007ffe1ff */
[----:B------:R-:W-:Y:S01]  /*06e0*/  IADD3 R0, PT, PT, R19, -0x1, R4 ;  /* 0xffffffff13007810 */ /* 0x000fe20007ffe004 */
[----:B------:R-:W-:-:S03]  /*06f0*/  IMAD.WIDE R4, R13, 0x4, R2 ;  /* 0x000000040d047825 */ /* 0x000fc600078e0202 */
[----:B------:R-:W-:-:S05]  /*0700*/  I2FP.F32.U32 R0, R0 ;  /* 0x0000000000007245 */ /* 0x000fca0000201000 */
[----:B------:R-:W-:-:S05]  /*0710*/  FFMA R7, R0, 4.6566128730773925781e-10, RZ ;  /* 0x3000000000077823 */ /* 0x000fca00000000ff */
[----:B------:R0:W-:Y:S02]  /*0720*/  STG.E desc[UR4][R4.64], R7 ;  /* 0x0000000704007986 */ /* 0x0001e4000c101904 */
.L_x_476:
[----:B------:R-:W-:Y:S05]  /*0730*/  BSYNC.RECONVERGENT B0 ;  /* 0x0000000000007941 */ /* 0x000fea0003800200 */
.L_x_475:
[----:B------:R-:W-:Y:S05]  /*0740*/  @P2 BRA `(.L_x_483) ;  /* 0xfffffff800942947 */ /* 0x000fea000383ffff */
[----:B------:R-:W-:Y:S05]  /*0750*/  EXIT ;  /* 0x000000000000794d */ /* 0x000fea0003800000 */
.L_x_474:
[----:B------:R-:W-:-:S13]  /*0760*/  ISETP.GE.AND P0, PT, R8, 0x1, PT ;  /* 0x000000010800780c */ /* 0x000fda0003f06270 */
[----:B------:R-:W-:Y:S05]  /*0770*/  @!P0 EXIT ;  /* 0x000000000000894d */ /* 0x000fea0003800000 */
[----:B------:R-:W0:Y:S01]  /*0780*/  S2R R4, SR_TID.X ;  /* 0x0000000000047919 */ /* 0x000e220000002100 */
[----:B------:R-:W-:-:S07]  /*0790*/  IMAD.MOV.U32 R5, RZ, RZ, RZ ;  /* 0x000000ffff057224 */ /* 0x000fce00078e00ff */
.L_x_490:
[----:B0-----:R-:W-:Y:S01]  /*07a0*/  IMAD R7, R5, 0x80, R4 ;  /* 0x0000008005077824 */ /* 0x001fe200078e0204 */
[----:B------:R-:W-:Y:S01]  /*07b0*/  BSSY.RECONVERGENT B0, `(.L_x_484) ;  /* 0x0000044000007945 */ /* 0x000fe20003800200 */
[----:B------:R-:W-:-:S03]  /*07c0*/  IMAD.MOV.U32 R8, RZ, RZ, 0x1 ;  /* 0x00000001ff087424 */ /* 0x000fc600078e00ff */
[----:B------:R-:W-:-:S04]  /*07d0*/  IADD3 R0, PT, PT, R14, R7, RZ ;  /* 0x000000070e007210 */ /* 0x000fc80007ffe0ff */
[----:B------:R-:W-:-:S13]  /*07e0*/  ISETP.NE.AND P0, PT, R0, RZ, PT ;  /* 0x000000ff0000720c */ /* 0x000fda0003f05270 */
[----:B------:R-:W-:Y:S05]  /*07f0*/  @!P0 BRA `(.L_x_485) ;  /* 0x0000000000fc8947 */ /* 0x000fea0003800000 */
[----:B------:R-:W-:Y:S01]  /*0800*/  HFMA2 R6, -RZ, RZ, 0, 0 ;  /* 0x00000000ff067431 */ /* 0x000fe200000001ff */
[----:B------:R-:W-:Y:S01]  /*0810*/  BSSY.RECONVERGENT B1, `(.L_x_486) ;  /* 0x0000038000017945 */ /* 0x000fe20003800200 */
[----:B------:R-:W-:Y:S01]  /*0820*/  SHF.R.S32.HI R9, RZ, 0x1f, R0 ;  /* 0x0000001fff097819 */ /* 0x000fe20000011400 */
[----:B------:R-:W-:Y:S02]  /*0830*/  IMAD.MOV.U32 R21, RZ, RZ, 0xbc8f ;  /* 0x0000bc8fff157424 */ /* 0x000fe400078e00ff */
[----:B------:R-:W-:Y:S02]  /*0840*/  IMAD.MOV.U32 R8, RZ, RZ, 0x1 ;  /* 0x00000001ff087424 */ /* 0x000fe400078e00ff */
[----:B------:R-:W-:-:S07]  /*0850*/  IMAD.MOV.U32 R20, RZ, RZ, RZ ;  /* 0x000000ffff147224 */ /* 0x000fce00078e00ff */
.L_x_489:
[-C--:B------:R-:W-:Y:S01]  /*0860*/  IMAD R12, R6, R21.reuse, RZ ;  /* 0x00000015060c7224 */ /* 0x080fe200078e02ff */
[----:B------:R-:W-:Y:S01]  /*0870*/  LOP3.LUT R15, R0, 0x1, RZ, 0xc0, !PT ;  /* 0x00000001000f7812 */ /* 0x000fe200078ec0ff */
[----:B------:R-:W-:Y:S01]  /*0880*/  IMAD.WIDE.U32 R10, R21, R21, RZ ;  /* 0x00000015150a7225 */ /* 0x000fe200078e00ff */
[----:B------:R-:W-:Y:S02]  /*0890*/  BSSY.RECONVERGENT B2, `(.L_x_487) ;  /* 0x0000029000027945 */ /* 0x000fe40003800200 */
[----:B------:R-:W-:Y:S01]  /*08a0*/  ISETP.NE.U32.AND P1, PT, R15, 0x1, PT ;  /* 0x000000010f00780c */ /* 0x000fe20003f25070 */
[----:B------:R-:W-:Y:S02]  /*08b0*/  IMAD R13, R21, R6, R12 ;  /* 0x00000006150d7224 */ /* 0x000fe400078e020c */
[----:B------:R-:W-:Y:S01]  /*08c0*/  IMAD.WIDE.U32 R16, R10, 0x3, RZ ;  /* 0x000000030a107825 */ /* 0x000fe200078e00ff */
[----:B------:R-:W-:Y:S02]  /*08d0*/  ISETP.NE.U32.AND.EX P1, PT, RZ, RZ, PT, P1 ;  /* 0x000000ffff00720c */ /* 0x000fe40003f25110 */
[----:B------:R-:W-:-:S05]  /*08e0*/  IADD3 R11, PT, PT, R11, R13, RZ ;  /* 0x0000000d0b0b7210 */ /* 0x000fca0007ffe0ff */
[----:B------:R-:W-:-:S04]  /*08f0*/  IMAD.WIDE.U32 R12, R11, 0x3, RZ ;  /* 0x000000030b0c7825 */ /* 0x000fc800078e00ff */
[----:B------:R-:W-:-:S04]  /*0900*/  IMAD.WIDE.U32 R12, P0, R10, -0x7fffffff, R12 ;  /* 0x800000010a0c7825 */ /* 0x000fc8000780000c */
[----:B------:R-:W-:Y:S01]  /*0910*/  IMAD.X R19, RZ, RZ, RZ, P0 ;  /* 0x000000ffff137224 */ /* 0x000fe200000e06ff */
[----:B------:R-:W-:Y:S01]  /*0920*/  IADD3 RZ, P0, PT, R17, R12, RZ ;  /* 0x0000000c11ff7210 */ /* 0x000fe20007f1e0ff */
[----:B------:R-:W-:-:S04]  /*0930*/  IMAD.MOV.U32 R18, RZ, RZ, R13 ;  /* 0x000000ffff127224 */ /* 0x000fc800078e000d */
        /* <DEDUP_REMOVED lines=9> */
[----:B------:R-:W-:Y:S02]  /*09d0*/  IMAD R17, R6, R8, R17 ;  /* 0x0000000806117224 */ /* 0x000fe400078e0211 */
[----:B------:R-:W-:-:S03]  /*09e0*/  IMAD.WIDE.U32 R18, R12, 0x5, RZ ;  /* 0x000000050c127825 */ /* 0x000fc600078e00ff */
[----:B------:R-:W-:-:S05]  /*09f0*/  IADD3 R13, PT, PT, R13, R17, RZ ;  /* 0x000000110d0d7210 */ /* 0x000fca0007ffe0ff */
[----:B------:R-:W-:-:S04]  /*0a00*/  IMAD.WIDE.U32 R16, R13, 0x5, RZ ;  /* 0x000000050d107825 */ /* 0x000fc800078e00ff */
[----:B------:R-:W-:-:S04]  /*0a10*/  IMAD.WIDE.U32 R16, P1, R12, 0x2, R16 ;  /* 0x000000020c107825 */ /* 0x000fc80007820010 */
[----:B------:R-:W-:Y:S01]  /*0a20*/  IMAD.X R21, RZ, RZ, RZ, P1 ;  /* 0x000000ffff157224 */ /* 0x000fe200008e06ff */
[----:B------:R-:W-:Y:S01]  /*0a30*/  IADD3 RZ, P1, PT, R19, R16, RZ ;  /* 0x0000001013ff7210 */ /* 0x000fe20007f3e0ff */
[----:B------:R-:W-:-:S04]  /*0a40*/  IMAD.MOV.U32 R20, RZ, RZ, R17 ;  /* 0x000000ffff147224 */ /* 0x000fc800078e0011 */
[----:B------:R-:W-:-:S03]  /*0a50*/  IMAD.WIDE.U32.X R20, R13, 0x2, R20, P1 ;  /* 0x000000020d147825 */ /* 0x000fc600008e0414 */
[----:B------:R-:W-:-:S04]  /*0a60*/  IADD3 R17, P1, PT, R12, -R20, RZ ;  /* 0x800000140c117210 */ /* 0x000fc80007f3e0ff */
[----:B------:R-:W-:-:S04]  /*0a70*/  IADD3.X R6, PT, PT, R13, ~R21, RZ, P1, !PT ;  /* 0x800000150d067210 */ /* 0x000fc80000ffe4ff */
        /* <DEDUP_REMOVED lines=10> */
.L_x_488:
[----:B------:R-:W-:Y:S05]  /*0b20*/  BSYNC.RECONVERGENT B2 ;  /* 0x0000000000027941 */ /* 0x000fea0003800200 */
.L_x_487:
[----:B------:R-:W-:Y:S01]  /*0b30*/  ISETP.GT.U32.AND.EX P0, PT, R9, RZ, PT, P0 ;  /* 0x000000ff0900720c */ /* 0x000fe20003f04100 */
[----:B------:R-:W-:Y:S01]  /*0b40*/  IMAD.MOV.U32 R21, RZ, RZ, R10 ;  /* 0x000000ffff157224 */ /* 0x000fe200078e000a */
[--C-:B------:R-:W-:Y:S02]  /*0b50*/  SHF.R.U64 R0, R0, 0x1, R9.reuse ;  /* 0x0000000100007819 */ /* 0x100fe40000001209 */
[----:B------:R-:W-:Y:S02]  /*0b60*/  SHF.R.U32.HI R9, RZ, 0x1, R9 ;  /* 0x00000001ff097819 */ /* 0x000fe40000011609 */
[----:B------:R-:W-:-:S07]  /*0b70*/  IADD3 R6, PT, PT, R11, -R15, R22 ;  /* 0x8000000f0b067210 */ /* 0x000fce0007ffe016 */
[----:B------:R-:W-:Y:S05]  /*0b80*/  @P0 BRA `(.L_x_489) ;  /* 0xfffffffc00340947 */ /* 0x000fea000383ffff */
[----:B------:R-:W-:Y:S05]  /*0b90*/  BSYNC.RECONVERGENT B1 ;  /* 0x0000000000017941 */ /* 0x000fea0003800200 */
.L_x_486:
[----:B------:R-:W-:-:S05]  /*0ba0*/  IMAD.HI.U32 R9, R8, 0x3, RZ ;  /* 0x0000000308097827 */ /* 0x000fca00078e00ff */
[----:B------:R-:W-:-:S04]  /*0bb0*/  IADD3 R0, PT, PT, -R9, R8, RZ ;  /* 0x0000000809007210 */ /* 0x000fc80007ffe1ff */
[----:B------:R-:W-:-:S04]  /*0bc0*/  LEA.HI R0, R0, R9, RZ, 0x1f ;  /* 0x0000000900007211 */ /* 0x000fc800078ff8ff */
[----:B------:R-:W-:-:S05]  /*0bd0*/  SHF.R.U32.HI R9, RZ, 0x1e, R0 ;  /* 0x0000001eff097819 */ /* 0x000fca0000011600 */
[----:B------:R-:W-:-:S07]  /*0be0*/  IMAD R8, R9, -0x7fffffff, R8 ;  /* 0x8000000109087824 */ /* 0x000fce00078e0208 */
.L_x_485:
[----:B------:R-:W-:Y:S05]  /*0bf0*/  BSYNC.RECONVERGENT B0 ;  /* 0x0000000000007941 */ /* 0x000fea0003800200 */
.L_x_484:
[----:B------:R-:W-:Y:S01]  /*0c00*/  IMAD.HI.U32 R0, R8, -0x4370ec6f, RZ ;  /* 0xbc8f139108007827 */ /* 0x000fe200078e00ff */
[----:B------:R-:W0:Y:S01]  /*0c10*/  LDCU UR6, c[0x0][0x388] ;  /* 0x00007100ff0677ac */ /* 0x000e220008000800 */
[----:B------:R-:W-:Y:S02]  /*0c20*/  IADD3 R5, PT, PT, R5, 0x1, RZ ;  /* 0x0000000105057810 */ /* 0x000fe40007ffe0ff */
[----:B------:R-:W-:Y:S01]  /*0c30*/  IMAD.WIDE R6, R7, 0x4, R2 ;  /* 0x0000000407067825 */ /* 0x000fe200078e0202 */
[----:B------:R-:W-:-:S05]  /*0c40*/  SHF.R.U32.HI R9, RZ, 0xf, R0 ;  /* 0x0000000fff097819 */ /* 0x000fca0000011600 */
[C---:B------:R-:W-:Y:S02]  /*0c50*/  IMAD R8, R9.reuse, -0xadc8, R8 ;  /* 0xffff523809087824 */ /* 0x040fe400078e0208 */
[----:B------:R-:W-:Y:S02]  /*0c60*/  IMAD R9, R9, 0xd47, RZ ;  /* 0x00000d4709097824 */ /* 0x000fe400078e02ff */
[----:B------:R-:W-:-:S03]  /*0c70*/  IMAD R8, R8, 0xbc8f, RZ ;  /* 0x0000bc8f08087824 */ /* 0x000fc600078e02ff */
[----:B------:R-:W-:Y:S02]  /*0c80*/  LOP3.LUT R11, R9, 0x7fffffff, RZ, 0x3c, !PT ;  /* 0x7fffffff090b7812 */ /* 0x000fe400078e3cff */
[----:B------:R-:W-:-:S13]  /*0c90*/  ISETP.GE.U32.AND P0, PT, R8, R9, PT ;  /* 0x000000090800720c */ /* 0x000fda0003f06070 */
[----:B------:R-:W-:Y:S01]  /*0ca0*/  @P0 IMAD.MOV R11, RZ, RZ, -R9 ;  /* 0x000000ffff0b0224 */ /* 0x000fe200078e0a09 */
[----:B0-----:R-:W-:-:S04]  /*0cb0*/  ISETP.NE.AND P0, PT, R5, UR6, PT ;  /* 0x0000000605007c0c */ /* 0x001fc8000bf05270 */
[----:B------:R-:W-:-:S04]  /*0cc0*/  IADD3 R0, PT, PT, R8, -0x1, R11 ;  /* 0xffffffff08007810 */ /* 0x000fc80007ffe00b */
[----:B------:R-:W-:-:S05]  /*0cd0*/  I2FP.F32.U32 R0, R0 ;  /* 0x0000000000007245 */ /* 0x000fca0000201000 */
[----:B------:R-:W-:-:S05]  /*0ce0*/  FFMA R9, R0, 4.6566128730773925781e-10, RZ ;  /* 0x3000000000097823 */ /* 0x000fca00000000ff */
[----:B------:R0:W-:Y:S01]  /*0cf0*/  STG.E desc[UR4][R6.64], R9 ;  /* 0x0000000906007986 */ /* 0x0001e2000c101904 */
[----:B------:R-:W-:Y:S05]  /*0d00*/  @!P0 EXIT ;  /* 0x000000000000894d */ /* 0x000fea0003800000 */
[----:B------:R-:W-:Y:S05]  /*0d10*/  BRA `(.L_x_490) ;  /* 0xfffffff800a07947 */ /* 0x000fea000383ffff */
.L_x_491:
        /* <DEDUP_REMOVED lines=14> */
.L_x_692:


//--------------------- .text._ZN3cub18CUB_300001_SM_10006detail9transform16transform_kernelINS2_10policy_hubILb1EN4cuda3std3__45tupleIJN6thrust24THRUST_300001_SM_1000_NS17counting_iteratorIiNSA_11use_defaultESC_SC_EEEEEE10policy1000Ei12GenUnifRandsNSA_6detail15normal_iteratorINSA_10device_ptrIfEEEEJSD_EEEvT0_iT1_T2_DpNS2_10kernel_argIT3_EE --------------------------
	.section	.text._ZN3cub18CUB_300001_SM_10006detail9transform16transform_kernelINS2_10policy_hubILb1EN4cuda3std3__45tupleIJN6thrust24THRUST_300001_SM_1000_NS17counting_iteratorIiNSA_11use_defaultESC_SC_EEEEEE10policy1000Ei12GenUnifRandsNSA_6detail15normal_iteratorINSA_10device_ptrIfEEEEJSD_EEEvT0_iT1_T2_DpNS2_10kernel_argIT3_EE,"ax",@progbits
	.align	128
        .global         _ZN3cub18CUB_300001_SM_10006detail9transform16transform_kernelINS2_10policy_hubILb1EN4cuda3std3__45tupleIJN6thrust24THRUST_300001_SM_1000_NS17counting_iteratorIiNSA_11use_defaultESC_SC_EEEEEE10policy1000Ei12GenUnifRandsNSA_6detail15normal_iteratorINSA_10device_ptrIfEEEEJSD_EEEvT0_iT1_T2_DpNS2_10kernel_argIT3_EE
        .type           _ZN3cub18CUB_300001_SM_10006detail9transform16transform_kernelINS2_10policy_hubILb1EN4cuda3std3__45tupleIJN6thrust24THRUST_300001_SM_1000_NS17counting_iteratorIiNSA_11use_defaultESC_SC_EEEEEE10policy1000Ei12GenUnifRandsNSA_6detail15normal_iteratorINSA_10device_ptrIfEEEEJSD_EEEvT0_iT1_T2_DpNS2_10kernel_argIT3_EE,@function
        .size           _ZN3cub18CUB_300001_SM_10006detail9transform16transform_kernelINS2_10policy_hubILb1EN4cuda3std3__45tupleIJN6thrust24THRUST_300001_SM_1000_NS17counting_iteratorIiNSA_11use_defaultESC_SC_EEEEEE10policy1000Ei12GenUnifRandsNSA_6detail15normal_iteratorINSA_10device_ptrIfEEEEJSD_EEEvT0_iT1_T2_DpNS2_10kernel_argIT3_EE,(.L_x_693 - _ZN3cub18CUB_300001_SM_10006detail9transform16transform_kernelINS2_10policy_hubILb1EN4cuda3std3__45tupleIJN6thrust24THRUST_300001_SM_1000_NS17counting_iteratorIiNSA_11use_defaultESC_SC_EEEEEE10policy1000Ei12GenUnifRandsNSA_6detail15normal_iteratorINSA_10device_ptrIfEEEEJSD_EEEvT0_iT1_T2_DpNS2_10kernel_argIT3_EE)
        .other          _ZN3cub18CUB_300001_SM_10006detail9transform16transform_kernelINS2_10policy_hubILb1EN4cuda3std3__45tupleIJN6thrust24THRUST_300001_SM_1000_NS17counting_iteratorIiNSA_11use_defaultESC_SC_EEEEEE10policy1000Ei12GenUnifRandsNSA_6detail15normal_iteratorINSA_10device_ptrIfEEEEJSD_EEEvT0_iT1_T2_DpNS2_10kernel_argIT3_EE,@"STO_CUDA_ENTRY STV_DEFAULT"
_ZN3cub18CUB_300001_SM_10006detail9transform16transform_kernelINS2_10policy_hubILb1EN4cuda3std3__45tupleIJN6thrust24THRUST_300001_SM_1000_NS17counting_iteratorIiNSA_11use_defaultESC_SC_EEEEEE10policy1000Ei12GenUnifRandsNSA_6detail15normal_iteratorINSA_10device_ptrIfEEEEJSD_EEEvT0_iT1_T2_DpNS2_10kernel_argIT3_EE:
.text._ZN3cub18CUB_300001_SM_10006detail9transform16transform_kernelINS2_10policy_hubILb1EN4cuda3std3__45tupleIJN6thrust24THRUST_300001_SM_1000_NS17counting_iteratorIiNSA_11use_defaultESC_SC_EEEEEE10policy1000Ei12GenUnifRandsNSA_6detail15normal_iteratorINSA_10device_ptrIfEEEEJSD_EEEvT0_iT1_T2_DpNS2_10kernel_argIT3_EE:
[----:B------:R-:W-:Y:S08]  /*0000*/  LDC R1, c[0x0][0x37c] ;  /* 0x0000df00ff017b82 */ /* 0x000ff00000000800 */
[----:B------:R-:W0:Y:S01]  /*0010*/  LDC.64 R8, c[0x0][0x380] ;  /* 0x0000e000ff087b82 */ /* 0x000e220000000a00 */
[----:B------:R-:W1:Y:S07]  /*0020*/  LDCU UR6, c[0x0][0x398] ;  /* 0x00007300ff0677ac */ /* 0x000e6e0008000800 */
[----:B------:R-:W2:Y:S08]  /*0030*/  S2UR UR4, SR_CTAID.X ;  /* 0x00000000000479c3 */ /* 0x000eb00000002500 */
[----:B------:R-:W3:Y:S01]  /*0040*/  LDC.64 R2, c[0x0][0x390] ;  /* 0x0000e400ff027b82 */ /* 0x000ee20000000a00 */
[----:B0-----:R-:W-:-:S04]  /*0050*/  IMAD.SHL.U32 R16, R9, 0x80, RZ ;  /* 0x0000008009107824 */ /* 0x001fc800078e00ff */
[----:B--2---:R-:W-:Y:S01]  /*0060*/  IMAD R5, R16, UR4, RZ ;  /* 0x0000000410057c24 */ /* 0x004fe2000f8e02ff */
[----:B------:R-:W0:Y:S03]  /*0070*/  LDCU.64 UR4, c[0x0][0x358] ;  /* 0x00006b00ff0477ac */ /* 0x000e260008000a00 */
[----:B------:R-:W-:Y:S01]  /*0080*/  IMAD.IADD R7, R8, 0x1, -R5 ;  /* 0x0000000108077824 */ /* 0x000fe200078e0a05 */
[C---:B-1----:R-:W-:Y:S01]  /*0090*/  IADD3 R14, PT, PT, R5.reuse, UR6, RZ ;  /* 0x00000006050e7c10 */ /* 0x042fe2000fffe0ff */
[----:B---3--:R-:W-:-:S03]  /*00a0*/  IMAD.WIDE R2, R5, 0x4, R2 ;  /* 0x0000000405027825 */ /* 0x008fc600078e0202 */
[CC--:B------:R-:W-:Y:S02]  /*00b0*/  ISETP.GT.AND P0, PT, R16.reuse, R7.reuse, PT ;  /* 0x000000071000720c */ /* 0x0c0fe40003f04270 */
[----:B------:R-:W-:-:S11]  /*00c0*/  VIMNMX R16, PT, PT, R16, R7, PT ;  /* 0x0000000710107248 */ /* 0x000fd60003fe0100 */
[----:B0-----:R-:W-:Y:S05]  /*00d0*/  @P0 BRA `(.L_x_492) ;  /* 0x0000000400700947 */ /* 0x001fea0003800000 */
[----:B------:R-:W-:-:S13]  /*00e0*/  ISETP.GE.AND P0, PT, R9, 0x1, PT ;  /* 0x000000010900780c */ /* 0x000fda0003f06270 */
[----:B------:R-:W-:Y:S05]  /*00f0*/  @!P0 EXIT ;  /* 0x000000000000894d */ /* 0x000fea0003800000 */
[----:B------:R-:W0:Y:S01]  /*0100*/  S2R R4, SR_TID.X ;  /* 0x0000000000047919 */ /* 0x000e220000002100 */
[----:B------:R-:W-:-:S07]  /*0110*/  IMAD.MOV.U32 R5, RZ, RZ, RZ ;  /* 0x000000ffff057224 */ /* 0x000fce00078e00ff */
.L_x_499:
        /* <DEDUP_REMOVED lines=12> */
.L_x_498:
        /* <DEDUP_REMOVED lines=41> */
[----:B------:R-:W-:Y:S02]  /*0470*/  IMAD R6, R6, -0x7fffffff, RZ ;  /* 0x8000000106067824 */ /* 0x000fe400078e02ff */
[----:B------:R-:W-:-:S03]  /*0480*/  IMAD.MOV.U32 R8, RZ, RZ, R12 ;  /* 0x000000ffff087224 */ /* 0x000fc600078e000c */
[----:B------:R-:W-:-:S07]  /*0490*/  IADD3 R20, PT, PT, R13, -R17, R6 ;  /* 0x800000110d147210 */ /* 0x000fce0007ffe006 */
.L_x_497:
[----:B------:R-:W-:Y:S05]  /*04a0*/  BSYNC.RECONVERGENT B2 ;  /* 0x0000000000027941 */ /* 0x000fea0003800200 */
.L_x_496:
[----:B------:R-:W-:Y:S02]  /*04b0*/  ISETP.GT.U32.AND.EX P0, PT, R9, RZ, PT, P0 ;  /* 0x000000ff0900720c */ /* 0x000fe40003f04100 */
[--C-:B------:R-:W-:Y:S02]  /*04c0*/  SHF.R.U64 R0, R0, 0x1, R9.reuse ;  /* 0x0000000100007819 */ /* 0x100fe40000001209 */
[----:B------:R-:W-:Y:S02]  /*04d0*/  SHF.R.U32.HI R9, RZ, 0x1, R9 ;  /* 0x00000001ff097819 */ /* 0x000fe40000011609 */
[----:B------:R-:W-:Y:S02]  /*04e0*/  IADD3 R6, PT, PT, R11, -R15, R22 ;  /* 0x8000000f0b067210 */ /* 0x000fe40007ffe016 */
[----:B------:R-:W-:-:S05]  /*04f0*/  MOV R21, R10 ;  /* 0x0000000a00157202 */ /* 0x000fca0000000f00 */
[----:B------:R-:W-:Y:S05]  /*0500*/  @P0 BRA `(.L_x_498) ;  /* 0xfffffffc00340947 */ /* 0x000fea000383ffff */
[----:B------:R-:W-:Y:S05]  /*0510*/  BSYNC.RECONVERGENT B1 ;  /* 0x0000000000017941 */ /* 0x000fea0003800200 */
.L_x_495:
[----:B------:R-:W-:-:S04]  /*0520*/  IMAD.HI.U32 R9, R8, 0x3, RZ ;  /* 0x0000000308097827 */ /* 0x000fc800078e00ff */
[----:B------:R-:W-:-:S05]  /*0530*/  IMAD.IADD R0, R8, 0x1, -R9 ;  /* 0x0000000108007824 */ /* 0x000fca00078e0a09 */
[----:B------:R-:W-:-:S04]  /*0540*/  LEA.HI R0, R0, R9, RZ, 0x1f ;  /* 0x0000000900007211 */ /* 0x000fc800078ff8ff */
[----:B------:R-:W-:-:S05]  /*0550*/  SHF.R.U32.HI R9, RZ, 0x1e, R0 ;  /* 0x0000001eff097819 */ /* 0x000fca0000011600 */
[----:B------:R-:W-:-:S07]  /*0560*/  IMAD R8, R9, -0x7fffffff, R8 ;  /* 0x8000000109087824 */ /* 0x000fce00078e0208 */
.L_x_494:
[----:B------:R-:W-:Y:S05]  /*0570*/  BSYNC.RECONVERGENT B0 ;  /* 0x0000000000007941 */ /* 0x000fea0003800200 */
.L_x_493:
[----:B------:R-:W-:Y:S01]  /*0580*/  IMAD.HI.U32 R0, R8, -0x4370ec6f, RZ ;  /* 0xbc8f139108007827 */ /* 0x000fe200078e00ff */
[----:B------:R-:W0:Y:S03]  /*0590*/  LDCU UR6, c[0x0][0x384] ;  /* 0x00007080ff0677ac */ /* 0x000e260008000800 */
[----:B------:R-:W-:Y:S01]  /*05a0*/  VIADD R5, R5, 0x1 ;  /* 0x0000000105057836 */ /* 0x000fe20000000000 */
[----:B------:R-:W-:Y:S01]  /*05b0*/  SHF.R.U32.HI R9, RZ, 0xf, R0 ;  /* 0x0000000fff097819 */ /* 0x000fe20000011600 */
[----:B------:R-:W-:-:S04]  /*05c0*/  IMAD.WIDE R6, R7, 0x4, R2 ;  /* 0x0000000407067825 */ /* 0x000fc800078e0202 */
[C---:B------:R-:W-:Y:S02]  /*05d0*/  IMAD R8, R9.reuse, -0xadc8, R8 ;  /* 0xffff523809087824 */ /* 0x040fe400078e0208 */
[----:B------:R-:W-:Y:S02]  /*05e0*/  IMAD R9, R9, 0xd47, RZ ;  /* 0x00000d4709097824 */ /* 0x000fe400078e02ff */
[----:B------:R-:W-:-:S03]  /*05f0*/  IMAD R8, R8, 0xbc8f, RZ ;  /* 0x0000bc8f08087824 */ /* 0x000fc600078e02ff */
[----:B------:R-:W-:Y:S02]  /*0600*/  LOP3.LUT R11, R9, 0x7fffffff, RZ, 0x3c, !PT ;  /* 0x7fffffff090b7812 */ /* 0x000fe400078e3cff */
[----:B------:R-:W-:-:S13]  /*0610*/  ISETP.GE.U32.AND P0, PT, R8, R9, PT ;  /* 0x000000090800720c */ /* 0x000fda0003f06070 */
[----:B------:R-:W-:Y:S02]  /*0620*/  @P0 IADD3 R11, PT, PT, -R9, RZ, RZ ;  /* 0x000000ff090b0210 */ /* 0x000fe40007ffe1ff */
[----:B0-----:R-:W-:Y:S02]  /*0630*/  ISETP.NE.AND P0, PT, R5, UR6, PT ;  /* 0x0000000605007c0c */ /* 0x001fe4000bf05270 */
[----:B------:R-:W-:-:S04]  /*0640*/  IADD3 R0, PT, PT, R8, -0x1, R11 ;  /* 0xffffffff08007810 */ /* 0x000fc80007ffe00b */
[----:B------:R-:W-:-:S05]  /*0650*/  I2FP.F32.U32 R0, R0 ;  /* 0x0000000000007245 */ /* 0x000fca0000201000 */
[----:B------:R-:W-:-:S05]  /*0660*/  FFMA R9, R0, 4.6566128730773925781e-10, RZ ;  /* 0x3000000000097823 */ /* 0x000fca00000000ff */
[----:B------:R0:W-:Y:S01]  /*0670*/  STG.E desc[UR4][R6.64], R9 ;  /* 0x0000000906007986 */ /* 0x0001e2000c101904 */
[----:B------:R-:W-:Y:S05]  /*0680*/  @!P0 EXIT ;  /* 0x000000000000894d */ /* 0x000fea0003800000 */
[----:B------:R-:W-:Y:S05]  /*0690*/  BRA `(.L_x_499) ;  /* 0xfffffff800a07947 */ /* 0x000fea000383ffff */
.L_x_492:
[----:B------:R-:W-:-:S13]  /*06a0*/  ISETP.GE.AND P0, PT, R9, 0x1, PT ;  /* 0x000000010900780c */ /* 0x000fda0003f06270 */
[----:B------:R-:W-:Y:S05]  /*06b0*/  @!P0 EXIT ;  /* 0x000000000000894d */ /* 0x000fea0003800000 */
[----:B------:R-:W0:Y:S01]  /*06c0*/  S2R R15, SR_TID.X ;  /* 0x00000000000f7919 */ /* 0x000e220000002100 */
[----:B------:R-:W-:-:S07]  /*06d0*/  HFMA2 R12, -RZ, RZ, 0, 0 ;  /* 0x00000000ff0c7431 */ /* 0x000fce00000001ff */
.L_x_508:
        /* <DEDUP_REMOVED lines=9> */
[----:B------:R-:W-:-:S03]  /*0770*/  MOV R19, 0x1 ;  /* 0x0000000100137802 */ /* 0x000fc60000000f00 */
[----:B------:R-:W-:-:S13]  /*0780*/  ISETP.NE.AND P0, PT, R17, RZ, PT ;  /* 0x000000ff1100720c */ /* 0x000fda0003f05270 */
[----:B------:R-:W-:Y:S05]  /*0790*/  @!P0 BRA `(.L_x_503) ;  /* 0x0000000000fc8947 */ /* 0x000fea0003800000 */
[----:B------:R-:W-:Y:S01]  /*07a0*/  HFMA2 R18, -RZ, RZ, 0, 0 ;  /* 0x00000000ff127431 */ /* 0x000fe200000001ff */
[----:B------:R-:W-:Y:S01]  /*07b0*/  BSSY.RECONVERGENT B2, `(.L_x_504) ;  /* 0x0000038000027945 */ /* 0x000fe20003800200 */
[----:B------:R-:W-:Y:S01]  /*07c0*/  SHF.R.S32.HI R0, RZ, 0x1f, R17 ;  /* 0x0000001fff007819 */ /* 0x000fe20000011411 */
[----:B------:R-:W-:Y:S01]  /*07d0*/  IMAD.MOV.U32 R21, RZ, RZ, 0xbc8f ;  /* 0x0000bc8fff157424 */ /* 0x000fe200078e00ff */
[----:B------:R-:W-:Y:S01]  /*07e0*/  MOV R20, RZ ;  /* 0x000000ff00147202 */ /* 0x000fe20000000f00 */
[----:B------:R-:W-:-:S07]  /*07f0*/  IMAD.MOV.U32 R19, RZ, RZ, 0x1 ;  /* 0x00000001ff137424 */ /* 0x000fce00078e00ff */
.L_x_507:
        /* <DEDUP_REMOVED lines=11> */
[----:B------:R-:W-:Y:S01]  /*08b0*/  IMAD.MOV.U32 R10, RZ, RZ, R7 ;  /* 0x000000ffff0a7224 */ /* 0x000fe200078e0007 */
[----:B------:R-:W-:Y:S02]  /*08c0*/  IADD3.X R11, PT, PT, RZ, RZ, RZ, P0, !PT ;  /* 0x000000ffff0b7210 */ /* 0x000fe400007fe4ff */
[----:B------:R-:W-:-:S05]  /*08d0*/  IADD3 RZ, P0, PT, R9, R6, RZ ;  /* 0x0000000609ff7210 */ /* 0x000fca0007f1e0ff */
        /* <DEDUP_REMOVED lines=9> */
[----:B------:R-:W-:-:S05]  /*0970*/  IMAD R19, R18, R19, R20 ;  /* 0x0000001312137224 */ /* 0x000fca00078e0214 */
[----:B------:R-:W-:Y:S01]  /*0980*/  IADD3 R7, PT, PT, R7, R19, RZ ;  /* 0x0000001307077210 */ /* 0x000fe20007ffe0ff */
        /* <DEDUP_REMOVED lines=11> */
[----:B------:R-:W-:-:S04]  /*0a40*/  IADD3 R11, P1, PT, R11, R20, RZ ;  /* 0x000000140b0b7210 */ /* 0x000fc80007f3e0ff */
[----:B------:R-:W-:-:S04]  /*0a50*/  IADD3.X R10, PT, PT, R19, R21, RZ, P1, !PT ;  /* 0x00000015130a7210 */ /* 0x000fc80000ffe4ff */
[--C-:B------:R-:W-:Y:S02]  /*0a60*/  SHF.R.U64 R11, R11, 0x1e, R10.reuse ;  /* 0x0000001e0b0b7819 */ /* 0x100fe4000000120a */
[----:B------:R-:W-:-:S03]  /*0a70*/  SHF.R.U32.HI R10, RZ, 0x1e, R10 ;  /* 0x0000001eff0a7819 */ /* 0x000fc6000001160a */
[----:B------:R-:W-:-:S04]  /*0a80*/  IMAD.WIDE.U32 R6, R11, -0x7fffffff, R6 ;  /* 0x800000010b067825 */ /* 0x000fc800078e0006 */
[----:B------:R-:W-:Y:S02]  /*0a90*/  IMAD R10, R10, -0x7fffffff, RZ ;  /* 0x800000010a0a7824 */ /* 0x000fe400078e02ff */
[----:B------:R-:W-:-:S03]  /*0aa0*/  IMAD.MOV.U32 R19, RZ, RZ, R6 ;  /* 0x000000ffff137224 */ /* 0x000fc600078e0006 */
[----:B------:R-:W-:-:S07]  /*0ab0*/  IADD3 R20, PT, PT, R7, -R11, R10 ;  /* 0x8000000b07147210 */ /* 0x000fce0007ffe00a */
.L_x_506:
[----:B------:R-:W-:Y:S05]  /*0ac0*/  BSYNC.RECONVERGENT B3 ;  /* 0x0000000000037941 */ /* 0x000fea0003800200 */
.L_x_505:
[----:B------:R-:W-:Y:S02]  /*0ad0*/  ISETP.GT.U32.AND.EX P0, PT, R0, RZ, PT, P0 ;  /* 0x000000ff0000720c */ /* 0x000fe40003f04100 */
[--C-:B------:R-:W-:Y:S02]  /*0ae0*/  SHF.R.U64 R17, R17, 0x1, R0.reuse ;  /* 0x0000000111117819 */ /* 0x100fe40000001200 */
[----:B------:R-:W-:Y:S02]  /*0af0*/  SHF.R.U32.HI R0, RZ, 0x1, R0 ;  /* 0x00000001ff007819 */ /* 0x000fe40000011600 */
[----:B------:R-:W-:Y:S02]  /*0b00*/  IADD3 R18, PT, PT, R5, -R9, R8 ;  /* 0x8000000905127210 */ /* 0x000fe40007ffe008 */
[----:B------:R-:W-:-:S05]  /*0b10*/  MOV R21, R4 ;  /* 0x0000000400157202 */ /* 0x000fca0000000f00 */
[----:B------:R-:W-:Y:S05]  /*0b20*/  @P0 BRA `(.L_x_507) ;  /* 0xfffffffc00340947 */ /* 0x000fea000383ffff */
[----:B------:R-:W-:Y:S05]  /*0b30*/  BSYNC.RECONVERGENT B2 ;  /* 0x0000000000027941 */ /* 0x000fea0003800200 */
.L_x_504:
[----:B------:R-:W-:-:S04]  /*0b40*/  IMAD.HI.U32 R0, R19, 0x3, RZ ;  /* 0x0000000313007827 */ /* 0x000fc800078e00ff */
[----:B------:R-:W-:-:S05]  /*0b50*/  IMAD.IADD R5, R19, 0x1, -R0 ;  /* 0x0000000113057824 */ /* 0x000fca00078e0a00 */
[----:B------:R-:W-:-:S04]  /*0b60*/  LEA.HI R5, R5, R0, RZ, 0x1f ;  /* 0x0000000005057211 */ /* 0x000fc800078ff8ff */
[----:B------:R-:W-:-:S05]  /*0b70*/  SHF.R.U32.HI R0, RZ, 0x1e, R5 ;  /* 0x0000001eff007819 */ /* 0x000fca0000011605 */
[----:B------:R-:W-:-:S07]  /*0b80*/  IMAD R19, R0, -0x7fffffff, R19 ;  /* 0x8000000100137824 */ /* 0x000fce00078e0213 */
.L_x_503:
[----:B------:R-:W-:Y:S05]  /*0b90*/  BSYNC.RECONVERGENT B1 ;  /* 0x0000000000017941 */ /* 0x000fea0003800200 */
.L_x_502:
        /* <DEDUP_REMOVED lines=13> */
.L_x_501:
[----:B------:R-:W-:Y:S05]  /*0c70*/  BSYNC.RECONVERGENT B0 ;  /* 0x0000000000007941 */ /* 0x000fea0003800200 */
.L_x_500:
[----:B------:R-:W-:Y:S05]  /*0c80*/  @P2 BRA `(.L_x_508) ;  /* 0xfffffff800942947 */ /* 0x000fea000383ffff */
[----:B------:R-:W-:Y:S05]  /*0c90*/  EXIT ;  /* 0x000000000000794d */ /* 0x000fea0003800000 */
.L_x_509:
        /* <DEDUP_REMOVED lines=14> */
.L_x_693:


//--------------------- .text._ZN3cub18CUB_300001_SM_10006detail9transform16transform_kernelINS2_10policy_hubILb0EN4cuda3std3__45tupleIJN6thrust24THRUST_300001_SM_1000_NS6detail15normal_iteratorINSA_10device_ptrIfEEEESF_EEEE10policy1000ElNS7_10multipliesIfEESF_JPfSL_EEEvT0_iT1_T2_DpNS2_10kernel_argIT3_EE --------------------------
	.section	.text._ZN3cub18CUB_300001_SM_10006detail9transform16transform_kernelINS2_10policy_hubILb0EN4cuda3std3__45tupleIJN6thrust24THRUST_300001_SM_1000_NS6detail15normal_iteratorINSA_10device_ptrIfEEEESF_EEEE10policy1000ElNS7_10multipliesIfEESF_JPfSL_EEEvT0_iT1_T2_DpNS2_10kernel_argIT3_EE,"ax",@progbits
	.align	128
        .global         _ZN3cub18CUB_300001_SM_10006detail9transform16transform_kernelINS2_10policy_hubILb0EN4cuda3std3__45tupleIJN6thrust24THRUST_300001_SM_1000_NS6detail15normal_iteratorINSA_10device_ptrIfEEEESF_EEEE10policy1000ElNS7_10multipliesIfEESF_JPfSL_EEEvT0_iT1_T2_DpNS2_10kernel_argIT3_EE
        .type           _ZN3cub18CUB_300001_SM_10006detail9transform16transform_kernelINS2_10policy_hubILb0EN4cuda3std3__45tupleIJN6thrust24THRUST_300001_SM_1000_NS6detail15normal_iteratorINSA_10device_ptrIfEEEESF_EEEE10policy1000ElNS7_10multipliesIfEESF_JPfSL_EEEvT0_iT1_T2_DpNS2_10kernel_argIT3_EE,@function
        .size           _ZN3cub18CUB_300001_SM_10006detail9transform16transform_kernelINS2_10policy_hubILb0EN4cuda3std3__45tupleIJN6thrust24THRUST_300001_SM_1000_NS6detail15normal_iteratorINSA_10device_ptrIfEEEESF_EEEE10policy1000ElNS7_10multipliesIfEESF_JPfSL_EEEvT0_iT1_T2_DpNS2_10kernel_argIT3_EE,(.L_x_674 - _ZN3cub18CUB_300001_SM_10006detail9transform16transform_kernelINS2_10policy_hubILb0EN4cuda3std3__45tupleIJN6thrust24THRUST_300001_SM_1000_NS6detail15normal_iteratorINSA_10device_ptrIfEEEESF_EEEE10policy1000ElNS7_10multipliesIfEESF_JPfSL_EEEvT0_iT1_T2_DpNS2_10kernel_argIT3_EE)
        .other          _ZN3cub18CUB_300001_SM_10006detail9transform16transform_kernelINS2_10policy_hubILb0EN4cuda3std3__45tupleIJN6thrust24THRUST_300001_SM_1000_NS6detail15normal_iteratorINSA_10device_ptrIfEEEESF_EEEE10policy1000ElNS7_10multipliesIfEESF_JPfSL_EEEvT0_iT1_T2_DpNS2_10kernel_argIT3_EE,@"STO_CUDA_ENTRY STV_DEFAULT"
_ZN3cub18CUB_300001_SM_10006detail9transform16transform_kernelINS2_10policy_hubILb0EN4cuda3std3__45tupleIJN6thrust24THRUST_300001_SM_1000_NS6detail15normal_iteratorINSA_10device_ptrIfEEEESF_EEEE10policy1000ElNS7_10multipliesIfEESF_JPfSL_EEEvT0_iT1_T2_DpNS2_10kernel_argIT3_EE:
.text._ZN3cub18CUB_300001_SM_10006detail9transform16transform_kernelINS2_10policy_hubILb0EN4cuda3std3__45tupleIJN6thrust24THRUST_300001_SM_1000_NS6detail15normal_iteratorINSA_10device_ptrIfEEEESF_EEEE10policy1000ElNS7_10multipliesIfEESF_JPfSL_EEEvT0_iT1_T2_DpNS2_10kernel_argIT3_EE:
[----:B------:R-:W-:Y:S01]  /*0000*/  LDC R1, c[0x0][0x37c] ;  /* 0x0000df00ff017b82 */ /* 0x000fe20000000800 */
[----:B------:R-:W1:Y:S07]  /*0010*/  LDCU UR24, c[0x0][0x388] ;  /* 0x00007100ff1877ac */ /* 0x000e6e0008000800 */
[----:B------:R-:W2:Y:S01]  /*0020*/  S2UR UR5, SR_CTAID.X ;  /* 0x00000000000579c3 */ /* 0x000ea20000002500 */
[----:B------:R-:W3:Y:S01]  /*0030*/  LDCU UR7, c[0x0][0x370] ;  /* 0x00006e00ff0777ac */ /* 0x000ee20008000800 */
[----:B------:R-:W4:Y:S06]  /*0040*/  LDCU.64 UR22, c[0x0][0x358] ;  /* 0x00006b00ff1677ac */ /* 0x000f2c0008000a00 */
[----:B------:R-:W5:Y:S01]  /*0050*/  LDC.64 R2, c[0x0][0x380] ;  /* 0x0000e000ff027b82 */ /* 0x000f620000000a00 */
[----:B-1----:R-:W-:-:S04]  /*0060*/  USHF.L.U32 UR19, UR24, 0x7, URZ ;  /* 0x0000000718137899 */ /* 0x002fc800080006ff */
[----:B------:R-:W-:Y:S02]  /*0070*/  USHF.R.S32.HI UR8, URZ, 0x1f, UR19 ;  /* 0x0000001fff087899 */ /* 0x000fe40008011413 */
[----:B--2---:R-:W-:Y:S02]  /*0080*/  UIMAD.WIDE.U32 UR20, UR19, UR5, URZ ;  /* 0x00000005131472a5 */ /* 0x004fe4000f8e00ff */
[----:B------:R-:W-:Y:S02]  /*0090*/  UIMAD UR6, UR8, UR5, URZ ;  /* 0x00000005080672a4 */ /* 0x000fe4000f8e02ff */
[----:B------:R-:W-:Y:S02]  /*00a0*/  UIADD3 UR4, UPT, UPT, UR5, 0x2, URZ ;  /* 0x0000000205047890 */ /* 0x000fe4000fffe0ff */
[----:B------:R-:W-:Y:S02]  /*00b0*/  UIADD3 UR6, UPT, UPT, UR21, UR6, URZ ;  /* 0x0000000615067290 */ /* 0x000fe4000fffe0ff */
[----:B---3--:R-:W-:Y:S01]  /*00c0*/  UISETP.GE.U32.AND UP0, UPT, UR4, UR7, UPT ;  /* 0x000000070400728c */ /* 0x008fe2000bf06070 */
[----:B-----5:R-:W-:-:S03]  /*00d0*/  IADD3 R0, P0, PT, R2, -UR20, RZ ;  /* 0x8000001402007c10 */ /* 0x020fc6000ff1e0ff */
[----:B------:R-:W-:Y:S01]  /*00e0*/  UISETP.EQ.OR UP0, UPT, UR5, URZ, UP0 ;  /* 0x000000ff0500728c */ /* 0x000fe20008702670 */
[----:B------:R-:W-:Y:S02]  /*00f0*/  IADD3.X R2, PT, PT, R3, ~UR6, RZ, P0, !PT ;  /* 0x8000000603027c10 */ /* 0x000fe400087fe4ff */
[----:B------:R-:W-:-:S04]  /*0100*/  ISETP.LT.U32.AND P0, PT, R0, UR19, PT ;  /* 0x0000001300007c0c */ /* 0x000fc8000bf01070 */
[----:B------:R-:W-:-:S04]  /*0110*/  ISETP.LT.AND.EX P0, PT, R2, UR8, PT, P0 ;  /* 0x0000000802007c0c */ /* 0x000fc8000bf01300 */
[----:B------:R-:W-:Y:S01]  /*0120*/  SEL R0, R0, UR19, P0 ;  /* 0x0000001300007c07 */ /* 0x000fe20008000000 */
[----:B----4-:R-:W-:Y:S08]  /*0130*/  BRA.U UP0, `(.L_x_510) ;  /* 0x0000000100e47547 */ /* 0x010ff0000b800000 */
[----:B------:R-:W1:Y:S01]  /*0140*/  S2R R2, SR_TID.X ;  /* 0x0000000000027919 */ /* 0x000e620000002100 */
[----:B------:R-:W-:Y:S01]  /*0150*/  ELECT P0, URZ, PT ;  /* 0x0000000000ff782f */ /* 0x000fe20003800000 */
[----:B------:R-:W-:Y:S03]  /*0160*/  BSSY.RECONVERGENT B0, `(.L_x_511) ;  /* 0x000002e000007945 */ /* 0x000fe60003800200 */
[----:B-1----:R-:W-:-:S13]  /*0170*/  ISETP.GT.U32.OR P0, PT, R2, 0x1f, !P0 ;  /* 0x0000001f0200780c */ /* 0x002fda0004704470 */
[----:B------:R-:W-:Y:S05]  /*0180*/  @P0 BRA `(.L_x_512) ;  /* 0x0000000000ac0947 */ /* 0x000fea0003800000 */
[----:B------:R-:W1:Y:S01]  /*0190*/  S2UR UR18, SR_CgaCtaId ;  /* 0x00000000001279c3 */ /* 0x000e620000008800 */
[----:B------:R-:W2:Y:S01]  /*01a0*/  LDCU UR15, c[0x0][0x3a0] ;  /* 0x00007400ff0f77ac */ /* 0x000ea20008000800 */
[----:B------:R-:W3:Y:S01]  /*01b0*/  LDCU UR17, c[0x0][0x3b0] ;  /* 0x00007600ff1177ac */ /* 0x000ee20008000800 */
[----:B------:R-:W-:Y:S01]  /*01c0*/  ULEA UR14, UR24, 0xf, 0x9 ;  /* 0x0000000f180e7891 */ /* 0x000fe2000f8e48ff */
[----:B------:R-:W-:Y:S01]  /*01d0*/  UMOV UR7, 0x400 ;  /* 0x0000040000077882 */ /* 0x000fe20000000000 */
[----:B------:R-:W-:Y:S01]  /*01e0*/  UMOV UR10, 0x1 ;  /* 0x00000001000a7882 */ /* 0x000fe20000000000 */
[----:B------:R-:W4:Y:S01]  /*01f0*/  LDCU.64 UR4, c[0x0][0x398] ;  /* 0x00007300ff0477ac */ /* 0x000f220008000a00 */
[----:B------:R-:W-:-:S04]  /*0200*/  UIADD3 UR10, UPT, UPT, -UR10, 0x100000, URZ ;  /* 0x001000000a0a7890 */ /* 0x000fc8000fffe1ff */
[----:B------:R-:W-:Y:S02]  /*0210*/  USHF.L.U32 UR11, UR10, 0xb, URZ ;  /* 0x0000000b0a0b7899 */ /* 0x000fe400080006ff */
[----:B------:R-:W-:Y:S02]  /*0220*/  USHF.L.U32 UR10, UR10, 0x1, URZ ;  /* 0x000000010a0a7899 */ /* 0x000fe400080006ff */
[----:B--2---:R-:W-:Y:S01]  /*0230*/  UIADD3 UR15, UPT, UPT, UR14, UR15, URZ ;  /* 0x0000000f0e0f7290 */ /* 0x004fe2000fffe0ff */
[----:B------:R-:W2:Y:S01]  /*0240*/  LDCU.64 UR12, c[0x0][0x3a8] ;  /* 0x00007500ff0c77ac */ /* 0x000ea20008000a00 */
[----:B---3--:R-:W-:Y:S02]  /*0250*/  UIADD3 UR14, UPT, UPT, UR14, UR17, URZ ;  /* 0x000000110e0e7290 */ /* 0x008fe4000fffe0ff */
[----:B-1----:R-:W-:Y:S02]  /*0260*/  ULEA UR17, UR18, UR7, 0x18 ;  /* 0x0000000712117291 */ /* 0x002fe4000f8ec0ff */
[----:B------:R-:W-:-:S02]  /*0270*/  UIADD3 UR16, UPT, UPT, UR7, 0x80, URZ ;  /* 0x0000008007107890 */ /* 0x000fc4000fffe0ff */
[----:B------:R-:W-:Y:S02]  /*0280*/  USHF.L.U64.HI UR9, UR20, 0x2, UR6 ;  /* 0x0000000214097899 */ /* 0x000fe40008010206 */
[----:B------:R-:W-:Y:S02]  /*0290*/  USHF.L.U32 UR8, UR20, 0x2, URZ ;  /* 0x0000000214087899 */ /* 0x000fe400080006ff */
[----:B------:R-:W-:Y:S02]  /*02a0*/  ULOP3.LUT UR15, UR15, 0xfffffff0, URZ, 0xc0, !UPT ;  /* 0xfffffff00f0f7892 */ /* 0x000fe4000f8ec0ff */
[----:B------:R-:W-:Y:S01]  /*02b0*/  ULOP3.LUT UR14, UR14, 0xfffffff0, URZ, 0xc0, !UPT ;  /* 0xfffffff00e0e7892 */ /* 0x000fe2000f8ec0ff */
[----:B------:R-:W1:Y:S02]  /*02c0*/  FENCE.VIEW.ASYNC.S ;  /* 0x00000000000073c6 */ /* 0x000e640000000000 */
[----:B-1----:R1:W3:Y:S02]  /*02d0*/  SYNCS.EXCH.64 URZ, [UR17], UR10 ;  /* 0x0000000a11ff75b2 */ /* 0x0022e40008000100 */
[----:B------:R-:W-:Y:S01]  /*02e0*/  @!PT LDS RZ, [RZ] ;  /* 0x00000000fffff984 */ /* 0x000fe20000000800 */
[----:B------:R-:W-:Y:S01]  /*02f0*/  @!PT LDS RZ, [RZ] ;  /* 0x00000000fffff984 */ /* 0x000fe20000000800 */
[----:B------:R-:W-:Y:S01]  /*0300*/  @!PT LDS RZ, [RZ] ;  /* 0x00000000fffff984 */ /* 0x000fe20000000800 */
[----:B------:R-:W-:Y:S01]  /*0310*/  @!PT LDS RZ, [RZ] ;  /* 0x00000000fffff984 */ /* 0x000fe20000000800 */
[----:B---3--:R3:W-:Y:S06]  /*0320*/  MEMBAR.ALL.CTA ;  /* 0x0000000000007992 */ /* 0x0087ec0000008000 */
[----:B---3--:R-:W3:Y:S01]  /*0330*/  FENCE.VIEW.ASYNC.S ;  /* 0x00000000000073c6 */ /* 0x008ee20000000000 */
[----:B------:R-:W-:-:S02]  /*0340*/  ULEA UR16, UR18, UR16, 0x18 ;  /* 0x0000001012107291 */ /* 0x000fc4000f8ec0ff */
[----:B----4-:R-:W-:Y:S02]  /*0350*/  UIADD3.64 UR4, UPT, UPT, UR8, UR4, URZ ;  /* 0x0000000408047297 */ /* 0x010fe4000fffe0ff */
[----:B------:R-:W-:Y:S02]  /*0360*/  USHF.R.U32.HI UR7, URZ, 0x4, UR15 ;  /* 0x00000004ff077899 */ /* 0x000fe4000801160f */
[----:B--2---:R-:W-:Y:S02]  /*0370*/  UIADD3.64 UR8, UPT, UPT, UR8, UR12, URZ ;  /* 0x0000000c08087297 */ /* 0x004fe4000fffe0ff */
[----:B------:R-:W-:Y:S02]  /*0380*/  UIADD3 UR15, UPT, UPT, UR15, UR14, URZ ;  /* 0x0000000e0f0f7290 */ /* 0x000fe4000fffe0ff */
[----:B------:R-:W-:Y:S02]  /*0390*/  ULEA UR12, UR24, UR16, 0x9 ;  /* 0x00000010180c7291 */ /* 0x000fe4000f8e48ff */
[----:B------:R-:W-:-:S02]  /*03a0*/  USHF.R.U32.HI UR14, URZ, 0x4, UR14 ;  /* 0x00000004ff0e7899 */ /* 0x000fc4000801160e */
[----:B------:R-:W-:Y:S01]  /*03b0*/  UPRMT UR7, UR7, 0x5410, URZ ;  /* 0x0000541007077896 */ /* 0x000fe200080000ff */
[----:B------:R-:W-:Y:S01]  /*03c0*/  IMAD.U32 R2, RZ, RZ, UR15 ;  /* 0x0000000fff027e24 */ /* 0x000fe2000f8e00ff */
[----:B------:R-:W-:Y:S02]  /*03d0*/  UIADD3 UR12, UPT, UPT, UR12, 0x80, URZ ;  /* 0x000000800c0c7890 */ /* 0x000fe4000fffe0ff */
[----:B------:R-:W-:Y:S01]  /*03e0*/  UPRMT UR14, UR14, 0x5410, URZ ;  /* 0x000054100e0e7896 */ /* 0x000fe200080000ff */
[----:B------:R-:W-:-:S04]  /*03f0*/  UMOV UR13, UR17 ;  /* 0x00000011000d7c82 */ /* 0x000fc80008000000 */
[----:B---3--:R1:W-:Y:S04]  /*0400*/  UBLKCP.S.G [UR16], [UR4], UR7 ;  /* 0x00000010040073ba */ /* 0x0083e80008000207 */
[----:B------:R1:W-:Y:S01]  /*0410*/  UBLKCP.S.G [UR12], [UR8], UR14 ;  /* 0x0000000c080073ba */ /* 0x0003e2000800020e */
[----:B------:R1:W-:Y:S01]  /*0420*/  SYNCS.ARRIVE.TRANS64 RZ, [UR17], R2 ;  /* 0x00000002ffff79a7 */ /* 0x0003e20008000011 */
[----:B------:R-:W-:Y:S01]  /*0430*/  NOP ;  /* 0x0000000000007918 */ /* 0x000fe20000000000 */
.L_x_512:
[----:B-1----:R-:W-:Y:S05]  /*0440*/  BSYNC.RECONVERGENT B0 ;  /* 0x0000000000007941 */ /* 0x002fea0003800200 */
.L_x_511:
[----:B------:R-:W1:Y:S08]  /*0450*/  S2UR UR5, SR_CgaCtaId ;  /* 0x00000000000579c3 */ /* 0x000e700000008800 */
[----:B------:R-:W-:Y:S01]  /*0460*/  BAR.SYNC.DEFER_BLOCKING 0x0 ;  /* 0x0000000000007b1d */ /* 0x000fe20000010000 */
[----:B------:R-:W-:-:S05]  /*0470*/  SHF.L.U32 R2, RZ, 0x1f, RZ ;  /* 0x0000001fff027819 */ /* 0x000fca00000006ff */
[----:B------:R-:W-:Y:S02]  /*0480*/  UMOV UR4, 0x400 ;  /* 0x0000040000047882 */ /* 0x000fe40000000000 */
[----:B-1----:R-:W-:-:S12]  /*0490*/  ULEA UR4, UR5, UR4, 0x18 ;  /* 0x0000000405047291 */ /* 0x002fd8000f8ec0ff */
.L_x_513:
[----:B------:R-:W1:Y:S02]  /*04a0*/  SYNCS.PHASECHK.TRANS64.TRYWAIT P0, [UR4], R2 ;  /* 0x00000002ff0075a7 */ /* 0x000e640008001104 */
[----:B-1----:R-:W-:Y:S05]  /*04b0*/  @!P0 BRA `(.L_x_513) ;  /* 0xfffffffc00f88947 */ /* 0x002fea000383ffff */
[----:B------:R-:W-:Y:S05]  /*04c0*/  BRA `(.L_x_514) ;  /* 0x0000001400407947 */ /* 0x000fea0003800000 */
.L_x_510:
[----:B------:R-:W1:Y:S01]  /*04d0*/  S2R R3, SR_TID.Y ;  /* 0x0000000000037919 */ /* 0x000e620000002200 */
[----:B------:R-:W2:Y:S01]  /*04e0*/  LDCU UR9, c[0x0][0x360] ;  /* 0x00006c00ff0977ac */ /* 0x000ea20008000800 */
[----:B------:R-:W-:Y:S01]  /*04f0*/  IMAD.SHL.U32 R4, R0, 0x4, RZ ;  /* 0x0000000400047824 */ /* 0x000fe200078e00ff */
[----:B------:R-:W-:Y:S01]  /*0500*/  BSSY.RECONVERGENT B0, `(.L_x_515) ;  /* 0x00000aa000007945 */ /* 0x000fe20003800200 */
[----:B------:R-:W1:Y:S01]  /*0510*/  S2R R6, SR_TID.Z ;  /* 0x0000000000067919 */ /* 0x000e620000002300 */
[----:B------:R-:W2:Y:S01]  /*0520*/  LDCU UR10, c[0x0][0x364] ;  /* 0x00006c80ff0a77ac */ /* 0x000ea20008000800 */
[----:B------:R-:W3:Y:S01]  /*0530*/  LDC R2, c[0x0][0x368] ;  /* 0x0000da00ff027b82 */ /* 0x000ee20000000800 */
[----:B------:R-:W-:Y:S01]  /*0540*/  SHF.R.S32.HI R5, RZ, 0x1f, R4 ;  /* 0x0000001fff057819 */ /* 0x000fe20000011404 */
[----:B------:R-:W4:Y:S03]  /*0550*/  S2R R8, SR_TID.X ;  /* 0x0000000000087919 */ /* 0x000f260000002100 */
[----:B------:R-:W-:-:S02]  /*0560*/  SHF.R.U64 R4, R4, 0x2, R5 ;  /* 0x0000000204047819 */ /* 0x000fc40000001205 */
[----:B------:R-:W-:Y:S01]  /*0570*/  SHF.R.U32.HI R5, RZ, 0x2, R5 ;  /* 0x00000002ff057819 */ /* 0x000fe20000011605 */
[----:B--2---:R-:W-:Y:S02]  /*0580*/  UIMAD UR4, UR9, UR10, URZ ;  /* 0x0000000a090472a4 */ /* 0x004fe4000f8e02ff */
[----:B-1----:R-:W-:Y:S02]  /*0590*/  IMAD R3, R6, UR10, R3 ;  /* 0x0000000a06037c24 */ /* 0x002fe4000f8e0203 */
[----:B------:R-:W-:Y:S02]  /*05a0*/  IMAD.MOV.U32 R6, RZ, RZ, RZ ;  /* 0x000000ffff067224 */ /* 0x000fe400078e00ff */
[----:B----4-:R-:W-:Y:S02]  /*05b0*/  IMAD R3, R3, UR9, R8 ;  /* 0x0000000903037c24 */ /* 0x010fe4000f8e0208 */
[----:B---3--:R-:W-:Y:S01]  /*05c0*/  IMAD R8, R2, UR4, RZ ;  /* 0x0000000402087c24 */ /* 0x008fe2000f8e02ff */
[----:B------:R-:W-:-:S02]  /*05d0*/  UMOV UR4, URZ ;  /* 0x000000ff00047c82 */ /* 0x000fc40008000000 */
[----:B------:R-:W-:-:S04]  /*05e0*/  ISETP.GT.U32.AND P0, PT, R4, R3, PT ;  /* 0x000000030400720c */ /* 0x000fc80003f04070 */
[----:B------:R-:W-:-:S13]  /*05f0*/  ISETP.GT.U32.AND.EX P0, PT, R5, RZ, PT, P0 ;  /* 0x000000ff0500720c */ /* 0x000fda0003f04100 */
[----:B------:R-:W-:Y:S05]  /*0600*/  @!P0 BRA `(.L_x_516) ;  /* 0x0000000800648947 */ /* 0x000fea0003800000 */
[----:B------:R-:W-:Y:S01]  /*0610*/  IMAD.IADD R9, R8, 0x1, R3 ;  /* 0x0000000108097824 */ /* 0x000fe200078e0203 */
[----:B------:R-:W-:Y:S01]  /*0620*/  BSSY.RECONVERGENT B1, `(.L_x_517) ;  /* 0x0000024000017945 */ /* 0x000fe20003800200 */
[----:B------:R-:W-:-:S03]  /*0630*/  IMAD.MOV.U32 R12, RZ, RZ, -0x1 ;  /* 0xffffffffff0c7424 */ /* 0x000fc600078e00ff */
[CC--:B------:R-:W-:Y:S02]  /*0640*/  ISETP.GT.U32.AND P1, PT, R4.reuse, R9.reuse, PT ;  /* 0x000000090400720c */ /* 0x0c0fe40003f24070 */
[CC--:B------:R-:W-:Y:S02]  /*0650*/  ISETP.GT.U32.AND P0, PT, R4.reuse, R9.reuse, PT ;  /* 0x000000090400720c */ /* 0x0c0fe40003f04070 */
[C---:B------:R-:W-:Y:S02]  /*0660*/  ISETP.GT.U32.AND.EX P1, PT, R5.reuse, RZ, PT, P1 ;  /* 0x000000ff0500720c */ /* 0x040fe40003f24110 */
[----:B------:R-:W-:Y:S02]  /*0670*/  ISETP.GT.U32.AND.EX P0, PT, R5, RZ, PT, P0 ;  /* 0x000000ff0500720c */ /* 0x000fe40003f04100 */
[----:B------:R-:W-:Y:S02]  /*0680*/  SEL R10, R4, R9, P1 ;  /* 0x00000009040a7207 */ /* 0x000fe40000800000 */
[----:B------:R-:W-:-:S02]  /*0690*/  SEL R7, RZ, 0x1, !P0 ;  /* 0x00000001ff077807 */ /* 0x000fc40004000000 */
[----:B------:R-:W-:Y:S02]  /*06a0*/  SEL R11, R5, RZ, P1 ;  /* 0x000000ff050b7207 */ /* 0x000fe40000800000 */
[----:B------:R-:W-:-:S04]  /*06b0*/  IADD3 R14, P0, P1, R10, -R7, -R9 ;  /* 0x800000070a0e7210 */ /* 0x000fc8000791e809 */
[----:B------:R-:W-:-:S04]  /*06c0*/  IADD3.X R15, PT, PT, R11, -0x1, R12, P0, P1 ;  /* 0xffffffff0b0f7810 */ /* 0x000fc800007e240c */
[----:B------:R-:W-:-:S13]  /*06d0*/  ISETP.NE.U32.AND P0, PT, R15, RZ, PT ;  /* 0x000000ff0f00720c */ /* 0x000fda0003f05070 */
[----:B------:R-:W-:Y:S05]  /*06e0*/  @P0 BRA `(.L_x_518) ;  /* 0x0000000000500947 */ /* 0x000fea0003800000 */
[----:B------:R-:W1:Y:S01]  /*06f0*/  I2F.U32.RP R9, R8 ;  /* 0x0000000800097306 */ /* 0x000e620000209000 */
[----:B------:R-:W-:Y:S01]  /*0700*/  IMAD.MOV R13, RZ, RZ, -R8 ;  /* 0x000000ffff0d7224 */ /* 0x000fe200078e0a08 */
[----:B------:R-:W-:-:S06]  /*0710*/  ISETP.NE.U32.AND P2, PT, R8, RZ, PT ;  /* 0x000000ff0800720c */ /* 0x000fcc0003f45070 */
[----:B-1----:R-:W1:Y:S02]  /*0720*/  MUFU.RCP R9, R9 ;  /* 0x0000000900097308 */ /* 0x002e640000001000 */
[----:B-1----:R-:W-:-:S06]  /*0730*/  VIADD R10, R9, 0xffffffe ;  /* 0x0ffffffe090a7836 */ /* 0x002fcc0000000000 */
[----:B------:R1:W2:Y:S02]  /*0740*/  F2I.FTZ.U32.TRUNC.NTZ R11, R10 ;  /* 0x0000000a000b7305 */ /* 0x0002a4000021f000 */
[----:B-1----:R-:W-:Y:S02]  /*0750*/  IMAD.MOV.U32 R10, RZ, RZ, RZ ;  /* 0x000000ffff0a7224 */ /* 0x002fe400078e00ff */
[----:B--2---:R-:W-:-:S04]  /*0760*/  IMAD R13, R13, R11, RZ ;  /* 0x0000000b0d0d7224 */ /* 0x004fc800078e02ff */
[----:B------:R-:W-:-:S06]  /*0770*/  IMAD.HI.U32 R11, R11, R13, R10 ;  /* 0x0000000d0b0b7227 */ /* 0x000fcc00078e000a */
[----:B------:R-:W-:-:S04]  /*0780*/  IMAD.HI.U32 R10, R11, R14, RZ ;  /* 0x0000000e0b0a7227 */ /* 0x000fc800078e00ff */
[----:B------:R-:W-:-:S04]  /*0790*/  IMAD.MOV R11, RZ, RZ, -R10 ;  /* 0x000000ffff0b7224 */ /* 0x000fc800078e0a0a */
[----:B------:R-:W-:-:S05]  /*07a0*/  IMAD R11, R8, R11, R14 ;  /* 0x0000000b080b7224 */ /* 0x000fca00078e020e */
[----:B------:R-:W-:-:S13]  /*07b0*/  ISETP.GE.U32.AND P0, PT, R11, R8, PT ;  /* 0x000000080b00720c */ /* 0x000fda0003f06070 */
[----:B------:R-:W-:Y:S02]  /*07c0*/  @P0 IMAD.IADD R11, R11, 0x1, -R8 ;  /* 0x000000010b0b0824 */ /* 0x000fe400078e0a08 */
[----:B------:R-:W-:-:S03]  /*07d0*/  @P0 VIADD R10, R10, 0x1 ;  /* 0x000000010a0a0836 */ /* 0x000fc60000000000 */
[----:B------:R-:W-:Y:S01]  /*07e0*/  ISETP.GE.U32.AND P1, PT, R11, R8, PT ;  /* 0x000000080b00720c */ /* 0x000fe20003f26070 */
[----:B------:R-:W-:-:S12]  /*07f0*/  IMAD.MOV.U32 R11, RZ, RZ, RZ ;  /* 0x000000ffff0b7224 */ /* 0x000fd800078e00ff */
[----:B------:R-:W-:Y:S02]  /*0800*/  @P1 IADD3 R10, PT, PT, R10, 0x1, RZ ;  /* 0x000000010a0a1810 */ /* 0x000fe40007ffe0ff */
[----:B------:R-:W-:Y:S01]  /*0810*/  @!P2 LOP3.LUT R10, RZ, R8, RZ, 0x33, !PT ;  /* 0x00000008ff0aa212 */ /* 0x000fe200078e33ff */
[----:B------:R-:W-:Y:S06]  /*0820*/  BRA `(.L_x_519) ;  /* 0x00000000000c7947 */ /* 0x000fec0003800000 */
.L_x_518:
[----:B------:R-:W-:Y:S01]  /*0830*/  IMAD.MOV.U32 R9, RZ, RZ, R14 ;  /* 0x000000ffff097224 */ /* 0x000fe200078e000e */
[----:B------:R-:W-:-:S07]  /*0840*/  MOV R14, 0x860 ;  /* 0x00000860000e7802 */ /* 0x000fce0000000f00 */
[----:B------:R-:W-:Y:S05]  /*0850*/  CALL.REL.NOINC `($__internal_0_$__cuda_sm20_div_u64) ;  /* 0x0000001400707944 */ /* 0x000fea0003c00000 */
.L_x_519:
[----:B------:R-:W-:Y:S05]  /*0860*/  BSYNC.RECONVERGENT B1 ;  /* 0x0000000000017941 */ /* 0x000fea0003800200 */
.L_x_517:
[----:B------:R-:W-:Y:S01]  /*0870*/  IADD3 R9, P0, PT, R10, R7, RZ ;  /* 0x000000070a097210 */ /* 0x000fe20007f1e0ff */
[----:B------:R-:W1:Y:S01]  /*0880*/  LDC R13, c[0x0][0x3a0] ;  /* 0x0000e800ff0d7b82 */ /* 0x000e620000000800 */
[----:B------:R-:W-:Y:S01]  /*0890*/  BSSY.RECONVERGENT B1, `(.L_x_520) ;  /* 0x0000033000017945 */ /* 0x000fe20003800200 */
[----:B------:R-:W-:Y:S01]  /*08a0*/  IMAD.MOV.U32 R29, RZ, RZ, R3 ;  /* 0x000000ffff1d7224 */ /* 0x000fe200078e0003 */
[C---:B------:R-:W-:Y:S01]  /*08b0*/  LOP3.LUT R7, R9.reuse, 0x3, RZ, 0xc0, !PT ;  /* 0x0000000309077812 */ /* 0x040fe200078ec0ff */
[----:B------:R-:W-:Y:S01]  /*08c0*/  IMAD.X R10, RZ, RZ, R11, P0 ;  /* 0x000000ffff0a7224 */ /* 0x000fe200000e060b */
[----:B------:R-:W-:Y:S02]  /*08d0*/  ISETP.GE.U32.AND P0, PT, R9, 0x3, PT ;  /* 0x000000030900780c */ /* 0x000fe40003f06070 */
[----:B------:R-:W-:Y:S02]  /*08e0*/  ISETP.NE.U32.AND P1, PT, R7, 0x3, PT ;  /* 0x000000030700780c */ /* 0x000fe40003f25070 */
[----:B------:R-:W-:Y:S01]  /*08f0*/  ISETP.GE.U32.AND.EX P0, PT, R10, RZ, PT, P0 ;  /* 0x000000ff0a00720c */ /* 0x000fe20003f06100 */
[----:B------:R-:W-:Y:S01]  /*0900*/  IMAD.MOV.U32 R10, RZ, RZ, R6 ;  /* 0x000000ffff0a7224 */ /* 0x000fe200078e0006 */
[----:B------:R-:W-:-:S02]  /*0910*/  ISETP.NE.AND.EX P1, PT, RZ, RZ, PT, P1 ;  /* 0x000000ffff00720c */ /* 0x000fc40003f25310 */
[----:B-1----:R-:W-:-:S11]  /*0920*/  SHF.R.S32.HI R11, RZ, 0x1f, R13 ;  /* 0x0000001fff0b7819 */ /* 0x002fd6000001140d */
[----:B------:R-:W-:Y:S05]  /*0930*/  @!P1 BRA `(.L_x_521) ;  /* 0x0000000000a09947 */ /* 0x000fea0003800000 */
[----:B------:R-:W1:Y:S01]  /*0940*/  S2UR UR7, SR_CgaCtaId ;  /* 0x00000000000779c3 */ /* 0x000e620000008800 */
[----:B------:R-:W2:Y:S01]  /*0950*/  LDCU.64 UR12, c[0x0][0x398] ;  /* 0x00007300ff0c77ac */ /* 0x000ea20008000a00 */
[C---:B------:R-:W-:Y:S01]  /*0960*/  IMAD.SHL.U32 R7, R3.reuse, 0x4, RZ ;  /* 0x0000000403077824 */ /* 0x040fe200078e00ff */
[----:B------:R-:W-:Y:S01]  /*0970*/  MOV R29, R3 ;  /* 0x00000003001d7202 */ /* 0x000fe20000000f00 */
[----:B------:R-:W-:Y:S01]  /*0980*/  IMAD.U32 R14, RZ, RZ, UR20 ;  /* 0x00000014ff0e7e24 */ /* 0x000fe2000f8e00ff */
[----:B------:R-:W-:Y:S01]  /*0990*/  UMOV UR5, 0x400 ;  /* 0x0000040000057882 */ /* 0x000fe20000000000 */
[----:B------:R-:W-:Y:S01]  /*09a0*/  IMAD.U32 R15, RZ, RZ, UR21 ;  /* 0x00000015ff0f7e24 */ /* 0x000fe2000f8e00ff */
[----:B------:R-:W-:Y:S01]  /*09b0*/  SHF.L.U64.HI R15, R3, 0x2, R6 ;  /* 0x00000002030f7819 */ /* 0x000fe20000010206 */
[----:B------:R-:W-:Y:S01]  /*09c0*/  IMAD.U32 R12, RZ, RZ, UR6 ;  /* 0x00000006ff0c7e24 */ /* 0x000fe2000f8e00ff */
[----:B------:R-:W-:Y:S01]  /*09d0*/  LEA R10, P1, R14, R7, 0x2 ;  /* 0x000000070e0a7211 */ /* 0x000fe200078210ff */
[----:B------:R-:W-:Y:S01]  /*09e0*/  VIADD R9, R9, 0x1 ;  /* 0x0000000109097836 */ /* 0x000fe20000000000 */
[----:B------:R-:W-:Y:S01]  /*09f0*/  UIADD3 UR5, UPT, UPT, UR5, 0x80, URZ ;  /* 0x0000008005057890 */ /* 0x000fe2000fffe0ff */
[----:B------:R-:W-:Y:S01]  /*0a00*/  IMAD R7, R2, UR10, RZ ;  /* 0x0000000a02077c24 */ /* 0x000fe2000f8e02ff */
[----:B------:R-:W-:-:S02]  /*0a10*/  LEA.HI.X R14, R14, R15, R12, 0x2, P1 ;  /* 0x0000000f0e0e7211 */ /* 0x000fc400008f140c */
[----:B------:R-:W-:Y:S01]  /*0a20*/  LOP3.LUT R9, R9, 0x3, RZ, 0xc0, !PT ;  /* 0x0000000309097812 */ /* 0x000fe200078ec0ff */
[----:B------:R-:W-:Y:S01]  /*0a30*/  IMAD R7, R7, UR9, RZ ;  /* 0x0000000907077c24 */ /* 0x000fe2000f8e02ff */
[----:B--2---:R-:W-:Y:S01]  /*0a40*/  IADD3 R17, P1, P2, R10, UR12, R13 ;  /* 0x0000000c0a117c10 */ /* 0x004fe2000fa3e00d */
[----:B------:R-:W-:-:S03]  /*0a50*/  IMAD.MOV.U32 R10, RZ, RZ, R6 ;  /* 0x000000ffff0a7224 */ /* 0x000fc600078e0006 */
[----:B------:R-:W-:Y:S01]  /*0a60*/  IADD3.X R18, PT, PT, R14, UR13, R11, P1, P2 ;  /* 0x0000000d0e127c10 */ /* 0x000fe20008fe440b */
[----:B-1----:R-:W-:Y:S01]  /*0a70*/  ULEA UR5, UR7, UR5, 0x18 ;  /* 0x0000000507057291 */ /* 0x002fe2000f8ec0ff */
[----:B------:R-:W-:-:S05]  /*0a80*/  IADD3 R9, P1, PT, RZ, -R9, RZ ;  /* 0x80000009ff097210 */ /* 0x000fca0007f3e0ff */
[----:B------:R-:W-:Y:S02]  /*0a90*/  VIADD R12, R13, UR5 ;  /* 0x000000050d0c7c36 */ /* 0x000fe40008000000 */
[----:B------:R-:W-:Y:S02]  /*0aa0*/  IMAD.X R16, RZ, RZ, -0x1, P1 ;  /* 0xffffffffff107424 */ /* 0x000fe400008e06ff */
[----:B------:R-:W-:-:S07]  /*0ab0*/  IMAD R12, R3, 0x4, R12 ;  /* 0x00000004030c7824 */ /* 0x000fce00078e020c */
.L_x_522:
[----:B------:R-:W-:Y:S01]  /*0ac0*/  IADD3 R9, P1, PT, R9, 0x1, RZ ;  /* 0x0000000109097810 */ /* 0x000fe20007f3e0ff */
[----:B------:R-:W-:Y:S01]  /*0ad0*/  IMAD.MOV.U32 R14, RZ, RZ, R17 ;  /* 0x000000ffff0e7224 */ /* 0x000fe200078e0011 */
[C---:B------:R-:W-:Y:S01]  /*0ae0*/  IADD3 R29, P2, PT, R8.reuse, R29, RZ ;  /* 0x0000001d081d7210 */ /* 0x040fe20007f5e0ff */
[----:B------:R-:W-:Y:S01]  /*0af0*/  IMAD.MOV.U32 R15, RZ, RZ, R18 ;  /* 0x000000ffff0f7224 */ /* 0x000fe200078e0012 */
[C---:B------:R-:W-:Y:S01]  /*0b00*/  LEA R17, P3, R8.reuse, R17, 0x2 ;  /* 0x0000001108117211 */ /* 0x040fe200078610ff */
[----:B------:R-:W-:Y:S01]  /*0b10*/  IMAD.X R16, RZ, RZ, R16, P1 ;  /* 0x000000ffff107224 */ /* 0x000fe200008e0610 */
[----:B------:R-:W-:Y:S01]  /*0b20*/  ISETP.NE.U32.AND P1, PT, R9, RZ, PT ;  /* 0x000000ff0900720c */ /* 0x000fe20003f25070 */
[----:B------:R-:W-:Y:S01]  /*0b30*/  IMAD.X R10, RZ, RZ, R10, P2 ;  /* 0x000000ffff0a7224 */ /* 0x000fe200010e060a */
[----:B------:R-:W-:Y:S01]  /*0b40*/  @!PT LDS RZ, [RZ] ;  /* 0x00000000fffff984 */ /* 0x000fe20000000800 */
[----:B------:R-:W-:Y:S01]  /*0b50*/  @!PT LDS RZ, [RZ] ;  /* 0x00000000fffff984 */ /* 0x000fe20000000800 */
[----:B------:R-:W-:Y:S01]  /*0b60*/  @!PT LDS RZ, [RZ] ;  /* 0x00000000fffff984 */ /* 0x000fe20000000800 */
[----:B------:R1:W-:Y:S01]  /*0b70*/  LDGSTS.E [R12], desc[UR22][R14.64] ;  /* 0x000000000e0c7fae */ /* 0x0003e2000b9a1016 */
[----:B------:R-:W-:Y:S02]  /*0b80*/  LEA.HI.X R18, R8, R18, RZ, 0x2, P3 ;  /* 0x0000001208127211 */ /* 0x000fe400018f14ff */
[----:B------:R-:W-:Y:S01]  /*0b90*/  ISETP.NE.AND.EX P1, PT, R16, RZ, PT, P1 ;  /* 0x000000ff1000720c */ /* 0x000fe20003f25310 */
[----:B-1----:R-:W-:-:S12]  /*0ba0*/  IMAD R12, R7, 0x4, R12 ;  /* 0x00000004070c7824 */ /* 0x002fd800078e020c */
[----:B------:R-:W-:Y:S05]  /*0bb0*/  @P1 BRA `(.L_x_522) ;  /* 0xfffffffc00c01947 */ /* 0x000fea000383ffff */
.L_x_521:
[----:B------:R-:W-:Y:S05]  /*0bc0*/  BSYNC.RECONVERGENT B1 ;  /* 0x0000000000017941 */ /* 0x000fea0003800200 */
.L_x_520:
[----:B------:R-:W-:Y:S05]  /*0bd0*/  @!P0 BRA `(.L_x_516) ;  /* 0x0000000000f08947 */ /* 0x000fea0003800000 */
[----:B------:R-:W1:Y:S01]  /*0be0*/  S2UR UR8, SR_CgaCtaId ;  /* 0x00000000000879c3 */ /* 0x000e620000008800 */
[----:B------:R-:W2:Y:S01]  /*0bf0*/  LDCU.64 UR12, c[0x0][0x398] ;  /* 0x00007300ff0c77ac */ /* 0x000ea20008000a00 */
[C---:B------:R-:W-:Y:S01]  /*0c00*/  IMAD.SHL.U32 R9, R29.reuse, 0x4, RZ ;  /* 0x000000041d097824 */ /* 0x040fe200078e00ff */
[----:B------:R-:W-:Y:S01]  /*0c10*/  MOV R14, UR20 ;  /* 0x00000014000e7c02 */ /* 0x000fe20008000f00 */
[----:B------:R-:W-:Y:S01]  /*0c20*/  IMAD.U32 R15, RZ, RZ, UR21 ;  /* 0x00000015ff0f7e24 */ /* 0x000fe2000f8e00ff */
[C---:B------:R-:W-:Y:S01]  /*0c30*/  SHF.L.U64.HI R15, R29.reuse, 0x2, R10 ;  /* 0x000000021d0f7819 */ /* 0x040fe2000001020a */
[----:B------:R-:W-:Y:S01]  /*0c40*/  IMAD.U32 R12, RZ, RZ, UR6 ;  /* 0x00000006ff0c7e24 */ /* 0x000fe2000f8e00ff */
[----:B------:R-:W-:Y:S01]  /*0c50*/  LEA R9, P0, R14, R9, 0x2 ;  /* 0x000000090e097211 */ /* 0x000fe200078010ff */
[----:B------:R-:W-:Y:S01]  /*0c60*/  UMOV UR7, 0x400 ;  /* 0x0000040000077882 */ /* 0x000fe20000000000 */
[----:B------:R-:W-:Y:S01]  /*0c70*/  IMAD.SHL.U32 R18, R8, 0x4, RZ ;  /* 0x0000000408127824 */ /* 0x000fe200078e00ff */
[----:B------:R-:W-:Y:S01]  /*0c80*/  UIADD3 UR7, UPT, UPT, UR7, 0x80, URZ ;  /* 0x0000008007077890 */ /* 0x000fe2000fffe0ff */
[----:B------:R-:W-:Y:S01]  /*0c90*/  LEA.HI.X R12, R14, R15, R12, 0x2, P0 ;  /* 0x0000000f0e0c7211 */ /* 0x000fe200000f140c */
[----:B------:R-:W-:Y:S01]  /*0ca0*/  IMAD R24, R2, UR10, RZ ;  /* 0x0000000a02187c24 */ /* 0x000fe2000f8e02ff */
[----:B------:R-:W-:Y:S01]  /*0cb0*/  IADD3 R14, P0, PT, R29, UR20, RZ ;  /* 0x000000141d0e7c10 */ /* 0x000fe2000ff1e0ff */
[----:B------:R-:W-:Y:S01]  /*0cc0*/  UMOV UR5, URZ ;  /* 0x000000ff00057c82 */ /* 0x000fe20008000000 */
[----:B------:R-:W-:Y:S01]  /*0cd0*/  SHF.R.U32.HI R19, RZ, 0x1e, R8 ;  /* 0x0000001eff137819 */ /* 0x000fe20000011608 */
[----:B------:R-:W-:Y:S01]  /*0ce0*/  IMAD R24, R24, UR9, RZ ;  /* 0x0000000918187c24 */ /* 0x000fe2000f8e02ff */
[----:B------:R-:W-:-:S02]  /*0cf0*/  IADD3.X R15, PT, PT, R10, UR6, RZ, P0, !PT ;  /* 0x000000060a0f7c10 */ /* 0x000fc400087fe4ff */
[----:B--2---:R-:W-:Y:S02]  /*0d00*/  IADD3 R7, P1, PT, R13, UR12, RZ ;  /* 0x0000000c0d077c10 */ /* 0x004fe4000ff3e0ff */
[C---:B------:R-:W-:Y:S01]  /*0d10*/  SHF.L.U64.HI R15, R14.reuse, 0x2, R15 ;  /* 0x000000020e0f7819 */ /* 0x040fe2000001020f */
[----:B------:R-:W-:Y:S01]  /*0d20*/  IMAD.SHL.U32 R14, R14, 0x4, RZ ;  /* 0x000000040e0e7824 */ /* 0x000fe200078e00ff */
[----:B------:R-:W-:Y:S01]  /*0d30*/  IADD3.X R11, PT, PT, R11, UR13, RZ, P1, !PT ;  /* 0x0000000d0b0b7c10 */ /* 0x000fe20008ffe4ff */
[----:B-1----:R-:W-:Y:S01]  /*0d40*/  ULEA UR7, UR8, UR7, 0x18 ;  /* 0x0000000708077291 */ /* 0x002fe2000f8ec0ff */
[-C--:B------:R-:W-:Y:S01]  /*0d50*/  IADD3 R22, P1, PT, R18, R9.reuse, RZ ;  /* 0x0000000912167210 */ /* 0x080fe20007f3e0ff */
[C---:B------:R-:W-:Y:S01]  /*0d60*/  IMAD.WIDE.U32 R14, R8.reuse, 0xc, R14 ;  /* 0x0000000c080e7825 */ /* 0x040fe200078e000e */
[----:B------:R-:W-:-:S03]  /*0d70*/  LEA R20, P0, R8, R9, 0x3 ;  /* 0x0000000908147211 */ /* 0x000fc600078018ff */
[----:B------:R-:W-:Y:S01]  /*0d80*/  VIADD R16, R13, UR7 ;  /* 0x000000070d107c36 */ /* 0x000fe20008000000 */
[----:B------:R-:W-:Y:S01]  /*0d90*/  LEA.HI.X R26, R8, R12, RZ, 0x3, P0 ;  /* 0x0000000c081a7211 */ /* 0x000fe200000f1cff */
[----:B------:R-:W-:Y:S02]  /*0da0*/  IMAD.X R28, R19, 0x1, R12, P1 ;  /* 0x00000001131c7824 */ /* 0x000fe400008e060c */
[----:B------:R-:W-:Y:S02]  /*0db0*/  IMAD R13, R29, 0x4, R16 ;  /* 0x000000041d0d7824 */ /* 0x000fe400078e0210 */
[----:B------:R-:W-:Y:S02]  /*0dc0*/  VIADD R23, R15, UR5 ;  /* 0x000000050f177c36 */ /* 0x000fe40008000000 */
[C-C-:B------:R-:W-:Y:S02]  /*0dd0*/  IMAD R21, R24.reuse, 0x4, R13.reuse ;  /* 0x0000000418157824 */ /* 0x140fe400078e020d */
[----:B------:R-:W-:-:S02]  /*0de0*/  IMAD R25, R24, 0x8, R13 ;  /* 0x0000000818197824 */ /* 0x000fc400078e020d */
[----:B------:R-:W-:-:S07]  /*0df0*/  IMAD R27, R24, 0xc, R13 ;  /* 0x0000000c181b7824 */ /* 0x000fce00078e020d */
.L_x_523:
[----:B------:R-:W-:-:S04]  /*0e00*/  IADD3 R16, P0, PT, R7, R9, RZ ;  /* 0x0000000907107210 */ /* 0x000fc80007f1e0ff */
[----:B------:R-:W-:-:S05]  /*0e10*/  IADD3.X R17, PT, PT, R11, R12, RZ, P0, !PT ;  /* 0x0000000c0b117210 */ /* 0x000fca00007fe4ff */
[----:B------:R-:W-:Y:S01]  /*0e20*/  @!PT LDS RZ, [RZ] ;  /* 0x00000000fffff984 */ /* 0x000fe20000000800 */
[----:B------:R-:W-:Y:S01]  /*0e30*/  @!PT LDS RZ, [RZ] ;  /* 0x00000000fffff984 */ /* 0x000fe20000000800 */
[----:B------:R-:W-:Y:S01]  /*0e40*/  @!PT LDS RZ, [RZ] ;  /* 0x00000000fffff984 */ /* 0x000fe20000000800 */
[----:B------:R1:W-:Y:S02]  /*0e50*/  LDGSTS.E [R13], desc[UR22][R16.64] ;  /* 0x00000000100d7fae */ /* 0x0003e4000b9a1016 */
[----:B-1----:R-:W-:Y:S01]  /*0e60*/  IADD3 R16, P0, PT, R7, R22, RZ ;  /* 0x0000001607107210 */ /* 0x002fe20007f1e0ff */
[----:B------:R-:W-:-:S04]  /*0e70*/  IMAD R13, R24, 0x10, R13 ;  /* 0x00000010180d7824 */ /* 0x000fc800078e020d */
[----:B------:R-:W-:-:S05]  /*0e80*/  IMAD.X R17, R11, 0x1, R28, P0 ;  /* 0x000000010b117824 */ /* 0x000fca00000e061c */
[----:B------:R1:W-:Y:S02]  /*0e90*/  LDGSTS.E [R21], desc[UR22][R16.64] ;  /* 0x0000000010157fae */ /* 0x0003e4000b9a1016 */
[----:B-1----:R-:W-:Y:S01]  /*0ea0*/  IADD3 R16, P0, PT, R7, R20, RZ ;  /* 0x0000001407107210 */ /* 0x002fe20007f1e0ff */
[----:B------:R-:W-:-:S04]  /*0eb0*/  IMAD R21, R24, 0x10, R21 ;  /* 0x0000001018157824 */ /* 0x000fc800078e0215 */
[----:B------:R-:W-:-:S05]  /*0ec0*/  IMAD.X R17, R11, 0x1, R26, P0 ;  /* 0x000000010b117824 */ /* 0x000fca00000e061a */
[----:B------:R1:W-:Y:S02]  /*0ed0*/  LDGSTS.E [R25], desc[UR22][R16.64] ;  /* 0x0000000010197fae */ /* 0x0003e4000b9a1016 */
[----:B-1----:R-:W-:Y:S01]  /*0ee0*/  IADD3 R16, P0, PT, R7, R14, RZ ;  /* 0x0000000e07107210 */ /* 0x002fe20007f1e0ff */
[----:B------:R-:W-:Y:S01]  /*0ef0*/  IMAD R25, R24, 0x10, R25 ;  /* 0x0000001018197824 */ /* 0x000fe200078e0219 */
[----:B------:R-:W-:-:S03]  /*0f00*/  LEA R7, P1, R8, R7, 0x4 ;  /* 0x0000000708077211 */ /* 0x000fc600078220ff */
[----:B------:R-:W-:Y:S01]  /*0f10*/  IMAD.X R17, R11, 0x1, R23, P0 ;  /* 0x000000010b117824 */ /* 0x000fe200000e0617 */
[----:B------:R-:W-:Y:S02]  /*0f20*/  IADD3 R29, P0, PT, R18, R29, RZ ;  /* 0x0000001d121d7210 */ /* 0x000fe40007f1e0ff */
[----:B------:R-:W-:Y:S02]  /*0f30*/  LEA.HI.X R11, R8, R11, RZ, 0x4, P1 ;  /* 0x0000000b080b7211 */ /* 0x000fe400008f24ff */
[----:B------:R1:W-:Y:S01]  /*0f40*/  LDGSTS.E [R27], desc[UR22][R16.64] ;  /* 0x00000000101b7fae */ /* 0x0003e2000b9a1016 */
[----:B------:R-:W-:Y:S01]  /*0f50*/  IMAD.X R10, R19, 0x1, R10, P0 ;  /* 0x00000001130a7824 */ /* 0x000fe200000e060a */
[----:B------:R-:W-:-:S04]  /*0f60*/  ISETP.GE.U32.AND P0, PT, R29, R4, PT ;  /* 0x000000041d00720c */ /* 0x000fc80003f06070 */
[----:B------:R-:W-:Y:S01]  /*0f70*/  ISETP.GE.U32.AND.EX P0, PT, R10, R5, PT, P0 ;  /* 0x000000050a00720c */ /* 0x000fe20003f06100 */
[----:B-1----:R-:W-:-:S12]  /*0f80*/  IMAD R27, R24, 0x10, R27 ;  /* 0x00000010181b7824 */ /* 0x002fd800078e021b */
[----:B------:R-:W-:Y:S05]  /*0f90*/  @!P0 BRA `(.L_x_523) ;  /* 0xfffffffc00988947 */ /* 0x000fea000383ffff */
.L_x_516:
[----:B------:R-:W-:Y:S05]  /*0fa0*/  BSYNC.RECONVERGENT B0 ;  /* 0x0000000000007941 */ /* 0x000fea0003800200 */
.L_x_515:
[----:B------:R-:W-:Y:S01]  /*0fb0*/  ISETP.GT.U32.AND P0, PT, R4, R3, PT ;  /* 0x000000030400720c */ /* 0x000fe20003f04070 */
[----:B------:R-:W0:Y:S01]  /*0fc0*/  LDGDEPBAR ;  /* 0x00000000000079af */ /* 0x000e220000000000 */
[----:B------:R-:W-:Y:S02]  /*0fd0*/  BSSY.RECONVERGENT B0, `(.L_x_524) ;  /* 0x000009c000007945 */ /* 0x000fe40003800200 */
[----:B------:R-:W-:-:S13]  /*0fe0*/  ISETP.GT.U32.AND.EX P0, PT, R5, R6, PT, P0 ;  /* 0x000000060500720c */ /* 0x000fda0003f04100 */
        /* <DEDUP_REMOVED lines=17> */
[----:B------:R-:W-:Y:S01]  /*1100*/  ISETP.NE.U32.AND P2, PT, R8, RZ, PT ;  /* 0x000000ff0800720c */ /* 0x000fe20003f45070 */
[----:B------:R-:W-:-:S05]  /*1110*/  IMAD.MOV.U32 R10, RZ, RZ, RZ ;  /* 0x000000ffff0a7224 */ /* 0x000fca00078e00ff */
[----:B-1----:R-:W1:Y:S02]  /*1120*/  MUFU.RCP R13, R13 ;  /* 0x0000000d000d7308 */ /* 0x002e640000001000 */
[----:B-1----:R-:W-:-:S06]  /*1130*/  IADD3 R11, PT, PT, R13, 0xffffffe, RZ ;  /* 0x0ffffffe0d0b7810 */ /* 0x002fcc0007ffe0ff */
[----:B------:R-:W1:Y:S02]  /*1140*/  F2I.FTZ.U32.TRUNC.NTZ R11, R11 ;  /* 0x0000000b000b7305 */ /* 0x000e64000021f000 */
[----:B-1----:R-:W-:-:S04]  /*1150*/  IMAD R9, R9, R11, RZ ;  /* 0x0000000b09097224 */ /* 0x002fc800078e02ff */
[----:B------:R-:W-:-:S04]  /*1160*/  IMAD.HI.U32 R9, R11, R9, R10 ;  /* 0x000000090b097227 */ /* 0x000fc800078e000a */
[----:B------:R-:W-:Y:S02]  /*1170*/  IMAD.MOV.U32 R11, RZ, RZ, RZ ;  /* 0x000000ffff0b7224 */ /* 0x000fe400078e00ff */
[----:B------:R-:W-:-:S04]  /*1180*/  IMAD.HI.U32 R10, R9, R12, RZ ;  /* 0x0000000c090a7227 */ /* 0x000fc800078e00ff */
[----:B------:R-:W-:-:S04]  /*1190*/  IMAD.MOV R9, RZ, RZ, -R10 ;  /* 0x000000ffff097224 */ /* 0x000fc800078e0a0a */
[----:B------:R-:W-:-:S05]  /*11a0*/  IMAD R9, R8, R9, R12 ;  /* 0x0000000908097224 */ /* 0x000fca00078e020c */
[----:B------:R-:W-:-:S13]  /*11b0*/  ISETP.GE.U32.AND P0, PT, R9, R8, PT ;  /* 0x000000080900720c */ /* 0x000fda0003f06070 */
[----:B------:R-:W-:Y:S02]  /*11c0*/  @P0 IMAD.IADD R9, R9, 0x1, -R8 ;  /* 0x0000000109090824 */ /* 0x000fe400078e0a08 */
[----:B------:R-:W-:-:S03]  /*11d0*/  @P0 VIADD R10, R10, 0x1 ;  /* 0x000000010a0a0836 */ /* 0x000fc60000000000 */
[----:B------:R-:W-:-:S13]  /*11e0*/  ISETP.GE.U32.AND P1, PT, R9, R8, PT ;  /* 0x000000080900720c */ /* 0x000fda0003f26070 */
[----:B------:R-:W-:Y:S01]  /*11f0*/  @P1 VIADD R10, R10, 0x1 ;  /* 0x000000010a0a1836 */ /* 0x000fe20000000000 */
[----:B------:R-:W-:Y:S01]  /*1200*/  @!P2 LOP3.LUT R10, RZ, R8, RZ, 0x33, !PT ;  /* 0x00000008ff0aa212 */ /* 0x000fe200078e33ff */
[----:B------:R-:W-:Y:S06]  /*1210*/  BRA `(.L_x_528) ;  /* 0x00000000000c7947 */ /* 0x000fec0003800000 */
.L_x_527:
[----:B------:R-:W-:Y:S01]  /*1220*/  IMAD.MOV.U32 R9, RZ, RZ, R12 ;  /* 0x000000ffff097224 */ /* 0x000fe200078e000c */
[----:B------:R-:W-:-:S07]  /*1230*/  MOV R14, 0x1250 ;  /* 0x00001250000e7802 */ /* 0x000fce0000000f00 */
[----:B------:R-:W-:Y:S05]  /*1240*/  CALL.REL.NOINC `($__internal_0_$__cuda_sm20_div_u64) ;  /* 0x0000000800f47944 */ /* 0x000fea0003c00000 */
.L_x_528:
[----:B------:R-:W-:Y:S05]  /*1250*/  BSYNC.RECONVERGENT B1 ;  /* 0x0000000000017941 */ /* 0x000fea0003800200 */
.L_x_526:
[----:B------:R-:W-:Y:S01]  /*1260*/  IADD3 R7, P0, PT, R10, R7, RZ ;  /* 0x000000070a077210 */ /* 0x000fe20007f1e0ff */
[----:B------:R-:W1:Y:S01]  /*1270*/  LDC R12, c[0x0][0x3b0] ;  /* 0x0000ec00ff0c7b82 */ /* 0x000e620000000800 */
[----:B------:R-:W-:Y:S02]  /*1280*/  BSSY.RECONVERGENT B1, `(.L_x_529) ;  /* 0x0000031000017945 */ /* 0x000fe40003800200 */
[C---:B------:R-:W-:Y:S01]  /*1290*/  LOP3.LUT R9, R7.reuse, 0x3, RZ, 0xc0, !PT ;  /* 0x0000000307097812 */ /* 0x040fe200078ec0ff */
[----:B------:R-:W-:Y:S01]  /*12a0*/  IMAD.X R10, RZ, RZ, R11, P0 ;  /* 0x000000ffff0a7224 */ /* 0x000fe200000e060b */
[----:B------:R-:W-:Y:S02]  /*12b0*/  ISETP.GE.U32.AND P0, PT, R7, 0x3, PT ;  /* 0x000000030700780c */ /* 0x000fe40003f06070 */
[----:B------:R-:W-:Y:S02]  /*12c0*/  ISETP.NE.U32.AND P1, PT, R9, 0x3, PT ;  /* 0x000000030900780c */ /* 0x000fe40003f25070 */
[----:B------:R-:W-:-:S02]  /*12d0*/  ISETP.GE.U32.AND.EX P0, PT, R10, RZ, PT, P0 ;  /* 0x000000ff0a00720c */ /* 0x000fc40003f06100 */
[----:B------:R-:W-:Y:S02]  /*12e0*/  ISETP.NE.AND.EX P1, PT, RZ, RZ, PT, P1 ;  /* 0x000000ffff00720c */ /* 0x000fe40003f25310 */
[----:B-1----:R-:W-:-:S11]  /*12f0*/  SHF.R.S32.HI R13, RZ, 0x1f, R12 ;  /* 0x0000001fff0d7819 */ /* 0x002fd6000001140c */
[----:B------:R-:W-:Y:S05]  /*1300*/  @!P1 BRA `(.L_x_530) ;  /* 0x0000000000a09947 */ /* 0x000fea0003800000 */
[----:B------:R-:W1:Y:S01]  /*1310*/  S2UR UR7, SR_CgaCtaId ;  /* 0x00000000000779c3 */ /* 0x000e620000008800 */
[----:B------:R-:W2:Y:S01]  /*1320*/  LDCU.64 UR12, c[0x0][0x3a8] ;  /* 0x00007500ff0c77ac */ /* 0x000ea20008000a00 */
[----:B------:R-:W-:Y:S01]  /*1330*/  IMAD.U32 R10, RZ, RZ, UR20 ;  /* 0x00000014ff0a7e24 */ /* 0x000fe2000f8e00ff */
[----:B------:R-:W-:Y:S01]  /*1340*/  SHF.L.U32 R15, R3, 0x2, RZ ;  /* 0x00000002030f7819 */ /* 0x000fe200000006ff */
[----:B------:R-:W-:Y:S01]  /*1350*/  VIADD R9, R7, 0x1 ;  /* 0x0000000107097836 */ /* 0x000fe20000000000 */
[----:B------:R-:W-:Y:S01]  /*1360*/  UMOV UR5, 0x400 ;  /* 0x0000040000057882 */ /* 0x000fe20000000000 */
[----:B------:R-:W-:Y:S01]  /*1370*/  IMAD.U32 R16, RZ, RZ, UR6 ;  /* 0x00000006ff107e24 */ /* 0x000fe2000f8e00ff */
[----:B------:R-:W-:Y:S01]  /*1380*/  UIADD3 UR5, UPT, UPT, UR5, 0x80, URZ ;  /* 0x0000008005057890 */ /* 0x000fe2000fffe0ff */
[----:B------:R-:W3:Y:S01]  /*1390*/  LDC R14, c[0x0][0x388] ;  /* 0x0000e200ff0e7b82 */ /* 0x000ee20000000800 */
[----:B------:R-:W-:Y:S01]  /*13a0*/  SHF.L.U64.HI R7, R3, 0x2, R6 ;  /* 0x0000000203077819 */ /* 0x000fe20000010206 */
[----:B------:R-:W-:Y:S01]  /*13b0*/  IMAD.U32 R11, RZ, RZ, UR21 ;  /* 0x00000015ff0b7e24 */ /* 0x000fe2000f8e00ff */
[----:B------:R-:W-:Y:S01]  /*13c0*/  LEA R15, P1, R10, R15, 0x2 ;  /* 0x0000000f0a0f7211 */ /* 0x000fe200078210ff */
[----:B------:R-:W-:Y:S01]  /*13d0*/  IMAD R11, R2, UR10, RZ ;  /* 0x0000000a020b7c24 */ /* 0x000fe2000f8e02ff */
[----:B------:R-:W-:-:S02]  /*13e0*/  LOP3.LUT R9, R9, 0x3, RZ, 0xc0, !PT ;  /* 0x0000000309097812 */ /* 0x000fc400078ec0ff */
[----:B------:R-:W-:Y:S01]  /*13f0*/  LEA.HI.X R16, R10, R7, R16, 0x2, P1 ;  /* 0x000000070a107211 */ /* 0x000fe200008f1410 */
[----:B------:R-:W-:Y:S01]  /*1400*/  IMAD R18, R11, UR9, RZ ;  /* 0x000000090b127c24 */ /* 0x000fe2000f8e02ff */
[----:B------:R-:W-:Y:S02]  /*1410*/  IADD3 R9, P3, PT, RZ, -R9, RZ ;  /* 0x80000009ff097210 */ /* 0x000fe40007f7e0ff */
[----:B--2---:R-:W-:-:S04]  /*1420*/  IADD3 R15, P1, P2, R15, UR12, R12 ;  /* 0x0000000c0f0f7c10 */ /* 0x004fc8000fa3e00c */
[----:B------:R-:W-:Y:S01]  /*1430*/  IADD3.X R16, PT, PT, R16, UR13, R13, P1, P2 ;  /* 0x0000000d10107c10 */ /* 0x000fe20008fe440d */
[----:B-1----:R-:W-:-:S06]  /*1440*/  ULEA UR5, UR7, UR5, 0x18 ;  /* 0x0000000507057291 */ /* 0x002fcc000f8ec0ff */
[----:B------:R-:W-:-:S04]  /*1450*/  VIADD R7, R12, UR5 ;  /* 0x000000050c077c36 */ /* 0x000fc80008000000 */
[----:B---3--:R-:W-:Y:S02]  /*1460*/  IMAD R10, R14, 0x200, R7 ;  /* 0x000002000e0a7824 */ /* 0x008fe400078e0207 */
[----:B------:R-:W-:Y:S02]  /*1470*/  IMAD.X R14, RZ, RZ, -0x1, P3 ;  /* 0xffffffffff0e7424 */ /* 0x000fe400018e06ff */
[----:B------:R-:W-:-:S07]  /*1480*/  IMAD R7, R3, 0x4, R10 ;  /* 0x0000000403077824 */ /* 0x000fce00078e020a */
.L_x_531:
[----:B------:R-:W-:Y:S01]  /*1490*/  IADD3 R9, P1, PT, R9, 0x1, RZ ;  /* 0x0000000109097810 */ /* 0x000fe20007f3e0ff */
[----:B------:R-:W-:Y:S01]  /*14a0*/  IMAD.MOV.U32 R10, RZ, RZ, R15 ;  /* 0x000000ffff0a7224 */ /* 0x000fe200078e000f */
[C---:B------:R-:W-:Y:S01]  /*14b0*/  IADD3 R3, P2, PT, R8.reuse, R3, RZ ;  /* 0x0000000308037210 */ /* 0x040fe20007f5e0ff */
[----:B------:R-:W-:Y:S01]  /*14c0*/  IMAD.MOV.U32 R11, RZ, RZ, R16 ;  /* 0x000000ffff0b7224 */ /* 0x000fe200078e0010 */
[----:B------:R-:W-:Y:S01]  /*14d0*/  LEA R15, P3, R8, R15, 0x2 ;  /* 0x0000000f080f7211 */ /* 0x000fe200078610ff */
[----:B------:R-:W-:Y:S01]  /*14e0*/  IMAD.X R14, RZ, RZ, R14, P1 ;  /* 0x000000ffff0e7224 */ /* 0x000fe200008e060e */
[----:B------:R-:W-:Y:S02]  /*14f0*/  ISETP.NE.U32.AND P1, PT, R9, RZ, PT ;  /* 0x000000ff0900720c */ /* 0x000fe40003f25070 */
[----:B------:R-:W-:Y:S01]  /*1500*/  @!PT LDS RZ, [RZ] ;  /* 0x00000000fffff984 */ /* 0x000fe20000000800 */
[----:B------:R-:W-:Y:S01]  /*1510*/  @!PT LDS RZ, [RZ] ;  /* 0x00000000fffff984 */ /* 0x000fe20000000800 */
[----:B------:R-:W-:Y:S01]  /*1520*/  @!PT LDS RZ, [RZ] ;  /* 0x00000000fffff984 */ /* 0x000fe20000000800 */
[----:B------:R1:W-:Y:S01]  /*1530*/  LDGSTS.E [R7+0x80], desc[UR22][R10.64] ;  /* 0x000800000a077fae */ /* 0x0003e2000b9a1016 */
[----:B------:R-:W-:Y:S02]  /*1540*/  IADD3.X R6, PT, PT, RZ, R6, RZ, P2, !PT ;  /* 0x00000006ff067210 */ /* 0x000fe400017fe4ff */
[----:B------:R-:W-:-:S02]  /*1550*/  ISETP.NE.AND.EX P1, PT, R14, RZ, PT, P1 ;  /* 0x000000ff0e00720c */ /* 0x000fc40003f25310 */
[----:B------:R-:W-:Y:S01]  /*1560*/  LEA.HI.X R16, R8, R16, RZ, 0x2, P3 ;  /* 0x0000001008107211 */ /* 0x000fe200018f14ff */
[----:B-1----:R-:W-:-:S10]  /*1570*/  IMAD R7, R18, 0x4, R7 ;  /* 0x0000000412077824 */ /* 0x002fd400078e0207 */
[----:B------:R-:W-:Y:S05]  /*1580*/  @P1 BRA `(.L_x_531) ;  /* 0xfffffffc00c01947 */ /* 0x000fea000383ffff */
.L_x_530:
[----:B------:R-:W-:Y:S05]  /*1590*/  BSYNC.RECONVERGENT B1 ;  /* 0x0000000000017941 */ /* 0x000fea0003800200 */
.L_x_529:
[----:B------:R-:W-:Y:S05]  /*15a0*/  @!P0 BRA `(.L_x_525) ;  /* 0x0000000000f88947 */ /* 0x000fea0003800000 */
[----:B------:R-:W1:Y:S01]  /*15b0*/  S2UR UR7, SR_CgaCtaId ;  /* 0x00000000000779c3 */ /* 0x000e620000008800 */
[----:B------:R-:W-:Y:S01]  /*15c0*/  UMOV UR5, 0x400 ;  /* 0x0000040000057882 */ /* 0x000fe20000000000 */
[----:B------:R-:W2:Y:S01]  /*15d0*/  LDCU.64 UR12, c[0x0][0x3a8] ;  /* 0x00007500ff0c77ac */ /* 0x000ea20008000a00 */
[C---:B------:R-:W-:Y:S01]  /*15e0*/  IADD3 R14, P0, PT, R3.reuse, UR20, RZ ;  /* 0x00000014030e7c10 */ /* 0x040fe2000ff1e0ff */
[C---:B------:R-:W-:Y:S01]  /*15f0*/  IMAD.SHL.U32 R9, R3.reuse, 0x4, RZ ;  /* 0x0000000403097824 */ /* 0x040fe200078e00ff */
[----:B------:R-:W-:Y:S01]  /*1600*/  UIADD3 UR5, UPT, UPT, UR5, 0x80, URZ ;  /* 0x0000008005057890 */ /* 0x000fe2000fffe0ff */
[----:B------:R-:W-:Y:S02]  /*1610*/  IMAD.U32 R10, RZ, RZ, UR20 ;  /* 0x00000014ff0a7e24 */ /* 0x000fe4000f8e00ff */
[----:B------:R-:W3:Y:S01]  /*1620*/  LDC R16, c[0x0][0x388] ;  /* 0x0000e200ff107b82 */ /* 0x000ee20000000800 */
[----:B------:R-:W-:Y:S01]  /*1630*/  IMAD.U32 R11, RZ, RZ, UR21 ;  /* 0x00000015ff0b7e24 */ /* 0x000fe2000f8e00ff */
[----:B------:R-:W-:Y:S01]  /*1640*/  SHF.L.U64.HI R11, R3, 0x2, R6 ;  /* 0x00000002030b7819 */ /* 0x000fe20000010206 */
[----:B------:R-:W-:Y:S01]  /*1650*/  IMAD.U32 R17, RZ, RZ, UR6 ;  /* 0x00000006ff117e24 */ /* 0x000fe2000f8e00ff */
[----:B------:R-:W-:Y:S01]  /*1660*/  LEA R9, P2, R10, R9, 0x2 ;  /* 0x000000090a097211 */ /* 0x000fe200078410ff */
[----:B------:R-:W-:-:S03]  /*1670*/  IMAD R21, R2, UR10, RZ ;  /* 0x0000000a02157c24 */ /* 0x000fc6000f8e02ff */
[----:B------:R-:W-:Y:S01]  /*1680*/  LEA.HI.X R10, R10, R11, R17, 0x2, P2 ;  /* 0x0000000b0a0a7211 */ /* 0x000fe200010f1411 */
[----:B------:R-:W-:Y:S01]  /*1690*/  IMAD R21, R21, UR9, RZ ;  /* 0x0000000915157c24 */ /* 0x000fe2000f8e02ff */
[----:B--2---:R-:W-:Y:S01]  /*16a0*/  IADD3 R7, P1, PT, R12, UR12, RZ ;  /* 0x0000000c0c077c10 */ /* 0x004fe2000ff3e0ff */
[----:B-1----:R-:W-:-:S03]  /*16b0*/  ULEA UR5, UR7, UR5, 0x18 ;  /* 0x0000000507057291 */ /* 0x002fc6000f8ec0ff */
[----:B------:R-:W-:Y:S02]  /*16c0*/  IADD3.X R11, PT, PT, R13, UR13, RZ, P1, !PT ;  /* 0x0000000d0d0b7c10 */ /* 0x000fe40008ffe4ff */
[----:B------:R-:W-:Y:S02]  /*16d0*/  SHF.R.U32.HI R13, RZ, 0x1e, R8 ;  /* 0x0000001eff0d7819 */ /* 0x000fe40000011608 */
[----:B------:R-:W-:Y:S01]  /*16e0*/  LEA R22, P1, R8, R9, 0x3 ;  /* 0x0000000908167211 */ /* 0x000fe200078218ff */
[----:B------:R-:W-:Y:S01]  /*16f0*/  VIADD R15, R12, UR5 ;  /* 0x000000050c0f7c36 */ /* 0x000fe20008000000 */
[----:B------:R-:W-:Y:S01]  /*1700*/  UMOV UR5, URZ ;  /* 0x000000ff00057c82 */ /* 0x000fe20008000000 */
[C---:B------:R-:W-:Y:S01]  /*1710*/  IMAD.SHL.U32 R12, R8.reuse, 0x4, RZ ;  /* 0x00000004080c7824 */ /* 0x040fe200078e00ff */
[----:B------:R-:W-:Y:S01]  /*1720*/  LEA.HI.X R28, R8, R10, RZ, 0x3, P1 ;  /* 0x0000000a081c7211 */ /* 0x000fe200008f1cff */
[----:B---3--:R-:W-:Y:S01]  /*1730*/  IMAD R16, R16, 0x200, R15 ;  /* 0x0000020010107824 */ /* 0x008fe200078e020f */
[----:B------:R-:W-:-:S02]  /*1740*/  IADD3.X R15, PT, PT, R6, UR6, RZ, P0, !PT ;  /* 0x00000006060f7c10 */ /* 0x000fc400087fe4ff */
[----:B------:R-:W-:Y:S01]  /*1750*/  IADD3 R20, P0, PT, R12, R9, RZ ;  /* 0x000000090c147210 */ /* 0x000fe20007f1e0ff */
[----:B------:R-:W-:Y:S01]  /*1760*/  IMAD R2, R3, 0x4, R16 ;  /* 0x0000000403027824 */ /* 0x000fe200078e0210 */
[C---:B------:R-:W-:Y:S01]  /*1770*/  SHF.L.U64.HI R15, R14.reuse, 0x2, R15 ;  /* 0x000000020e0f7819 */ /* 0x040fe2000001020f */
[----:B------:R-:W-:Y:S01]  /*1780*/  IMAD.SHL.U32 R14, R14, 0x4, RZ ;  /* 0x000000040e0e7824 */ /* 0x000fe200078e00ff */
[----:B------:R-:W-:Y:S01]  /*1790*/  IADD3.X R26, PT, PT, R13, R10, RZ, P0, !PT ;  /* 0x0000000a0d1a7210 */ /* 0x000fe200007fe4ff */
[----:B------:R-:W-:Y:S02]  /*17a0*/  IMAD R24, R21, 0x4, R2 ;  /* 0x0000000415187824 */ /* 0x000fe400078e0202 */
[----:B------:R-:W-:-:S04]  /*17b0*/  IMAD.WIDE.U32 R14, R8, 0xc, R14 ;  /* 0x0000000c080e7825 */ /* 0x000fc800078e000e */
[----:B------:R-:W-:Y:S02]  /*17c0*/  VIADD R23, R15, UR5 ;  /* 0x000000050f177c36 */ /* 0x000fe40008000000 */
[C-C-:B------:R-:W-:Y:S02]  /*17d0*/  IMAD R25, R21.reuse, 0x8, R2.reuse ;  /* 0x0000000815197824 */ /* 0x140fe400078e0202 */
[----:B------:R-:W-:-:S07]  /*17e0*/  IMAD R27, R21, 0xc, R2 ;  /* 0x0000000c151b7824 */ /* 0x000fce00078e0202 */
.L_x_532:
[----:B------:R-:W-:-:S05]  /*17f0*/  IADD3 R18, P0, PT, R7, R9, RZ ;  /* 0x0000000907127210 */ /* 0x000fca0007f1e0ff */
[----:B------:R-:W-:Y:S01]  /*1800*/  IMAD.X R19, R11, 0x1, R10, P0 ;  /* 0x000000010b137824 */ /* 0x000fe200000e060a */
[----:B------:R-:W-:-:S04]  /*1810*/  IADD3 R16, P0, PT, R7, R20, RZ ;  /* 0x0000001407107210 */ /* 0x000fc80007f1e0ff */
[----:B------:R-:W-:Y:S01]  /*1820*/  @!PT LDS RZ, [RZ] ;  /* 0x00000000fffff984 */ /* 0x000fe20000000800 */
[----:B------:R-:W-:Y:S01]  /*1830*/  @!PT LDS RZ, [RZ] ;  /* 0x00000000fffff984 */ /* 0x000fe20000000800 */
[----:B------:R-:W-:Y:S01]  /*1840*/  @!PT LDS RZ, [RZ] ;  /* 0x00000000fffff984 */ /* 0x000fe20000000800 */
[----:B------:R1:W-:Y:S01]  /*1850*/  LDGSTS.E [R2+0x80], desc[UR22][R18.64] ;  /* 0x0008000012027fae */ /* 0x0003e2000b9a1016 */
[----:B------:R-:W-:-:S05]  /*1860*/  IMAD.X R17, R11, 0x1, R26, P0 ;  /* 0x000000010b117824 */ /* 0x000fca00000e061a */
[----:B------:R2:W-:Y:S01]  /*1870*/  LDGSTS.E [R24+0x80], desc[UR22][R16.64] ;  /* 0x0008000010187fae */ /* 0x0005e2000b9a1016 */
[----:B-1----:R-:W-:Y:S01]  /*1880*/  IMAD R2, R21, 0x10, R2 ;  /* 0x0000001015027824 */ /* 0x002fe200078e0202 */
[----:B--2---:R-:W-:Y:S01]  /*1890*/  IADD3 R16, P0, PT, R7, R22, RZ ;  /* 0x0000001607107210 */ /* 0x004fe20007f1e0ff */
[----:B------:R-:W-:-:S04]  /*18a0*/  IMAD R24, R21, 0x10, R24 ;  /* 0x0000001015187824 */ /* 0x000fc800078e0218 */
[----:B------:R-:W-:Y:S01]  /*18b0*/  IMAD.X R17, R11, 0x1, R28, P0 ;  /* 0x000000010b117824 */ /* 0x000fe200000e061c */
[----:B------:R-:W-:Y:S02]  /*18c0*/  IADD3 R18, P0, PT, R7, R14, RZ ;  /* 0x0000000e07127210 */ /* 0x000fe40007f1e0ff */
[----:B------:R-:W-:Y:S02]  /*18d0*/  LEA R7, P1, R8, R7, 0x4 ;  /* 0x0000000708077211 */ /* 0x000fe400078220ff */
[----:B------:R1:W-:Y:S01]  /*18e0*/  LDGSTS.E [R25+0x80], desc[UR22][R16.64] ;  /* 0x0008000010197fae */ /* 0x0003e2000b9a1016 */
[----:B------:R-:W-:Y:S01]  /*18f0*/  IMAD.X R19, R11, 0x1, R23, P0 ;  /* 0x000000010b137824 */ /* 0x000fe200000e0617 */
[----:B------:R-:W-:Y:S02]  /*1900*/  IADD3 R3, P0, PT, R12, R3, RZ ;  /* 0x000000030c037210 */ /* 0x000fe40007f1e0ff */
[----:B------:R-:W-:Y:S02]  /*1910*/  LEA.HI.X R11, R8, R11, RZ, 0x4, P1 ;  /* 0x0000000b080b7211 */ /* 0x000fe400008f24ff */
[----:B------:R2:W-:Y:S01]  /*1920*/  LDGSTS.E [R27+0x80], desc[UR22][R18.64] ;  /* 0x00080000121b7fae */ /* 0x0005e2000b9a1016 */
[----:B------:R-:W-:Y:S01]  /*1930*/  IMAD.X R6, R13, 0x1, R6, P0 ;  /* 0x000000010d067824 */ /* 0x000fe200000e0606 */
[----:B------:R-:W-:-:S04]  /*1940*/  ISETP.GE.U32.AND P0, PT, R3, R4, PT ;  /* 0x000000040300720c */ /* 0x000fc80003f06070 */
[----:B------:R-:W-:Y:S02]  /*1950*/  ISETP.GE.U32.AND.EX P0, PT, R6, R5, PT, P0 ;  /* 0x000000050600720c */ /* 0x000fe40003f06100 */
[C---:B-1----:R-:W-:Y:S01]  /*1960*/  LEA R25, R21.reuse, R25, 0x4 ;  /* 0x0000001915197211 */ /* 0x042fe200078e20ff */
[----:B--2---:R-:W-:-:S10]  /*1970*/  IMAD R27, R21, 0x10, R27 ;  /* 0x00000010151b7824 */ /* 0x004fd400078e021b */
[----:B------:R-:W-:Y:S05]  /*1980*/  @!P0 BRA `(.L_x_532) ;  /* 0xfffffffc00988947 */ /* 0x000fea000383ffff */
.L_x_525:
[----:B------:R-:W-:Y:S05]  /*1990*/  BSYNC.RECONVERGENT B0 ;  /* 0x0000000000007941 */ /* 0x000fea0003800200 */
.L_x_524:
[----:B------:R-:W0:Y:S01]  /*19a0*/  LDGDEPBAR ;  /* 0x00000000000079af */ /* 0x000e220000000000 */
[----:B------:R-:W-:-:S04]  /*19b0*/  DEPBAR.LE SB0, 0x0 ;  /* 0x000080000000791a */ /* 0x000fc80000000000 */
[----:B------:R-:W-:Y:S06]  /*19c0*/  BAR.SYNC.DEFER_BLOCKING 0x0 ;  /* 0x0000000000007b1d */ /* 0x000fec0000010000 */
.L_x_514:
[----:B------:R-:W-:-:S13]  /*19d0*/  ISETP.NE.AND P0, PT, R0, UR19, PT ;  /* 0x0000001300007c0c */ /* 0x000fda000bf05270 */
[----:B------:R-:W-:Y:S05]  /*19e0*/  @!P0 BRA `(.L_x_533) ;  /* 0x0000000000888947 */ /* 0x000fea0003800000 */
[----:B------:R-:W1:Y:S02]  /*19f0*/  LDC R4, c[0x0][0x388] ;  /* 0x0000e200ff047b82 */ /* 0x000e640000000800 */
[----:B-1----:R-:W-:-:S13]  /*1a00*/  ISETP.GE.AND P0, PT, R4, 0x1, PT ;  /* 0x000000010400780c */ /* 0x002fda0003f06270 */
[----:B------:R-:W-:Y:S05]  /*1a10*/  @!P0 EXIT ;  /* 0x000000000000894d */ /* 0x000fea0003800000 */
[----:B------:R-:W1:Y:S01]  /*1a20*/  S2R R7, SR_CgaCtaId ;  /* 0x0000000000077919 */ /* 0x000e620000008800 */
[----:B------:R-:W2:Y:S01]  /*1a30*/  LDC R3, c[0x0][0x3b0] ;  /* 0x0000ec00ff037b82 */ /* 0x000ea20000000800 */
[----:B------:R-:W3:Y:S01]  /*1a40*/  LDCU UR7, c[0x0][0x3a0] ;  /* 0x00007400ff0777ac */ /* 0x000ee20008000800 */
[----:B------:R-:W-:Y:S01]  /*1a50*/  MOV R2, 0x400 ;  /* 0x0000040000027802 */ /* 0x000fe20000000f00 */
[----:B------:R-:W3:Y:S01]  /*1a60*/  S2R R5, SR_TID.X ;  /* 0x0000000000057919 */ /* 0x000ee20000002100 */
[----:B------:R-:W4:Y:S03]  /*1a70*/  LDCU.64 UR4, c[0x0][0x390] ;  /* 0x00007200ff0477ac */ /* 0x000f260008000a00 */
[----:B------:R-:W-:Y:S01]  /*1a80*/  VIADD R6, R2, 0x80 ;  /* 0x0000008002067836 */ /* 0x000fe20000000000 */
[----:B----4-:R-:W-:Y:S01]  /*1a90*/  ULEA UR4, UP0, UR20, UR4, 0x2 ;  /* 0x0000000414047291 */ /* 0x010fe2000f8010ff */
[----:B--2---:R-:W-:-:S02]  /*1aa0*/  IMAD R2, R4, 0x200, R3 ;  /* 0x0000020004027824 */ /* 0x004fc400078e0203 */
[----:B------:R-:W-:Y:S01]  /*1ab0*/  IMAD.MOV R4, RZ, RZ, -R4 ;  /* 0x000000ffff047224 */ /* 0x000fe200078e0a04 */
[----:B------:R-:W-:Y:S01]  /*1ac0*/  ULEA.HI.X UR5, UR20, UR5, UR6, 0x2, UP0 ;  /* 0x0000000514057291 */ /* 0x000fe200080f1406 */
[----:B-1----:R-:W-:Y:S02]  /*1ad0*/  LEA R6, R7, R6, 0x18 ;  /* 0x0000000607067211 */ /* 0x002fe400078ec0ff */
[C---:B---3--:R-:W-:Y:S01]  /*1ae0*/  LEA R3, R5.reuse, UR7, 0x2 ;  /* 0x0000000705037c11 */ /* 0x048fe2000f8e10ff */
[----:B------:R-:W-:-:S04]  /*1af0*/  IMAD R2, R5, 0x4, R2 ;  /* 0x0000000405027824 */ /* 0x000fc800078e0202 */
[----:B------:R-:W-:Y:S01]  /*1b00*/  IMAD.IADD R7, R6, 0x1, R3 ;  /* 0x0000000106077824 */ /* 0x000fe200078e0203 */
[----:B------:R-:W-:-:S07]  /*1b10*/  IADD3 R6, PT, PT, R2, 0x80, R6 ;  /* 0x0000008002067810 */ /* 0x000fce0007ffe006 */
.L_x_534:
[----:B------:R-:W-:Y:S01]  /*1b20*/  ISETP.GE.AND P0, PT, R5, R0, PT ;  /* 0x000000000500720c */ /* 0x000fe20003f06270 */
[----:B------:R-:W-:Y:S02]  /*1b30*/  IMAD.U32 R2, RZ, RZ, UR4 ;  /* 0x00000004ff027e24 */ /* 0x000fe4000f8e00ff */
[----:B------:R-:W-:Y:S02]  /*1b40*/  IMAD.U32 R3, RZ, RZ, UR5 ;  /* 0x00000005ff037e24 */ /* 0x000fe4000f8e00ff */
[----:B------:R-:W-:-:S08]  /*1b50*/  VIADD R4, R4, 0x1 ;  /* 0x0000000104047836 */ /* 0x000fd00000000000 */
[----:B------:R1:W-:Y:S01]  /*1b60*/  @!P0 LDS R8, [R7] ;  /* 0x0000000007088984 */ /* 0x0003e20000000800 */
[----:B------:R-:W-:-:S03]  /*1b70*/  @!P0 IMAD.WIDE R2, R5, 0x4, R2 ;  /* 0x0000000405028825 */ /* 0x000fc600078e0202 */
[----:B------:R2:W3:Y:S01]  /*1b80*/  @!P0 LDS R9, [R6] ;  /* 0x0000000006098984 */ /* 0x0004e20000000800 */
[----:B------:R-:W-:Y:S01]  /*1b90*/  VIADD R5, R5, 0x80 ;  /* 0x0000008005057836 */ /* 0x000fe20000000000 */
[----:B-1----:R-:W-:Y:S01]  /*1ba0*/  IADD3 R7, PT, PT, R7, 0x200, RZ ;  /* 0x0000020007077810 */ /* 0x002fe20007ffe0ff */
[----:B--2---:R-:W-:Y:S02]  /*1bb0*/  VIADD R6, R6, 0x200 ;  /* 0x0000020006067836 */ /* 0x004fe40000000000 */
[----:B---3--:R-:W-:-:S05]  /*1bc0*/  @!P0 FMUL R9, R8, R9 ;  /* 0x0000000908098220 */ /* 0x008fca0000400000 */
[----:B------:R1:W-:Y:S01]  /*1bd0*/  @!P0 STG.E desc[UR22][R2.64], R9 ;  /* 0x0000000902008986 */ /* 0x0003e2000c101916 */
[----:B------:R-:W-:-:S13]  /*1be0*/  ISETP.NE.AND P0, PT, R4, RZ, PT ;  /* 0x000000ff0400720c */ /* 0x000fda0003f05270 */
[----:B-1----:R-:W-:Y:S05]  /*1bf0*/  @P0 BRA `(.L_x_534) ;  /* 0xfffffffc00c80947 */ /* 0x002fea000383ffff */
[----:B------:R-:W-:Y:S05]  /*1c00*/  EXIT ;  /* 0x000000000000794d */ /* 0x000fea0003800000 */
.L_x_533:
        /* <DEDUP_REMOVED lines=19> */
.L_x_535:
[----:B-1----:R-:W-:Y:S01]  /*1d40*/  LDS R7, [R6] ;  /* 0x0000000006077984 */ /* 0x002fe20000000800 */
[----:B------:R-:W-:Y:S01]  /*1d50*/  IADD3 R0, PT, PT, R0, 0x1, RZ ;  /* 0x0000000100007810 */ /* 0x000fe20007ffe0ff */
[----:B------:R-:W-:Y:S02]  /*1d60*/  IMAD.U32 R2, RZ, RZ, UR4 ;  /* 0x00000004ff027e24 */ /* 0x000fe4000f8e00ff */
[----:B------:R-:W1:Y:S01]  /*1d70*/  LDS R8, [R4] ;  /* 0x0000000004087984 */ /* 0x000e620000000800 */
[----:B------:R-:W-:Y:S01]  /*1d80*/  ISETP.NE.AND P0, PT, R0, RZ, PT ;  /* 0x000000ff0000720c */ /* 0x000fe20003f05270 */
[----:B------:R-:W-:Y:S02]  /*1d90*/  IMAD.U32 R3, RZ, RZ, UR5 ;  /* 0x00000005ff037e24 */ /* 0x000fe4000f8e00ff */
[----:B------:R-:W-:-:S04]  /*1da0*/  IMAD.WIDE R2, R5, 0x4, R2 ;  /* 0x0000000405027825 */ /* 0x000fc800078e0202 */
[----:B-1----:R-:W-:-:S05]  /*1db0*/  FMUL R7, R7, R8 ;  /* 0x0000000807077220 */ /* 0x002fca0000400000 */
[----:B------:R1:W-:Y:S01]  /*1dc0*/  STG.E desc[UR22][R2.64], R7 ;  /* 0x0000000702007986 */ /* 0x0003e2000c101916 */
[----:B------:R-:W-:Y:S05]  /*1dd0*/  @!P0 EXIT ;  /* 0x000000000000894d */ /* 0x000fea0003800000 */
[----:B------:R-:W-:Y:S02]  /*1de0*/  VIADD R4, R4, 0x200 ;  /* 0x0000020004047836 */ /* 0x000fe40000000000 */
[----:B------:R-:W-:Y:S02]  /*1df0*/  VIADD R6, R6, 0x200 ;  /* 0x0000020006067836 */ /* 0x000fe40000000000 */
[----:B------:R-:W-:Y:S01]  /*1e00*/  VIADD R5, R5, 0x80 ;  /* 0x0000008005057836 */ /* 0x000fe20000000000 */
[----:B------:R-:W-:Y:S06]  /*1e10*/  BRA `(.L_x_535) ;  /* 0xfffffffc00c87947 */ /* 0x000fec000383ffff */
        .weak           $__internal_0_$__cuda_sm20_div_u64
        .type           $__internal_0_$__cuda_sm20_div_u64,@function
        .size           $__internal_0_$__cuda_sm20_div_u64,(.L_x_674 - $__internal_0_$__cuda_sm20_div_u64)
$__internal_0_$__cuda_sm20_div_u64:
[----:B------:R-:W-:Y:S02]  /*1e20*/  IMAD.MOV.U32 R16, RZ, RZ, R8 ;  /* 0x000000ffff107224 */ /* 0x000fe400078e0008 */
[----:B------:R-:W-:-:S04]  /*1e30*/  IMAD.U32 R17, RZ, RZ, UR4 ;  /* 0x00000004ff117e24 */ /* 0x000fc8000f8e00ff */
[----:B------:R-:W1:Y:S08]  /*1e40*/  I2F.U64.RP R16, R16 ;  /* 0x0000001000107312 */ /* 0x000e700000309000 */
[----:B-1----:R-:W1:Y:S02]  /*1e50*/  MUFU.RCP R10, R16 ;  /* 0x00000010000a7308 */ /* 0x002e640000001000 */
[----:B-1----:R-:W-:-:S06]  /*1e60*/  VIADD R10, R10, 0x1ffffffe ;  /* 0x1ffffffe0a0a7836 */ /* 0x002fcc0000000000 */
[----:B------:R-:W1:Y:S02]  /*1e70*/  F2I.U64.TRUNC R10, R10 ;  /* 0x0000000a000a7311 */ /* 0x000e64000020d800 */
[----:B-1----:R-:W-:-:S04]  /*1e80*/  IMAD.WIDE.U32 R12, R10, R8, RZ ;  /* 0x000000080a0c7225 */ /* 0x002fc800078e00ff */
[----:B------:R-:W-:Y:S01]  /*1e90*/  IMAD R13, R10, UR4, R13 ;  /* 0x000000040a0d7c24 */ /* 0x000fe2000f8e020d */
[----:B------:R-:W-:-:S03]  /*1ea0*/  IADD3 R19, P0, PT, RZ, -R12, RZ ;  /* 0x8000000cff137210 */ /* 0x000fc60007f1e0ff */
[----:B------:R-:W-:Y:S02]  /*1eb0*/  IMAD R13, R11, R8, R13 ;  /* 0x000000080b0d7224 */ /* 0x000fe400078e020d */
[----:B------:R-:W-:-:S04]  /*1ec0*/  IMAD.HI.U32 R12, R10, R19, RZ ;  /* 0x000000130a0c7227 */ /* 0x000fc800078e00ff */
[----:B------:R-:W-:Y:S02]  /*1ed0*/  IMAD.X R21, RZ, RZ, ~R13, P0 ;  /* 0x000000ffff157224 */ /* 0x000fe400000e0e0d */
[----:B------:R-:W-:Y:S02]  /*1ee0*/  IMAD.MOV.U32 R13, RZ, RZ, R10 ;  /* 0x000000ffff0d7224 */ /* 0x000fe400078e000a */
[-C--:B------:R-:W-:Y:S02]  /*1ef0*/  IMAD R17, R11, R21.reuse, RZ ;  /* 0x000000150b117224 */ /* 0x080fe400078e02ff */
[----:B------:R-:W-:-:S04]  /*1f00*/  IMAD.WIDE.U32 R12, P0, R10, R21, R12 ;  /* 0x000000150a0c7225 */ /* 0x000fc8000780000c */
[----:B------:R-:W-:-:S04]  /*1f10*/  IMAD.HI.U32 R21, R11, R21, RZ ;  /* 0x000000150b157227 */ /* 0x000fc800078e00ff */
[----:B------:R-:W-:-:S05]  /*1f20*/  IMAD.HI.U32 R12, P1, R11, R19, R12 ;  /* 0x000000130b0c7227 */ /* 0x000fca000782000c */
[----:B------:R-:W-:Y:S01]  /*1f30*/  IADD3 R13, P2, PT, R17, R12, RZ ;  /* 0x0000000c110d7210 */ /* 0x000fe20007f5e0ff */
[----:B------:R-:W-:-:S04]  /*1f40*/  IMAD.X R12, R21, 0x1, R11, P0 ;  /* 0x00000001150c7824 */ /* 0x000fc800000e060b */
[----:B------:R-:W-:Y:S01]  /*1f50*/  IMAD.WIDE.U32 R10, R13, R8, RZ ;  /* 0x000000080d0a7225 */ /* 0x000fe200078e00ff */
[----:B------:R-:W-:-:S03]  /*1f60*/  IADD3.X R17, PT, PT, RZ, RZ, R12, P2, P1 ;  /* 0x000000ffff117210 */ /* 0x000fc600017e240c */
[----:B------:R-:W-:Y:S01]  /*1f70*/  IMAD R11, R13, UR4, R11 ;  /* 0x000000040d0b7c24 */ /* 0x000fe2000f8e020b */
[----:B------:R-:W-:-:S03]  /*1f80*/  IADD3 R19, P0, PT, RZ, -R10, RZ ;  /* 0x8000000aff137210 */ /* 0x000fc60007f1e0ff */
[----:B------:R-:W-:Y:S02]  /*1f90*/  IMAD R11, R17, R8, R11 ;  /* 0x00000008110b7224 */ /* 0x000fe400078e020b */
[----:B------:R-:W-:-:S03]  /*1fa0*/  IMAD.HI.U32 R12, R13, R19, RZ ;  /* 0x000000130d0c7227 */ /* 0x000fc600078e00ff */
[----:B------:R-:W-:-:S05]  /*1fb0*/  IADD3.X R10, PT, PT, RZ, ~R11, RZ, P0, !PT ;  /* 0x8000000bff0a7210 */ /* 0x000fca00007fe4ff */
[----:B------:R-:W-:-:S04]  /*1fc0*/  IMAD.WIDE.U32 R12, P0, R13, R10, R12 ;  /* 0x0000000a0d0c7225 */ /* 0x000fc8000780000c */
[C---:B------:R-:W-:Y:S02]  /*1fd0*/  IMAD R11, R17.reuse, R10, RZ ;  /* 0x0000000a110b7224 */ /* 0x040fe400078e02ff */
[----:B------:R-:W-:-:S04]  /*1fe0*/  IMAD.HI.U32 R12, P1, R17, R19, R12 ;  /* 0x00000013110c7227 */ /* 0x000fc8000782000c */
[----:B------:R-:W-:Y:S01]  /*1ff0*/  IMAD.HI.U32 R10, R17, R10, RZ ;  /* 0x0000000a110a7227 */ /* 0x000fe200078e00ff */
[----:B------:R-:W-:-:S03]  /*2000*/  IADD3 R12, P2, PT, R11, R12, RZ ;  /* 0x0000000c0b0c7210 */ /* 0x000fc60007f5e0ff */
[----:B------:R-:W-:Y:S02]  /*2010*/  IMAD.X R17, R10, 0x1, R17, P0 ;  /* 0x000000010a117824 */ /* 0x000fe400000e0611 */
[----:B------:R-:W-:-:S03]  /*2020*/  IMAD.HI.U32 R10, R12, R9, RZ ;  /* 0x000000090c0a7227 */ /* 0x000fc600078e00ff */
[----:B------:R-:W-:Y:S01]  /*2030*/  IADD3.X R16, PT, PT, RZ, RZ, R17, P2, P1 ;  /* 0x000000ffff107210 */ /* 0x000fe200017e2411 */
[----:B------:R-:W-:Y:S02]  /*2040*/  IMAD.MOV.U32 R11, RZ, RZ, RZ ;  /* 0x000000ffff0b7224 */ /* 0x000fe400078e00ff */
[----:B------:R-:W-:-:S04]  /*2050*/  IMAD.WIDE.U32 R10, R12, R15, R10 ;  /* 0x0000000f0c0a7225 */ /* 0x000fc800078e000a */
[C---:B------:R-:W-:Y:S02]  /*2060*/  IMAD R13, R16.reuse, R15, RZ ;  /* 0x0000000f100d7224 */ /* 0x040fe400078e02ff */
[----:B------:R-:W-:-:S04]  /*2070*/  IMAD.HI.U32 R10, P0, R16, R9, R10 ;  /* 0x00000009100a7227 */ /* 0x000fc8000780000a */
[----:B------:R-:W-:Y:S01]  /*2080*/  IMAD.HI.U32 R12, R16, R15, RZ ;  /* 0x0000000f100c7227 */ /* 0x000fe200078e00ff */
[----:B------:R-:W-:-:S03]  /*2090*/  IADD3 R13, P1, PT, R13, R10, RZ ;  /* 0x0000000a0d0d7210 */ /* 0x000fc60007f3e0ff */
[----:B------:R-:W-:Y:S02]  /*20a0*/  IMAD.X R12, RZ, RZ, R12, P0 ;  /* 0x000000ffff0c7224 */ /* 0x000fe400000e060c */
[----:B------:R-:W-:-:S04]  /*20b0*/  IMAD.WIDE.U32 R10, R13, R8, RZ ;  /* 0x000000080d0a7225 */ /* 0x000fc800078e00ff */
[----:B------:R-:W-:Y:S01]  /*20c0*/  IMAD.X R17, RZ, RZ, R12, P1 ;  /* 0x000000ffff117224 */ /* 0x000fe200008e060c */
[----:B------:R-:W-:Y:S01]  /*20d0*/  IADD3 R19, P1, PT, -R10, R9, RZ ;  /* 0x000000090a137210 */ /* 0x000fe20007f3e1ff */
[----:B------:R-:W-:-:S03]  /*20e0*/  IMAD R11, R13, UR4, R11 ;  /* 0x000000040d0b7c24 */ /* 0x000fc6000f8e020b */
[-C--:B------:R-:W-:Y:S01]  /*20f0*/  ISETP.GE.U32.AND P0, PT, R19, R8.reuse, PT ;  /* 0x000000081300720c */ /* 0x080fe20003f06070 */
[----:B------:R-:W-:-:S04]  /*2100*/  IMAD R10, R17, R8, R11 ;  /* 0x00000008110a7224 */ /* 0x000fc800078e020b */
[----:B------:R-:W-:Y:S01]  /*2110*/  IMAD.X R16, R15, 0x1, ~R10, P1 ;  /* 0x000000010f107824 */ /* 0x000fe200008e0e0a */
[----:B------:R-:W-:Y:S01]  /*2120*/  IADD3 R10, P2, PT, R13, 0x1, RZ ;  /* 0x000000010d0a7810 */ /* 0x000fe20007f5e0ff */
[----:B------:R-:W-:Y:S01]  /*2130*/  IMAD.MOV.U32 R15, RZ, RZ, 0x0 ;  /* 0x00000000ff0f7424 */ /* 0x000fe200078e00ff */
[-C--:B------:R-:W-:Y:S02]  /*2140*/  IADD3 R9, P1, PT, -R8, R19.reuse, RZ ;  /* 0x0000001308097210 */ /* 0x080fe40007f3e1ff */
[C---:B------:R-:W-:Y:S01]  /*2150*/  ISETP.GE.U32.AND.EX P0, PT, R16.reuse, UR4, PT, P0 ;  /* 0x0000000410007c0c */ /* 0x040fe2000bf06100 */
[----:B------:R-:W-:Y:S01]  /*2160*/  IMAD.X R12, RZ, RZ, R17, P2 ;  /* 0x000000ffff0c7224 */ /* 0x000fe200010e0611 */
[----:B------:R-:W-:Y:S02]  /*2170*/  IADD3.X R11, PT, PT, R16, ~UR4, RZ, P1, !PT ;  /* 0x80000004100b7c10 */ /* 0x000fe40008ffe4ff */
[----:B------:R-:W-:Y:S02]  /*2180*/  SEL R9, R9, R19, P0 ;  /* 0x0000001309097207 */ /* 0x000fe40000000000 */
[----:B------:R-:W-:-:S02]  /*2190*/  SEL R13, R10, R13, P0 ;  /* 0x0000000d0a0d7207 */ /* 0x000fc40000000000 */
[----:B------:R-:W-:Y:S02]  /*21a0*/  SEL R11, R11, R16, P0 ;  /* 0x000000100b0b7207 */ /* 0x000fe40000000000 */
[----:B------:R-:W-:Y:S02]  /*21b0*/  SEL R12, R12, R17, P0 ;  /* 0x000000110c0c7207 */ /* 0x000fe40000000000 */
[----:B------:R-:W-:Y:S02]  /*21c0*/  ISETP.GE.U32.AND P0, PT, R9, R8, PT ;  /* 0x000000080900720c */ /* 0x000fe40003f06070 */
[----:B------:R-:W-:Y:S02]  /*21d0*/  IADD3 R10, P2, PT, R13, 0x1, RZ ;  /* 0x000000010d0a7810 */ /* 0x000fe40007f5e0ff */
[----:B------:R-:W-:Y:S02]  /*21e0*/  ISETP.GE.U32.AND.EX P0, PT, R11, UR4, PT, P0 ;  /* 0x000000040b007c0c */ /* 0x000fe4000bf06100 */
[----:B------:R-:W-:Y:S01]  /*21f0*/  ISETP.NE.U32.AND P1, PT, R8, RZ, PT ;  /* 0x000000ff0800720c */ /* 0x000fe20003f25070 */
[----:B------:R-:W-:Y:S01]  /*2200*/  IMAD.X R11, RZ, RZ, R12, P2 ;  /* 0x000000ffff0b7224 */ /* 0x000fe200010e060c */
[----:B------:R-:W-:-:S02]  /*2210*/  SEL R10, R10, R13, P0 ;  /* 0x0000000d0a0a7207 */ /* 0x000fc40000000000 */
[----:B------:R-:W-:Y:S02]  /*2220*/  ISETP.NE.AND.EX P1, PT, RZ, UR4, PT, P1 ;  /* 0x00000004ff007c0c */ /* 0x000fe4000bf25310 */
[----:B------:R-:W-:Y:S02]  /*2230*/  SEL R11, R11, R12, P0 ;  /* 0x0000000c0b0b7207 */ /* 0x000fe40000000000 */
[----:B------:R-:W-:Y:S02]  /*2240*/  SEL R10, R10, 0xffffffff, P1 ;  /* 0xffffffff0a0a7807 */ /* 0x000fe40000800000 */
[----:B------:R-:W-:Y:S01]  /*2250*/  SEL R11, R11, 0xffffffff, P1 ;  /* 0xffffffff0b0b7807 */ /* 0x000fe20000800000 */
[----:B------:R-:W-:Y:S06]  /*2260*/  RET.REL.NODEC R14 `(_ZN3cub18CUB_300001_SM_10006detail9transform16transform_kernelINS2_10policy_hubILb0EN4cuda3std3__45tupleIJN6thrust24THRUST_300001_SM_1000_NS6detail15normal_iteratorINSA_10device_ptrIfEEEESF_EEEE10policy1000ElNS7_10multipliesIfEESF_JPfSL_EEEvT0_iT1_T2_DpNS2_10kernel_argIT3_EE) ;  /* 0xffffffdc0e647950 */ /* 0x000fec0003c3ffff */
.L_x_536:
        /* <DEDUP_REMOVED lines=9> */
.L_x_674:


//--------------------- .text._ZN3cub18CUB_300001_SM_10006detail9transform16transform_kernelINS2_10policy_hubILb0EN4cuda3std3__45tupleIJN6thrust24THRUST_300001_SM_1000_NS6detail15normal_iteratorINSA_10device_ptrIfEEEESF_EEEE10policy1000EiNS7_10multipliesIfEESF_JPfSL_EEEvT0_iT1_T2_DpNS2_10kernel_argIT3_EE --------------------------
	.section	.text._ZN3cub18CUB_300001_SM_10006detail9transform16transform_kernelINS2_10policy_hubILb0EN4cuda3std3__45tupleIJN6thrust24THRUST_300001_SM_1000_NS6detail15normal_iteratorINSA_10device_ptrIfEEEESF_EEEE10policy1000EiNS7_10multipliesIfEESF_JPfSL_EEEvT0_iT1_T2_DpNS2_10kernel_argIT3_EE,"ax",@progbits
	.align	128
        .global         _ZN3cub18CUB_300001_SM_10006detail9transform16transform_kernelINS2_10policy_hubILb0EN4cuda3std3__45tupleIJN6thrust24THRUST_300001_SM_1000_NS6detail15normal_iteratorINSA_10device_ptrIfEEEESF_EEEE10policy1000EiNS7_10multipliesIfEESF_JPfSL_EEEvT0_iT1_T2_DpNS2_10kernel_argIT3_EE
        .type           _ZN3cub18CUB_300001_SM_10006detail9transform16transform_kernelINS2_10policy_hubILb0EN4cuda3std3__45tupleIJN6thrust24THRUST_300001_SM_1000_NS6detail15normal_iteratorINSA_10device_ptrIfEEEESF_EEEE10policy1000EiNS7_10multipliesIfEESF_JPfSL_EEEvT0_iT1_T2_DpNS2_10kernel_argIT3_EE,@function
        .size           _ZN3cub18CUB_300001_SM_10006detail9transform16transform_kernelINS2_10policy_hubILb0EN4cuda3std3__45tupleIJN6thrust24THRUST_300001_SM_1000_NS6detail15normal_iteratorINSA_10device_ptrIfEEEESF_EEEE10policy1000EiNS7_10multipliesIfEESF_JPfSL_EEEvT0_iT1_T2_DpNS2_10kernel_argIT3_EE,(.L_x_675 - _ZN3cub18CUB_300001_SM_10006detail9transform16transform_kernelINS2_10policy_hubILb0EN4cuda3std3__45tupleIJN6thrust24THRUST_300001_SM_1000_NS6detail15normal_iteratorINSA_10device_ptrIfEEEESF_EEEE10policy1000EiNS7_10multipliesIfEESF_JPfSL_EEEvT0_iT1_T2_DpNS2_10kernel_argIT3_EE)
        .other          _ZN3cub18CUB_300001_SM_10006detail9transform16transform_kernelINS2_10policy_hubILb0EN4cuda3std3__45tupleIJN6thrust24THRUST_300001_SM_1000_NS6detail15normal_iteratorINSA_10device_ptrIfEEEESF_EEEE10policy1000EiNS7_10multipliesIfEESF_JPfSL_EEEvT0_iT1_T2_DpNS2_10kernel_argIT3_EE,@"STO_CUDA_ENTRY STV_DEFAULT"
_ZN3cub18CUB_300001_SM_10006detail9transform16transform_kernelINS2_10policy_hubILb0EN4cuda3std3__45tupleIJN6thrust24THRUST_300001_SM_1000_NS6detail15normal_iteratorINSA_10device_ptrIfEEEESF_EEEE10policy1000EiNS7_10multipliesIfEESF_JPfSL_EEEvT0_iT1_T2_DpNS2_10kernel_argIT3_EE:
.text._ZN3cub18CUB_300001_SM_10006detail9transform16transform_kernelINS2_10policy_hubILb0EN4cuda3std3__45tupleIJN6thrust24THRUST_300001_SM_1000_NS6detail15normal_iteratorINSA_10device_ptrIfEEEESF_EEEE10policy1000EiNS7_10multipliesIfEESF_JPfSL_EEEvT0_iT1_T2_DpNS2_10kernel_argIT3_EE:
[----:B------:R-:W-:Y:S08]  /*0000*/  LDC R1, c[0x0][0x37c] ;  /* 0x0000df00ff017b82 */ /* 0x000ff00000000800 */
[----:B------:R-:W1:Y:S01]  /*0010*/  S2UR UR5, SR_CTAID.X ;  /* 0x00000000000579c3 */ /* 0x000e620000002500 */
[----:B------:R-:W2:Y:S01]  /*0020*/  LDCU UR7, c[0x0][0x370] ;  /* 0x00006e00ff0777ac */ /* 0x000ea20008000800 */
[----:B------:R-:W3:Y:S01]  /*0030*/  LDCU.64 UR16, c[0x0][0x380] ;  /* 0x00007000ff1077ac */ /* 0x000ee20008000a00 */
[----:B------:R-:W4:Y:S01]  /*0040*/  LDCU.64 UR20, c[0x0][0x358] ;  /* 0x00006b00ff1477ac */ /* 0x000f220008000a00 */
[----:B---3--:R-:W-:-:S02]  /*0050*/  USHF.L.U32 UR24, UR17, 0x7, URZ ;  /* 0x0000000711187899 */ /* 0x008fc400080006ff */
[----:B-1----:R-:W-:Y:S02]  /*0060*/  UIADD3 UR4, UPT, UPT, UR5, 0x2, URZ ;  /* 0x0000000205047890 */ /* 0x002fe4000fffe0ff */
[----:B------:R-:W-:Y:S02]  /*0070*/  UIMAD UR22, UR24, UR5, URZ ;  /* 0x00000005181672a4 */ /* 0x000fe4000f8e02ff */
[----:B--2---:R-:W-:Y:S02]  /*0080*/  UISETP.GE.U32.AND UP0, UPT, UR4, UR7, UPT ;  /* 0x000000070400728c */ /* 0x004fe4000bf06070 */
[----:B------:R-:W-:Y:S02]  /*0090*/  UIADD3 UR6, UPT, UPT, -UR22, UR16, URZ ;  /* 0x0000001016067290 */ /* 0x000fe4000fffe1ff */
[----:B------:R-:W-:Y:S02]  /*00a0*/  UISETP.EQ.OR UP0, UPT, UR5, URZ, UP0 ;  /* 0x000000ff0500728c */ /* 0x000fe40008702670 */
[----:B------:R-:W-:-:S04]  /*00b0*/  UISETP.LT.AND UP1, UPT, UR24, UR6, UPT ;  /* 0x000000061800728c */ /* 0x000fc8000bf21270 */
[----:B------:R-:W-:-:S03]  /*00c0*/  USEL UR23, UR24, UR6, UP1 ;  /* 0x0000000618177287 */ /* 0x000fc60008800000 */
[----:B----4-:R-:W-:Y:S09]  /*00d0*/  BRA.U UP0, `(.L_x_537) ;  /* 0x0000000100dc7547 */ /* 0x010ff2000b800000 */
        /* <DEDUP_REMOVED lines=20> */
[----:B------:R-:W-:Y:S02]  /*0220*/  ULOP3.LUT UR13, UR13, 0xfffffff0, URZ, 0xc0, !UPT ;  /* 0xfffffff00d0d7892 */ /* 0x000fe4000f8ec0ff */
[----:B------:R-:W-:Y:S02]  /*0230*/  ULOP3.LUT UR12, UR12, 0xfffffff0, URZ, 0xc0, !UPT ;  /* 0xfffffff00c0c7892 */ /* 0x000fe4000f8ec0ff */
[----:B------:R-:W-:Y:S02]  /*0240*/  ULEA UR14, UR16, UR14, 0x18 ;  /* 0x0000000e100e7291 */ /* 0x000fe4000f8ec0ff */
[----:B------:R-:W-:Y:S01]  /*0250*/  USHF.R.U32.HI UR7, URZ, 0x4, UR13 ;  /* 0x00000004ff077899 */ /* 0x000fe2000801160d */
        /* <DEDUP_REMOVED lines=8> */
[----:B------:R-:W-:-:S02]  /*02e0*/  UIADD3 UR13, UPT, UPT, UR13, UR12, URZ ;  /* 0x0000000c0d0d7290 */ /* 0x000fc4000fffe0ff */
[----:B------:R-:W-:Y:S02]  /*02f0*/  ULEA UR16, UR17, UR14, 0x9 ;  /* 0x0000000e11107291 */ /* 0x000fe4000f8e48ff */
[----:B------:R-:W-:Y:S02]  /*0300*/  USHF.R.U32.HI UR12, URZ, 0x4, UR12 ;  /* 0x00000004ff0c7899 */ /* 0x000fe4000801160c */
[----:B----4-:R-:W-:Y:S01]  /*0310*/  UIMAD.WIDE UR4, UR22, 0x4, UR4 ;  /* 0x00000004160478a5 */ /* 0x010fe2000f8e0204 */
[----:B------:R-:W-:Y:S01]  /*0320*/  IMAD.U32 R0, RZ, RZ, UR13 ;  /* 0x0000000dff007e24 */ /* 0x000fe2000f8e00ff */
[----:B------:R-:W-:Y:S02]  /*0330*/  UPRMT UR7, UR7, 0x5410, URZ ;  /* 0x0000541007077896 */ /* 0x000fe400080000ff */
[----:B--2---:R-:W-:Y:S02]  /*0340*/  UIMAD.WIDE UR8, UR22, 0x4, UR8 ;  /* 0x00000004160878a5 */ /* 0x004fe4000f8e0208 */
[----:B------:R-:W-:-:S02]  /*0350*/  UIADD3 UR18, UPT, UPT, UR16, 0x80, URZ ;  /* 0x0000008010127890 */ /* 0x000fc4000fffe0ff */
[----:B------:R-:W-:Y:S01]  /*0360*/  UPRMT UR12, UR12, 0x5410, URZ ;  /* 0x000054100c0c7896 */ /* 0x000fe200080000ff */
[----:B------:R-:W-:Y:S02]  /*0370*/  UMOV UR19, UR15 ;  /* 0x0000000f00137c82 */ /* 0x000fe40008000000 */
[----:B---3--:R1:W-:Y:S06]  /*0380*/  UBLKCP.S.G [UR14], [UR4], UR7 ;  /* 0x0000000e040073ba */ /* 0x0083ec0008000207 */
[----:B------:R1:W-:Y:S01]  /*0390*/  UBLKCP.S.G [UR18], [UR8], UR12 ;  /* 0x00000012080073ba */ /* 0x0003e2000800020c */
[----:B------:R1:W-:Y:S01]  /*03a0*/  SYNCS.ARRIVE.TRANS64 RZ, [UR15], R0 ;  /* 0x00000000ffff79a7 */ /* 0x0003e2000800000f */
[----:B------:R-:W-:Y:S01]  /*03b0*/  NOP ;  /* 0x0000000000007918 */ /* 0x000fe20000000000 */
.L_x_539:
[----:B-1----:R-:W-:Y:S05]  /*03c0*/  BSYNC.RECONVERGENT B0 ;  /* 0x0000000000007941 */ /* 0x002fea0003800200 */
.L_x_538:
[----:B------:R-:W1:Y:S08]  /*03d0*/  S2UR UR5, SR_CgaCtaId ;  /* 0x00000000000579c3 */ /* 0x000e700000008800 */
[----:B------:R-:W-:Y:S01]  /*03e0*/  BAR.SYNC.DEFER_BLOCKING 0x0 ;  /* 0x0000000000007b1d */ /* 0x000fe20000010000 */
[----:B------:R-:W-:-:S05]  /*03f0*/  SHF.L.U32 R0, RZ, 0x1f, RZ ;  /* 0x0000001fff007819 */ /* 0x000fca00000006ff */
[----:B------:R-:W-:Y:S02]  /*0400*/  UMOV UR4, 0x400 ;  /* 0x0000040000047882 */ /* 0x000fe40000000000 */
[----:B-1----:R-:W-:-:S12]  /*0410*/  ULEA UR4, UR5, UR4, 0x18 ;  /* 0x0000000405047291 */ /* 0x002fd8000f8ec0ff */
.L_x_540:
[----:B------:R-:W1:Y:S02]  /*0420*/  SYNCS.PHASECHK.TRANS64.TRYWAIT P0, [UR4], R0 ;  /* 0x00000000ff0075a7 */ /* 0x000e640008001104 */
[----:B-1----:R-:W-:Y:S05]  /*0430*/  @!P0 BRA `(.L_x_540) ;  /* 0xfffffffc00f88947 */ /* 0x002fea000383ffff */
[----:B------:R-:W-:Y:S05]  /*0440*/  BRA `(.L_x_541) ;  /* 0x0000001400687947 */ /* 0x000fea0003800000 */
.L_x_537:
[----:B------:R-:W1:Y:S01]  /*0450*/  S2R R2, SR_TID.Y ;  /* 0x0000000000027919 */ /* 0x000e620000002200 */
[----:B------:R-:W2:Y:S01]  /*0460*/  LDCU UR10, c[0x0][0x360] ;  /* 0x00006c00ff0a77ac */ /* 0x000ea20008000800 */
[----:B------:R-:W-:Y:S01]  /*0470*/  BSSY.RECONVERGENT B0, `(.L_x_542) ;  /* 0x00000b1000007945 */ /* 0x000fe20003800200 */
[----:B------:R-:W1:Y:S01]  /*0480*/  S2R R3, SR_TID.Z ;  /* 0x0000000000037919 */ /* 0x000e620000002300 */
[----:B------:R-:W2:Y:S01]  /*0490*/  LDCU UR11, c[0x0][0x364] ;  /* 0x00006c80ff0b77ac */ /* 0x000ea20008000800 */
[----:B------:R-:W3:Y:S01]  /*04a0*/  LDC R0, c[0x0][0x368] ;  /* 0x0000da00ff007b82 */ /* 0x000ee20000000800 */
[----:B------:R-:W4:Y:S01]  /*04b0*/  S2R R5, SR_TID.X ;  /* 0x0000000000057919 */ /* 0x000f220000002100 */
[----:B------:R-:W-:Y:S02]  /*04c0*/  USHF.L.U32 UR4, UR23, 0x2, URZ ;  /* 0x0000000217047899 */ /* 0x000fe400080006ff */
[----:B------:R-:W-:Y:S02]  /*04d0*/  USHF.R.S32.HI UR12, URZ, 0x1f, UR22 ;  /* 0x0000001fff0c7899 */ /* 0x000fe40008011416 */
[----:B------:R-:W-:-:S04]  /*04e0*/  USHF.R.S32.HI UR5, URZ, 0x1f, UR4 ;  /* 0x0000001fff057899 */ /* 0x000fc80008011404 */
[----:B------:R-:W-:Y:S02]  /*04f0*/  USHF.R.U32.HI UR13, URZ, 0x2, UR5 ;  /* 0x00000002ff0d7899 */ /* 0x000fe40008011605 */
[----:B------:R-:W-:Y:S02]  /*0500*/  USHF.R.U64 UR7, UR4, 0x2, UR5 ;  /* 0x0000000204077899 */ /* 0x000fe40008001205 */
[----:B--2---:R-:W-:Y:S02]  /*0510*/  UIMAD UR4, UR10, UR11, URZ ;  /* 0x0000000b0a0472a4 */ /* 0x004fe4000f8e02ff */
[----:B-1----:R-:W-:Y:S02]  /*0520*/  IMAD R2, R3, UR11, R2 ;  /* 0x0000000b03027c24 */ /* 0x002fe4000f8e0202 */
[----:B------:R-:W-:Y:S02]  /*0530*/  IMAD.U32 R3, RZ, RZ, UR13 ;  /* 0x0000000dff037e24 */ /* 0x000fe4000f8e00ff */
[----:B----4-:R-:W-:-:S02]  /*0540*/  IMAD R2, R2, UR10, R5 ;  /* 0x0000000a02027c24 */ /* 0x010fc4000f8e0205 */
[----:B---3--:R-:W-:Y:S01]  /*0550*/  IMAD R5, R0, UR4, RZ ;  /* 0x0000000400057c24 */ /* 0x008fe2000f8e02ff */
[----:B------:R-:W-:Y:S02]  /*0560*/  UMOV UR4, URZ ;  /* 0x000000ff00047c82 */ /* 0x000fe40008000000 */
[----:B------:R-:W-:-:S04]  /*0570*/  ISETP.LT.U32.AND P0, PT, R2, UR7, PT ;  /* 0x0000000702007c0c */ /* 0x000fc8000bf01070 */
[----:B------:R-:W-:Y:S01]  /*0580*/  ISETP.GT.U32.AND.EX P0, PT, R3, RZ, PT, P0 ;  /* 0x000000ff0300720c */ /* 0x000fe20003f04100 */
[----:B------:R-:W-:-:S12]  /*0590*/  IMAD.MOV.U32 R3, RZ, RZ, RZ ;  /* 0x000000ffff037224 */ /* 0x000fd800078e00ff */
[----:B------:R-:W-:Y:S05]  /*05a0*/  @!P0 BRA `(.L_x_543) ;  /* 0x0000000800748947 */ /* 0x000fea0003800000 */
[----:B------:R-:W-:Y:S01]  /*05b0*/  IMAD.IADD R7, R5, 0x1, R2 ;  /* 0x0000000105077824 */ /* 0x000fe200078e0202 */
[----:B------:R-:W-:Y:S01]  /*05c0*/  MOV R6, UR7 ;  /* 0x0000000700067c02 */ /* 0x000fe20008000f00 */
[----:B------:R-:W-:Y:S01]  /*05d0*/  IMAD.U32 R4, RZ, RZ, UR13 ;  /* 0x0000000dff047e24 */ /* 0x000fe2000f8e00ff */
[----:B------:R-:W-:Y:S01]  /*05e0*/  BSSY.RECONVERGENT B1, `(.L_x_544) ;  /* 0x0000029000017945 */ /* 0x000fe20003800200 */
[----:B------:R-:W-:Y:S01]  /*05f0*/  IMAD.U32 R8, RZ, RZ, UR13 ;  /* 0x0000000dff087e24 */ /* 0x000fe2000f8e00ff */
[C---:B------:R-:W-:Y:S01]  /*0600*/  ISETP.LT.U32.AND P1, PT, R7.reuse, UR7, PT ;  /* 0x0000000707007c0c */ /* 0x040fe2000bf21070 */
[----:B------:R-:W-:Y:S01]  /*0610*/  IMAD.MOV.U32 R9, RZ, RZ, -0x1 ;  /* 0xffffffffff097424 */ /* 0x000fe200078e00ff */
[----:B------:R-:W-:Y:S02]  /*0620*/  ISETP.LT.U32.AND P0, PT, R7, UR7, PT ;  /* 0x0000000707007c0c */ /* 0x000fe4000bf01070 */
[----:B------:R-:W-:Y:S02]  /*0630*/  ISETP.GT.U32.AND.EX P1, PT, R4, RZ, PT, P1 ;  /* 0x000000ff0400720c */ /* 0x000fe40003f24110 */
[----:B------:R-:W-:Y:S01]  /*0640*/  ISETP.GT.U32.AND.EX P0, PT, R8, RZ, PT, P0 ;  /* 0x000000ff0800720c */ /* 0x000fe20003f04100 */
[----:B------:R-:W-:Y:S01]  /*0650*/  IMAD.U32 R8, RZ, RZ, UR13 ;  /* 0x0000000dff087e24 */ /* 0x000fe2000f8e00ff */
[----:B------:R-:W-:-:S02]  /*0660*/  SEL R6, R6, R7, P1 ;  /* 0x0000000706067207 */ /* 0x000fc40000800000 */
[----:B------:R-:W-:Y:S02]  /*0670*/  SEL R4, RZ, 0x1, !P0 ;  /* 0x00000001ff047807 */ /* 0x000fe40004000000 */
        /* <DEDUP_REMOVED lines=13> */
[----:B------:R-:W-:-:S04]  /*0750*/  IMAD.HI.U32 R7, R7, R9, R6 ;  /* 0x0000000907077227 */ /* 0x000fc800078e0006 */
[----:B------:R-:W-:Y:S02]  /*0760*/  IMAD.MOV.U32 R9, RZ, RZ, RZ ;  /* 0x000000ffff097224 */ /* 0x000fe400078e00ff */
[----:B------:R-:W-:-:S04]  /*0770*/  IMAD.HI.U32 R7, R7, R12, RZ ;  /* 0x0000000c07077227 */ /* 0x000fc800078e00ff */
[----:B------:R-:W-:-:S04]  /*0780*/  IMAD.MOV R10, RZ, RZ, -R7 ;  /* 0x000000ffff0a7224 */ /* 0x000fc800078e0a07 */
[----:B------:R-:W-:-:S05]  /*0790*/  IMAD R10, R5, R10, R12 ;  /* 0x0000000a050a7224 */ /* 0x000fca00078e020c */
[----:B------:R-:W-:-:S13]  /*07a0*/  ISETP.GE.U32.AND P0, PT, R10, R5, PT ;  /* 0x000000050a00720c */ /* 0x000fda0003f06070 */
[----:B------:R-:W-:Y:S01]  /*07b0*/  @P0 IADD3 R10, PT, PT, -R5, R10, RZ ;  /* 0x0000000a050a0210 */ /* 0x000fe20007ffe1ff */
[----:B------:R-:W-:-:S03]  /*07c0*/  @P0 VIADD R7, R7, 0x1 ;  /* 0x0000000107070836 */ /* 0x000fc60000000000 */
[----:B------:R-:W-:-:S13]  /*07d0*/  ISETP.GE.U32.AND P1, PT, R10, R5, PT ;  /* 0x000000050a00720c */ /* 0x000fda0003f26070 */
[----:B------:R-:W-:Y:S01]  /*07e0*/  @P1 VIADD R7, R7, 0x1 ;  /* 0x0000000107071836 */ /* 0x000fe20000000000 */
[----:B------:R-:W-:-:S05]  /*07f0*/  @!P2 LOP3.LUT R7, RZ, R5, RZ, 0x33, !PT ;  /* 0x00000005ff07a212 */ /* 0x000fca00078e33ff */
[----:B------:R-:W-:Y:S01]  /*0800*/  IMAD.MOV.U32 R8, RZ, RZ, R7 ;  /* 0x000000ffff087224 */ /* 0x000fe200078e0007 */
[----:B------:R-:W-:Y:S06]  /*0810*/  BRA `(.L_x_546) ;  /* 0x0000000000147947 */ /* 0x000fec0003800000 */
.L_x_545:
[----:B------:R-:W-:Y:S01]  /*0820*/  IMAD.MOV.U32 R9, RZ, RZ, R12 ;  /* 0x000000ffff097224 */ /* 0x000fe200078e000c */
[----:B------:R-:W-:-:S07]  /*0830*/  MOV R8, 0x850 ;  /* 0x0000085000087802 */ /* 0x000fce0000000f00 */
[----:B------:R-:W-:Y:S05]  /*0840*/  CALL.REL.NOINC `($__internal_1_$__cuda_sm20_div_u64) ;  /* 0x0000001400747944 */ /* 0x000fea0003c00000 */
[----:B------:R-:W-:Y:S01]  /*0850*/  IMAD.MOV.U32 R8, RZ, RZ, R6 ;  /* 0x000000ffff087224 */ /* 0x000fe200078e0006 */
[----:B------:R-:W-:-:S07]  /*0860*/  MOV R9, R7 ;  /* 0x0000000700097202 */ /* 0x000fce0000000f00 */
.L_x_546:
[----:B------:R-:W-:Y:S05]  /*0870*/  BSYNC.RECONVERGENT B1 ;  /* 0x0000000000017941 */ /* 0x000fea0003800200 */
.L_x_544:
[----:B------:R-:W-:Y:S01]  /*0880*/  IADD3 R12, P0, PT, R8, R4, RZ ;  /* 0x00000004080c7210 */ /* 0x000fe20007f1e0ff */
[----:B------:R-:W1:Y:S01]  /*0890*/  LDC R6, c[0x0][0x3a0] ;  /* 0x0000e800ff067b82 */ /* 0x000e620000000800 */
[----:B------:R-:W-:Y:S01]  /*08a0*/  BSSY.RECONVERGENT B1, `(.L_x_547) ;  /* 0x0000030000017945 */ /* 0x000fe20003800200 */
[----:B------:R-:W-:Y:S01]  /*08b0*/  IMAD.MOV.U32 R27, RZ, RZ, R2 ;  /* 0x000000ffff1b7224 */ /* 0x000fe200078e0002 */
[C---:B------:R-:W-:Y:S01]  /*08c0*/  LOP3.LUT R4, R12.reuse, 0x3, RZ, 0xc0, !PT ;  /* 0x000000030c047812 */ /* 0x040fe200078ec0ff */
[----:B------:R-:W-:Y:S01]  /*08d0*/  IMAD.X R8, RZ, RZ, R9, P0 ;  /* 0x000000ffff087224 */ /* 0x000fe200000e0609 */
[----:B------:R-:W-:Y:S02]  /*08e0*/  ISETP.GE.U32.AND P0, PT, R12, 0x3, PT ;  /* 0x000000030c00780c */ /* 0x000fe40003f06070 */
[----:B------:R-:W-:Y:S01]  /*08f0*/  ISETP.NE.U32.AND P1, PT, R4, 0x3, PT ;  /* 0x000000030400780c */ /* 0x000fe20003f25070 */
[----:B------:R-:W-:Y:S01]  /*0900*/  IMAD.MOV.U32 R4, RZ, RZ, R3 ;  /* 0x000000ffff047224 */ /* 0x000fe200078e0003 */
[----:B------:R-:W-:-:S02]  /*0910*/  ISETP.GE.U32.AND.EX P0, PT, R8, RZ, PT, P0 ;  /* 0x000000ff0800720c */ /* 0x000fc40003f06100 */
[----:B------:R-:W-:Y:S02]  /*0920*/  ISETP.NE.AND.EX P1, PT, RZ, RZ, PT, P1 ;  /* 0x000000ffff00720c */ /* 0x000fe40003f25310 */
[----:B-1----:R-:W-:-:S11]  /*0930*/  SHF.R.S32.HI R11, RZ, 0x1f, R6 ;  /* 0x0000001fff0b7819 */ /* 0x002fd60000011406 */
[----:B------:R-:W-:Y:S05]  /*0940*/  @!P1 BRA `(.L_x_548) ;  /* 0x0000000000949947 */ /* 0x000fea0003800000 */
[----:B------:R-:W1:Y:S01]  /*0950*/  S2UR UR8, SR_CgaCtaId ;  /* 0x00000000000879c3 */ /* 0x000e620000008800 */
[----:B------:R-:W2:Y:S01]  /*0960*/  LDCU.64 UR14, c[0x0][0x398] ;  /* 0x00007300ff0e77ac */ /* 0x000ea20008000a00 */
[----:B------:R-:W-:Y:S02]  /*0970*/  VIADD R12, R12, 0x1 ;  /* 0x000000010c0c7836 */ /* 0x000fe40000000000 */
[----:B------:R-:W-:Y:S01]  /*0980*/  IMAD R8, R0, UR11, RZ ;  /* 0x0000000b00087c24 */ /* 0x000fe2000f8e02ff */
[----:B------:R-:W-:Y:S01]  /*0990*/  USHF.L.U32 UR5, UR22, 0x2, URZ ;  /* 0x0000000216057899 */ /* 0x000fe200080006ff */
[----:B------:R-:W-:Y:S01]  /*09a0*/  IMAD.MOV.U32 R27, RZ, RZ, R2 ;  /* 0x000000ffff1b7224 */ /* 0x000fe200078e0002 */
[----:B------:R-:W-:Y:S01]  /*09b0*/  USHF.L.U64.HI UR9, UR22, 0x2, UR12 ;  /* 0x0000000216097899 */ /* 0x000fe2000801020c */
[----:B------:R-:W-:Y:S01]  /*09c0*/  LOP3.LUT R12, R12, 0x3, RZ, 0xc0, !PT ;  /* 0x000000030c0c7812 */ /* 0x000fe200078ec0ff */
[----:B------:R-:W-:Y:S02]  /*09d0*/  IMAD R10, R8, UR10, RZ ;  /* 0x0000000a080a7c24 */ /* 0x000fe4000f8e02ff */
[----:B------:R-:W-:Y:S01]  /*09e0*/  LEA R7, P1, R2, UR5, 0x2 ;  /* 0x0000000502077c11 */ /* 0x000fe2000f8210ff */
[----:B------:R-:W-:-:S02]  /*09f0*/  UMOV UR5, 0x400 ;  /* 0x0000040000057882 */ /* 0x000fc40000000000 */
[----:B------:R-:W-:Y:S01]  /*0a00*/  UIADD3 UR5, UPT, UPT, UR5, 0x80, URZ ;  /* 0x0000008005057890 */ /* 0x000fe2000fffe0ff */
[----:B------:R-:W-:Y:S02]  /*0a10*/  LEA.HI.X R4, R2, UR9, R3, 0x2, P1 ;  /* 0x0000000902047c11 */ /* 0x000fe400088f1403 */
[----:B------:R-:W-:Y:S02]  /*0a20*/  IADD3 R12, P1, PT, RZ, -R12, RZ ;  /* 0x8000000cff0c7210 */ /* 0x000fe40007f3e0ff */
[----:B--2---:R-:W-:-:S03]  /*0a30*/  IADD3 R14, P2, P3, R7, UR14, R6 ;  /* 0x0000000e070e7c10 */ /* 0x004fc6000fb5e006 */
[----:B------:R-:W-:Y:S01]  /*0a40*/  IMAD.X R13, RZ, RZ, -0x1, P1 ;  /* 0xffffffffff0d7424 */ /* 0x000fe200008e06ff */
[----:B------:R-:W-:Y:S01]  /*0a50*/  IADD3.X R15, PT, PT, R4, UR15, R11, P2, P3 ;  /* 0x0000000f040f7c10 */ /* 0x000fe200097e640b */
[----:B-1----:R-:W-:Y:S01]  /*0a60*/  ULEA UR5, UR8, UR5, 0x18 ;  /* 0x0000000508057291 */ /* 0x002fe2000f8ec0ff */
[----:B------:R-:W-:-:S05]  /*0a70*/  MOV R4, R3 ;  /* 0x0000000300047202 */ /* 0x000fca0000000f00 */
[----:B------:R-:W-:-:S04]  /*0a80*/  VIADD R7, R6, UR5 ;  /* 0x0000000506077c36 */ /* 0x000fc80008000000 */
[----:B------:R-:W-:-:S07]  /*0a90*/  IMAD R7, R2, 0x4, R7 ;  /* 0x0000000402077824 */ /* 0x000fce00078e0207 */
.L_x_549:
        /* <DEDUP_REMOVED lines=13> */
[----:B------:R-:W-:-:S02]  /*0b70*/  ISETP.NE.AND.EX P1, PT, R13, RZ, PT, P1 ;  /* 0x000000ff0d00720c */ /* 0x000fc40003f25310 */
[----:B-1----:R-:W-:-:S11]  /*0b80*/  LEA R7, R10, R7, 0x2 ;  /* 0x000000070a077211 */ /* 0x002fd600078e10ff */
[----:B------:R-:W-:Y:S05]  /*0b90*/  @P1 BRA `(.L_x_549) ;  /* 0xfffffffc00c01947 */ /* 0x000fea000383ffff */
.L_x_548:
[----:B------:R-:W-:Y:S05]  /*0ba0*/  BSYNC.RECONVERGENT B1 ;  /* 0x0000000000017941 */ /* 0x000fea0003800200 */
.L_x_547:
[----:B------:R-:W-:Y:S05]  /*0bb0*/  @!P0 BRA `(.L_x_543) ;  /* 0x0000000000f08947 */ /* 0x000fea0003800000 */
[----:B------:R-:W1:Y:S01]  /*0bc0*/  LDCU.64 UR14, c[0x0][0x398] ;  /* 0x00007300ff0e77ac */ /* 0x000e620008000a00 */
[----:B------:R-:W2:Y:S01]  /*0bd0*/  S2UR UR9, SR_CgaCtaId ;  /* 0x00000000000979c3 */ /* 0x000ea20000008800 */
[----:B------:R-:W-:Y:S01]  /*0be0*/  IMAD.SHL.U32 R9, R5, 0x4, RZ ;  /* 0x0000000405097824 */ /* 0x000fe200078e00ff */
[----:B------:R-:W-:Y:S01]  /*0bf0*/  UMOV UR8, 0x400 ;  /* 0x0000040000087882 */ /* 0x000fe20000000000 */
[----:B------:R-:W-:Y:S01]  /*0c00*/  IMAD R21, R0, UR11, RZ ;  /* 0x0000000b00157c24 */ /* 0x000fe2000f8e02ff */
[----:B------:R-:W-:Y:S01]  /*0c10*/  UIADD3 UR8, UPT, UPT, UR8, 0x80, URZ ;  /* 0x0000008008087890 */ /* 0x000fe2000fffe0ff */
[----:B------:R-:W-:Y:S02]  /*0c20*/  UMOV UR5, URZ ;  /* 0x000000ff00057c82 */ /* 0x000fe40008000000 */
[----:B------:R-:W-:Y:S01]  /*0c30*/  IMAD R21, R21, UR10, RZ ;  /* 0x0000000a15157c24 */ /* 0x000fe2000f8e02ff */
[----:B-1----:R-:W-:Y:S01]  /*0c40*/  IADD3 R25, P0, PT, R6, UR14, RZ ;  /* 0x0000000e06197c10 */ /* 0x002fe2000ff1e0ff */
[----:B------:R-:W-:-:S03]  /*0c50*/  USHF.L.U64.HI UR14, UR22, 0x2, UR12 ;  /* 0x00000002160e7899 */ /* 0x000fc6000801020c */
[----:B------:R-:W-:Y:S01]  /*0c60*/  IADD3.X R7, PT, PT, R11, UR15, RZ, P0, !PT ;  /* 0x0000000f0b077c10 */ /* 0x000fe200087fe4ff */
[----:B------:R-:W-:Y:S02]  /*0c70*/  USHF.L.U32 UR15, UR22, 0x2, URZ ;  /* 0x00000002160f7899 */ /* 0x000fe400080006ff */
[C---:B------:R-:W-:Y:S01]  /*0c80*/  IADD3 R8, P0, PT, R27.reuse, UR22, RZ ;  /* 0x000000161b087c10 */ /* 0x040fe2000ff1e0ff */
[----:B--2---:R-:W-:Y:S01]  /*0c90*/  ULEA UR8, UR9, UR8, 0x18 ;  /* 0x0000000809087291 */ /* 0x004fe2000f8ec0ff */
[----:B------:R-:W-:Y:S02]  /*0ca0*/  SHF.R.U32.HI R11, RZ, 0x1e, R5 ;  /* 0x0000001eff0b7819 */ /* 0x000fe40000011605 */
[----:B------:R-:W-:Y:S01]  /*0cb0*/  IADD3.X R15, PT, PT, R4, UR12, RZ, P0, !PT ;  /* 0x0000000c040f7c10 */ /* 0x000fe200087fe4ff */
[----:B------:R-:W-:Y:S01]  /*0cc0*/  IMAD.SHL.U32 R14, R8, 0x4, RZ ;  /* 0x00000004080e7824 */ /* 0x000fe200078e00ff */
[----:B------:R-:W-:Y:S01]  /*0cd0*/  LEA R10, P0, R27, UR15, 0x2 ;  /* 0x0000000f1b0a7c11 */ /* 0x000fe2000f8010ff */
[----:B------:R-:W-:Y:S01]  /*0ce0*/  VIADD R6, R6, UR8 ;  /* 0x0000000806067c36 */ /* 0x000fe20008000000 */
[----:B------:R-:W-:-:S02]  /*0cf0*/  SHF.L.U64.HI R15, R8, 0x2, R15 ;  /* 0x00000002080f7819 */ /* 0x000fc4000001020f */
[C---:B------:R-:W-:Y:S01]  /*0d00*/  LEA.HI.X R12, R27.reuse, UR14, R4, 0x2, P0 ;  /* 0x0000000e1b0c7c11 */ /* 0x040fe200080f1404 */
[----:B------:R-:W-:Y:S01]  /*0d10*/  IMAD R8, R27, 0x4, R6 ;  /* 0x000000041b087824 */ /* 0x000fe200078e0206 */
[-C--:B------:R-:W-:Y:S01]  /*0d20*/  IADD3 R20, P1, PT, R9, R10.reuse, RZ ;  /* 0x0000000a09147210 */ /* 0x080fe20007f3e0ff */
[C---:B------:R-:W-:Y:S01]  /*0d30*/  IMAD.WIDE.U32 R14, R5.reuse, 0xc, R14 ;  /* 0x0000000c050e7825 */ /* 0x040fe200078e000e */
[----:B------:R-:W-:Y:S02]  /*0d40*/  LEA R13, P0, R5, R10, 0x3 ;  /* 0x0000000a050d7211 */ /* 0x000fe400078018ff */
[----:B------:R-:W-:Y:S01]  /*0d50*/  LEA R22, R21, R8, 0x2 ;  /* 0x0000000815167211 */ /* 0x000fe200078e10ff */
[----:B------:R-:W-:Y:S01]  /*0d60*/  IMAD.X R26, R11, 0x1, R12, P1 ;  /* 0x000000010b1a7824 */ /* 0x000fe200008e060c */
[----:B------:R-:W-:Y:S01]  /*0d70*/  LEA.HI.X R24, R5, R12, RZ, 0x3, P0 ;  /* 0x0000000c05187211 */ /* 0x000fe200000f1cff */
[----:B------:R-:W-:Y:S02]  /*0d80*/  VIADD R28, R15, UR5 ;  /* 0x000000050f1c7c36 */ /* 0x000fe40008000000 */
[----:B------:R-:W-:-:S02]  /*0d90*/  IMAD R23, R21, 0x8, R8 ;  /* 0x0000000815177824 */ /* 0x000fc400078e0208 */
[----:B------:R-:W-:-:S07]  /*0da0*/  IMAD R6, R21, 0xc, R8 ;  /* 0x0000000c15067824 */ /* 0x000fce00078e0208 */
.L_x_550:
[----:B------:R-:W-:-:S05]  /*0db0*/  IADD3 R18, P0, PT, R25, R10, RZ ;  /* 0x0000000a19127210 */ /* 0x000fca0007f1e0ff */
[----:B------:R-:W-:Y:S01]  /*0dc0*/  IMAD.X R19, R7, 0x1, R12, P0 ;  /* 0x0000000107137824 */ /* 0x000fe200000e060c */
[----:B------:R-:W-:-:S04]  /*0dd0*/  IADD3 R16, P0, PT, R25, R20, RZ ;  /* 0x0000001419107210 */ /* 0x000fc80007f1e0ff */
[----:B------:R-:W-:Y:S01]  /*0de0*/  @!PT LDS RZ, [RZ] ;  /* 0x00000000fffff984 */ /* 0x000fe20000000800 */
[----:B------:R-:W-:Y:S01]  /*0df0*/  @!PT LDS RZ, [RZ] ;  /* 0x00000000fffff984 */ /* 0x000fe20000000800 */
[----:B------:R-:W-:Y:S01]  /*0e00*/  @!PT LDS RZ, [RZ] ;  /* 0x00000000fffff984 */ /* 0x000fe20000000800 */
[----:B------:R1:W-:Y:S01]  /*0e10*/  LDGSTS.E [R8], desc[UR20][R18.64] ;  /* 0x0000000012087fae */ /* 0x0003e2000b9a1014 */
[----:B------:R-:W-:-:S05]  /*0e20*/  IMAD.X R17, R7, 0x1, R26, P0 ;  /* 0x0000000107117824 */ /* 0x000fca00000e061a */
[----:B------:R2:W-:Y:S01]  /*0e30*/  LDGSTS.E [R22], desc[UR20][R16.64] ;  /* 0x0000000010167fae */ /* 0x0005e2000b9a1014 */
[----:B-1----:R-:W-:Y:S01]  /*0e40*/  IMAD R8, R21, 0x10, R8 ;  /* 0x0000001015087824 */ /* 0x002fe200078e0208 */
[----:B--2---:R-:W-:Y:S01]  /*0e50*/  IADD3 R16, P0, PT, R25, R13, RZ ;  /* 0x0000000d19107210 */ /* 0x004fe20007f1e0ff */
[----:B------:R-:W-:-:S04]  /*0e60*/  IMAD R22, R21, 0x10, R22 ;  /* 0x0000001015167824 */ /* 0x000fc800078e0216 */
[----:B------:R-:W-:Y:S01]  /*0e70*/  IMAD.X R17, R7, 0x1, R24, P0 ;  /* 0x0000000107117824 */ /* 0x000fe200000e0618 */
[----:B------:R-:W-:-:S04]  /*0e80*/  IADD3 R18, P0, PT, R25, R14, RZ ;  /* 0x0000000e19127210 */ /* 0x000fc80007f1e0ff */
[----:B------:R1:W-:Y:S01]  /*0e90*/  LDGSTS.E [R23], desc[UR20][R16.64] ;  /* 0x0000000010177fae */ /* 0x0003e2000b9a1014 */
[----:B------:R-:W-:Y:S01]  /*0ea0*/  IMAD.X R19, R7, 0x1, R28, P0 ;  /* 0x0000000107137824 */ /* 0x000fe200000e061c */
[----:B------:R-:W-:-:S04]  /*0eb0*/  IADD3 R27, P0, PT, R9, R27, RZ ;  /* 0x0000001b091b7210 */ /* 0x000fc80007f1e0ff */
[----:B------:R2:W-:Y:S01]  /*0ec0*/  LDGSTS.E [R6], desc[UR20][R18.64] ;  /* 0x0000000012067fae */ /* 0x0005e2000b9a1014 */
[----:B------:R-:W-:Y:S01]  /*0ed0*/  IMAD.X R4, R11, 0x1, R4, P0 ;  /* 0x000000010b047824 */ /* 0x000fe200000e0604 */
[----:B------:R-:W-:-:S04]  /*0ee0*/  ISETP.GE.U32.AND P0, PT, R27, UR7, PT ;  /* 0x000000071b007c0c */ /* 0x000fc8000bf06070 */
[----:B------:R-:W-:Y:S01]  /*0ef0*/  ISETP.GE.U32.AND.EX P0, PT, R4, UR13, PT, P0 ;  /* 0x0000000d04007c0c */ /* 0x000fe2000bf06100 */
[----:B-1----:R-:W-:Y:S01]  /*0f00*/  IMAD.MOV.U32 R16, RZ, RZ, R25 ;  /* 0x000000ffff107224 */ /* 0x002fe200078e0019 */
[----:B------:R-:W-:Y:S02]  /*0f10*/  MOV R17, R7 ;  /* 0x0000000700117202 */ /* 0x000fe40000000f00 */
[C---:B------:R-:W-:Y:S01]  /*0f20*/  LEA R23, R21.reuse, R23, 0x4 ;  /* 0x0000001715177211 */ /* 0x040fe200078e20ff */
[----:B--2---:R-:W-:Y:S02]  /*0f30*/  IMAD R6, R21, 0x10, R6 ;  /* 0x0000001015067824 */ /* 0x004fe400078e0206 */
[----:B------:R-:W-:-:S04]  /*0f40*/  IMAD.WIDE.U32 R16, R5, 0x10, R16 ;  /* 0x0000001005107825 */ /* 0x000fc800078e0010 */
[----:B------:R-:W-:Y:S02]  /*0f50*/  IMAD.MOV.U32 R25, RZ, RZ, R16 ;  /* 0x000000ffff197224 */ /* 0x000fe400078e0010 */
[----:B------:R-:W-:Y:S01]  /*0f60*/  IMAD.MOV.U32 R7, RZ, RZ, R17 ;  /* 0x000000ffff077224 */ /* 0x000fe200078e0011 */
[----:B------:R-:W-:Y:S06]  /*0f70*/  @!P0 BRA `(.L_x_550) ;  /* 0xfffffffc008c8947 */ /* 0x000fec000383ffff */
.L_x_543:
[----:B------:R-:W-:Y:S05]  /*0f80*/  BSYNC.RECONVERGENT B0 ;  /* 0x0000000000007941 */ /* 0x000fea0003800200 */
.L_x_542:
[----:B------:R-:W-:Y:S01]  /*0f90*/  IMAD.U32 R4, RZ, RZ, UR13 ;  /* 0x0000000dff047e24 */ /* 0x000fe2000f8e00ff */
[----:B------:R-:W-:Y:S01]  /*0fa0*/  ISETP.LT.U32.AND P0, PT, R2, UR7, PT ;  /* 0x0000000702007c0c */ /* 0x000fe2000bf01070 */
[----:B------:R-:W0:Y:S01]  /*0fb0*/  LDGDEPBAR ;  /* 0x00000000000079af */ /* 0x000e220000000000 */
[----:B------:R-:W-:Y:S02]  /*0fc0*/  BSSY.RECONVERGENT B0, `(.L_x_551) ;  /* 0x000009f000007945 */ /* 0x000fe40003800200 */
[----:B------:R-:W-:-:S13]  /*0fd0*/  ISETP.GT.U32.AND.EX P0, PT, R4, R3, PT, P0 ;  /* 0x000000030400720c */ /* 0x000fda0003f04100 */
[----:B------:R-:W-:Y:S05]  /*0fe0*/  @!P0 BRA `(.L_x_552) ;  /* 0x0000000800708947 */ /* 0x000fea0003800000 */
[----:B------:R-:W-:Y:S01]  /*0ff0*/  IMAD.IADD R9, R5, 0x1, R2 ;  /* 0x0000000105097824 */ /* 0x000fe200078e0202 */
[----:B------:R-:W-:Y:S01]  /*1000*/  MOV R6, UR7 ;  /* 0x0000000700067c02 */ /* 0x000fe20008000f00 */
[----:B------:R-:W-:Y:S01]  /*1010*/  IMAD.U32 R4, RZ, RZ, UR13 ;  /* 0x0000000dff047e24 */ /* 0x000fe2000f8e00ff */
[----:B------:R-:W-:Y:S01]  /*1020*/  BSSY.RECONVERGENT B1, `(.L_x_553) ;  /* 0x0000027000017945 */ /* 0x000fe20003800200 */
[----:B------:R-:W-:Y:S01]  /*1030*/  IMAD.U32 R7, RZ, RZ, UR13 ;  /* 0x0000000dff077e24 */ /* 0x000fe2000f8e00ff */
[C---:B------:R-:W-:Y:S01]  /*1040*/  ISETP.LT.U32.AND P0, PT, R9.reuse, UR7, PT ;  /* 0x0000000709007c0c */ /* 0x040fe2000bf01070 */
[----:B------:R-:W-:Y:S01]  /*1050*/  IMAD.U32 R10, RZ, RZ, UR13 ;  /* 0x0000000dff0a7e24 */ /* 0x000fe2000f8e00ff */
[----:B------:R-:W-:Y:S02]  /*1060*/  ISETP.LT.U32.AND P1, PT, R9, UR7, PT ;  /* 0x0000000709007c0c */ /* 0x000fe4000bf21070 */
[----:B------:R-:W-:Y:S02]  /*1070*/  ISETP.GT.U32.AND.EX P0, PT, R4, RZ, PT, P0 ;  /* 0x000000ff0400720c */ /* 0x000fe40003f04100 */
[----:B------:R-:W-:Y:S01]  /*1080*/  ISETP.GT.U32.AND.EX P1, PT, R7, RZ, PT, P1 ;  /* 0x000000ff0700720c */ /* 0x000fe20003f24110 */
[----:B------:R-:W-:Y:S01]  /*1090*/  IMAD.MOV.U32 R7, RZ, RZ, -0x1 ;  /* 0xffffffffff077424 */ /* 0x000fe200078e00ff */
        /* <DEDUP_REMOVED lines=12> */
[----:B-1----:R-:W-:-:S06]  /*1160*/  VIADD R7, R10, 0xffffffe ;  /* 0x0ffffffe0a077836 */ /* 0x002fcc0000000000 */
[----:B------:R-:W1:Y:S02]  /*1170*/  F2I.FTZ.U32.TRUNC.NTZ R7, R7 ;  /* 0x0000000700077305 */ /* 0x000e64000021f000 */
[----:B-1----:R-:W-:-:S04]  /*1180*/  IMAD R11, R11, R7, RZ ;  /* 0x000000070b0b7224 */ /* 0x002fc800078e02ff */
[----:B------:R-:W-:-:S06]  /*1190*/  IMAD.HI.U32 R6, R7, R11, R6 ;  /* 0x0000000b07067227 */ /* 0x000fcc00078e0006 */
[----:B------:R-:W-:-:S05]  /*11a0*/  IMAD.HI.U32 R8, R6, R9, RZ ;  /* 0x0000000906087227 */ /* 0x000fca00078e00ff */
[----:B------:R-:W-:-:S05]  /*11b0*/  IADD3 R6, PT, PT, -R8, RZ, RZ ;  /* 0x000000ff08067210 */ /* 0x000fca0007ffe1ff */
[----:B------:R-:W-:Y:S02]  /*11c0*/  IMAD R6, R5, R6, R9 ;  /* 0x0000000605067224 */ /* 0x000fe400078e0209 */
[----:B------:R-:W-:-:S03]  /*11d0*/  IMAD.MOV.U32 R9, RZ, RZ, RZ ;  /* 0x000000ffff097224 */ /* 0x000fc600078e00ff */
[----:B------:R-:W-:-:S13]  /*11e0*/  ISETP.GE.U32.AND P0, PT, R6, R5, PT ;  /* 0x000000050600720c */ /* 0x000fda0003f06070 */
[----:B------:R-:W-:Y:S02]  /*11f0*/  @P0 IMAD.IADD R6, R6, 0x1, -R5 ;  /* 0x0000000106060824 */ /* 0x000fe400078e0a05 */
[----:B------:R-:W-:-:S03]  /*1200*/  @P0 VIADD R8, R8, 0x1 ;  /* 0x0000000108080836 */ /* 0x000fc60000000000 */
[----:B------:R-:W-:-:S13]  /*1210*/  ISETP.GE.U32.AND P1, PT, R6, R5, PT ;  /* 0x000000050600720c */ /* 0x000fda0003f26070 */
[----:B------:R-:W-:Y:S01]  /*1220*/  @P1 VIADD R8, R8, 0x1 ;  /* 0x0000000108081836 */ /* 0x000fe20000000000 */
[----:B------:R-:W-:Y:S01]  /*1230*/  @!P2 LOP3.LUT R8, RZ, R5, RZ, 0x33, !PT ;  /* 0x00000005ff08a212 */ /* 0x000fe200078e33ff */
[----:B------:R-:W-:Y:S06]  /*1240*/  BRA `(.L_x_555) ;  /* 0x0000000000107947 */ /* 0x000fec0003800000 */
.L_x_554:
[----:B------:R-:W-:-:S07]  /*1250*/  MOV R8, 0x1270 ;  /* 0x0000127000087802 */ /* 0x000fce0000000f00 */
[----:B------:R-:W-:Y:S05]  /*1260*/  CALL.REL.NOINC `($__internal_1_$__cuda_sm20_div_u64) ;  /* 0x0000000800ec7944 */ /* 0x000fea0003c00000 */
[----:B------:R-:W-:Y:S01]  /*1270*/  IMAD.MOV.U32 R8, RZ, RZ, R6 ;  /* 0x000000ffff087224 */ /* 0x000fe200078e0006 */
[----:B------:R-:W-:-:S07]  /*1280*/  MOV R9, R7 ;  /* 0x0000000700097202 */ /* 0x000fce0000000f00 */
.L_x_555:
[----:B------:R-:W-:Y:S05]  /*1290*/  BSYNC.RECONVERGENT B1 ;  /* 0x0000000000017941 */ /* 0x000fea0003800200 */
.L_x_553:
[----:B------:R-:W-:Y:S01]  /*12a0*/  IADD3 R4, P0, PT, R8, R4, RZ ;  /* 0x0000000408047210 */ /* 0x000fe20007f1e0ff */
[----:B------:R-:W1:Y:S01]  /*12b0*/  LDC R6, c[0x0][0x3b0] ;  /* 0x0000ec00ff067b82 */ /* 0x000e620000000800 */
[----:B------:R-:W-:Y:S02]  /*12c0*/  BSSY.RECONVERGENT B1, `(.L_x_556) ;  /* 0x0000031000017945 */ /* 0x000fe40003800200 */
[C---:B------:R-:W-:Y:S01]  /*12d0*/  LOP3.LUT R7, R4.reuse, 0x3, RZ, 0xc0, !PT ;  /* 0x0000000304077812 */ /* 0x040fe200078ec0ff */
[----:B------:R-:W-:Y:S01]  /*12e0*/  IMAD.X R8, RZ, RZ, R9, P0 ;  /* 0x000000ffff087224 */ /* 0x000fe200000e0609 */
[----:B------:R-:W-:Y:S02]  /*12f0*/  ISETP.GE.U32.AND P0, PT, R4, 0x3, PT ;  /* 0x000000030400780c */ /* 0x000fe40003f06070 */
[----:B------:R-:W-:Y:S02]  /*1300*/  ISETP.NE.U32.AND P1, PT, R7, 0x3, PT ;  /* 0x000000030700780c */ /* 0x000fe40003f25070 */
[----:B------:R-:W-:Y:S01]  /*1310*/  ISETP.GE.U32.AND.EX P0, PT, R8, RZ, PT, P0 ;  /* 0x000000ff0800720c */ /* 0x000fe20003f06100 */
[----:B------:R-:W-:Y:S01]  /*1320*/  IMAD.U32 R8, RZ, RZ, UR22 ;  /* 0x00000016ff087e24 */ /* 0x000fe2000f8e00ff */
[----:B------:R-:W-:-:S04]  /*1330*/  ISETP.NE.AND.EX P1, PT, RZ, RZ, PT, P1 ;  /* 0x000000ffff00720c */ /* 0x000fc80003f25310 */
[----:B------:R-:W-:Y:S02]  /*1340*/  SHF.R.S32.HI R8, RZ, 0x1f, R8 ;  /* 0x0000001fff087819 */ /* 0x000fe40000011408 */
[----:B-1----:R-:W-:-:S07]  /*1350*/  SHF.R.S32.HI R16, RZ, 0x1f, R6 ;  /* 0x0000001fff107819 */ /* 0x002fce0000011406 */
[----:B------:R-:W-:Y:S05]  /*1360*/  @!P1 BRA `(.L_x_557) ;  /* 0x0000000000989947 */ /* 0x000fea0003800000 */
[----:B------:R-:W1:Y:S01]  /*1370*/  S2UR UR8, SR_CgaCtaId ;  /* 0x00000000000879c3 */ /* 0x000e620000008800 */
[----:B------:R-:W2:Y:S01]  /*1380*/  LDCU.64 UR14, c[0x0][0x3a8] ;  /* 0x00007500ff0e77ac */ /* 0x000ea20008000a00 */
[----:B------:R-:W-:Y:S02]  /*1390*/  IMAD.U32 R7, RZ, RZ, UR22 ;  /* 0x00000016ff077e24 */ /* 0x000fe4000f8e00ff */
[----:B------:R-:W-:Y:S01]  /*13a0*/  VIADD R9, R4, 0x1 ;  /* 0x0000000104097836 */ /* 0x000fe20000000000 */
[----:B------:R-:W-:Y:S01]  /*13b0*/  UMOV UR5, 0x400 ;  /* 0x0000040000057882 */ /* 0x000fe20000000000 */
[----:B------:R-:W-:Y:S01]  /*13c0*/  USHF.L.U32 UR9, UR22, 0x2, URZ ;  /* 0x0000000216097899 */ /* 0x000fe200080006ff */
[----:B------:R-:W-:Y:S01]  /*13d0*/  SHF.L.U64.HI R4, R7, 0x2, R8 ;  /* 0x0000000207047819 */ /* 0x000fe20000010208 */
[----:B------:R-:W3:Y:S01]  /*13e0*/  LDC R11, c[0x0][0x384] ;  /* 0x0000e100ff0b7b82 */ /* 0x000ee20000000800 */
[----:B------:R-:W-:Y:S01]  /*13f0*/  UIADD3 UR5, UPT, UPT, UR5, 0x80, URZ ;  /* 0x0000008005057890 */ /* 0x000fe2000fffe0ff */
[----:B------:R-:W-:Y:S01]  /*1400*/  LOP3.LUT R9, R9, 0x3, RZ, 0xc0, !PT ;  /* 0x0000000309097812 */ /* 0x000fe200078ec0ff */
[----:B------:R-:W-:Y:S01]  /*1410*/  IMAD R10, R0, UR11, RZ ;  /* 0x0000000b000a7c24 */ /* 0x000fe2000f8e02ff */
[----:B------:R-:W-:-:S02]  /*1420*/  LEA R7, P1, R2, UR9, 0x2 ;  /* 0x0000000902077c11 */ /* 0x000fc4000f8210ff */
[----:B------:R-:W-:Y:S01]  /*1430*/  IADD3 R9, P3, PT, RZ, -R9, RZ ;  /* 0x80000009ff097210 */ /* 0x000fe20007f7e0ff */
[----:B------:R-:W-:Y:S01]  /*1440*/  IMAD R14, R10, UR10, RZ ;  /* 0x0000000a0a0e7c24 */ /* 0x000fe2000f8e02ff */
[----:B------:R-:W-:Y:S02]  /*1450*/  LEA.HI.X R13, R2, R4, R3, 0x2, P1 ;  /* 0x00000004020d7211 */ /* 0x000fe400008f1403 */
[----:B--2---:R-:W-:-:S04]  /*1460*/  IADD3 R12, P1, P2, R7, UR14, R6 ;  /* 0x0000000e070c7c10 */ /* 0x004fc8000fa3e006 */
[----:B------:R-:W-:Y:S01]  /*1470*/  IADD3.X R13, PT, PT, R13, UR15, R16, P1, P2 ;  /* 0x0000000f0d0d7c10 */ /* 0x000fe20008fe4410 */
[----:B-1----:R-:W-:-:S06]  /*1480*/  ULEA UR5, UR8, UR5, 0x18 ;  /* 0x0000000508057291 */ /* 0x002fcc000f8ec0ff */
[----:B------:R-:W-:-:S05]  /*1490*/  VIADD R4, R6, UR5 ;  /* 0x0000000506047c36 */ /* 0x000fca0008000000 */
[----:B---3--:R-:W-:Y:S01]  /*14a0*/  LEA R7, R11, R4, 0x9 ;  /* 0x000000040b077211 */ /* 0x008fe200078e48ff */
[----:B------:R-:W-:-:S04]  /*14b0*/  IMAD.X R4, RZ, RZ, -0x1, P3 ;  /* 0xffffffffff047424 */ /* 0x000fc800018e06ff */
[----:B------:R-:W-:-:S07]  /*14c0*/  IMAD R7, R2, 0x4, R7 ;  /* 0x0000000402077824 */ /* 0x000fce00078e0207 */
.L_x_558:
        /* <DEDUP_REMOVED lines=16> */
.L_x_557:
[----:B------:R-:W-:Y:S05]  /*15d0*/  BSYNC.RECONVERGENT B1 ;  /* 0x0000000000017941 */ /* 0x000fea0003800200 */
.L_x_556:
[----:B------:R-:W-:Y:S05]  /*15e0*/  @!P0 BRA `(.L_x_552) ;  /* 0x0000000000f08947 */ /* 0x000fea0003800000 */
[----:B------:R-:W1:Y:S01]  /*15f0*/  S2UR UR8, SR_CgaCtaId ;  /* 0x00000000000879c3 */ /* 0x000e620000008800 */
[----:B------:R-:W2:Y:S01]  /*1600*/  LDCU.64 UR14, c[0x0][0x3a8] ;  /* 0x00007500ff0e77ac */ /* 0x000ea20008000a00 */
[----:B------:R-:W-:Y:S01]  /*1610*/  IMAD.U32 R9, RZ, RZ, UR22 ;  /* 0x00000016ff097e24 */ /* 0x000fe2000f8e00ff */
[----:B------:R-:W-:Y:S01]  /*1620*/  SHF.L.U32 R17, R5, 0x2, RZ ;  /* 0x0000000205117819 */ /* 0x000fe200000006ff */
[----:B------:R-:W-:Y:S01]  /*1630*/  IMAD R22, R0, UR11, RZ ;  /* 0x0000000b00167c24 */ /* 0x000fe2000f8e02ff */
[----:B------:R-:W-:Y:S01]  /*1640*/  UMOV UR5, 0x400 ;  /* 0x0000040000057882 */ /* 0x000fe20000000000 */
[----:B------:R-:W-:Y:S01]  /*1650*/  SHF.R.U32.HI R20, RZ, 0x1e, R5 ;  /* 0x0000001eff147819 */ /* 0x000fe20000011605 */
[----:B------:R-:W-:Y:S01]  /*1660*/  UIADD3 UR5, UPT, UPT, UR5, 0x80, URZ ;  /* 0x0000008005057890 */ /* 0x000fe2000fffe0ff */
[----:B------:R-:W3:Y:S01]  /*1670*/  LDC R7, c[0x0][0x384] ;  /* 0x0000e100ff077b82 */ /* 0x000ee20000000800 */
[----:B------:R-:W-:Y:S01]  /*1680*/  SHF.L.U64.HI R18, R9, 0x2, R8 ;  /* 0x0000000209127819 */ /* 0x000fe20000010208 */
[----:B------:R-:W-:Y:S01]  /*1690*/  IMAD R22, R22, UR10, RZ ;  /* 0x0000000a16167c24 */ /* 0x000fe2000f8e02ff */
[----:B--2---:R-:W-:-:S04]  /*16a0*/  IADD3 R4, P0, PT, R6, UR14, RZ ;  /* 0x0000000e06047c10 */ /* 0x004fc8000ff1e0ff */
[----:B------:R-:W-:Y:S01]  /*16b0*/  IADD3.X R16, PT, PT, R16, UR15, RZ, P0, !PT ;  /* 0x0000000f10107c10 */ /* 0x000fe200087fe4ff */
[----:B-1----:R-:W-:Y:S02]  /*16c0*/  ULEA UR5, UR8, UR5, 0x18 ;  /* 0x0000000508057291 */ /* 0x002fe4000f8ec0ff */
[----:B------:R-:W-:-:S04]  /*16d0*/  USHF.L.U32 UR8, UR22, 0x2, URZ ;  /* 0x0000000216087899 */ /* 0x000fc800080006ff */
[----:B------:R-:W-:Y:S01]  /*16e0*/  VIADD R6, R6, UR5 ;  /* 0x0000000506067c36 */ /* 0x000fe20008000000 */
[----:B------:R-:W-:-:S03]  /*16f0*/  UMOV UR5, URZ ;  /* 0x000000ff00057c82 */ /* 0x000fc60008000000 */
[----:B---3--:R-:W-:Y:S01]  /*1700*/  IMAD R23, R7, 0x200, R6 ;  /* 0x0000020007177824 */ /* 0x008fe200078e0206 */
[----:B------:R-:W-:-:S03]  /*1710*/  IADD3 R6, P0, PT, R2, UR22, RZ ;  /* 0x0000001602067c10 */ /* 0x000fc6000ff1e0ff */
[----:B------:R-:W-:Y:S02]  /*1720*/  IMAD R23, R2, 0x4, R23 ;  /* 0x0000000402177824 */ /* 0x000fe400078e0217 */
[----:B------:R-:W-:Y:S01]  /*1730*/  IMAD.X R7, R8, 0x1, R3, P0 ;  /* 0x0000000108077824 */ /* 0x000fe200000e0603 */
[----:B------:R-:W-:Y:S01]  /*1740*/  LEA R0, P0, R2, UR8, 0x2 ;  /* 0x0000000802007c11 */ /* 0x000fe2000f8010ff */
[C-C-:B------:R-:W-:Y:S01]  /*1750*/  IMAD R25, R22.reuse, 0x4, R23.reuse ;  /* 0x0000000416197824 */ /* 0x140fe200078e0217 */
[C---:B------:R-:W-:Y:S01]  /*1760*/  LEA R27, R22.reuse, R23, 0x3 ;  /* 0x00000017161b7211 */ /* 0x040fe200078e18ff */
[----:B------:R-:W-:Y:S01]  /*1770*/  IMAD R29, R22, 0xc, R23 ;  /* 0x0000000c161d7824 */ /* 0x000fe200078e0217 */
[C---:B------:R-:W-:Y:S01]  /*1780*/  SHF.L.U64.HI R7, R6.reuse, 0x2, R7 ;  /* 0x0000000206077819 */ /* 0x040fe20000010207 */
[----:B------:R-:W-:Y:S01]  /*1790*/  IMAD.SHL.U32 R6, R6, 0x4, RZ ;  /* 0x0000000406067824 */ /* 0x000fe200078e00ff */
[----:B------:R-:W-:Y:S02]  /*17a0*/  LEA.HI.X R18, R2, R18, R3, 0x2, P0 ;  /* 0x0000001202127211 */ /* 0x000fe400000f1403 */
[-C--:B------:R-:W-:Y:S01]  /*17b0*/  IADD3 R21, P0, PT, R17, R0.reuse, RZ ;  /* 0x0000000011157210 */ /* 0x080fe20007f1e0ff */
[C---:B------:R-:W-:Y:S01]  /*17c0*/  IMAD.WIDE.U32 R6, R5.reuse, 0xc, R6 ;  /* 0x0000000c05067825 */ /* 0x040fe200078e0006 */
[----:B------:R-:W-:-:S03]  /*17d0*/  LEA R19, P1, R5, R0, 0x3 ;  /* 0x0000000005137211 */ /* 0x000fc600078218ff */
[----:B------:R-:W-:Y:S01]  /*17e0*/  IMAD.X R24, R20, 0x1, R18, P0 ;  /* 0x0000000114187824 */ /* 0x000fe200000e0612 */
[----:B------:R-:W-:Y:S01]  /*17f0*/  LEA.HI.X R26, R5, R18, RZ, 0x3, P1 ;  /* 0x00000012051a7211 */ /* 0x000fe200008f1cff */
[----:B------:R-:W-:-:S08]  /*1800*/  VIADD R28, R7, UR5 ;  /* 0x00000005071c7c36 */ /* 0x000fd00008000000 */
.L_x_559:
[C---:B------:R-:W-:Y:S02]  /*1810*/  IADD3 R12, P0, PT, R4.reuse, R0, RZ ;  /* 0x00000000040c7210 */ /* 0x040fe40007f1e0ff */
[----:B------:R-:W-:-:S03]  /*1820*/  IADD3 R8, P1, PT, R4, R21, RZ ;  /* 0x0000001504087210 */ /* 0x000fc60007f3e0ff */
[----:B------:R-:W-:Y:S01]  /*1830*/  IMAD.X R13, R16, 0x1, R18, P0 ;  /* 0x00000001100d7824 */ /* 0x000fe200000e0612 */
[----:B------:R-:W-:Y:S01]  /*1840*/  IADD3 R10, P0, PT, R4, R19, RZ ;  /* 0x00000013040a7210 */ /* 0x000fe20007f1e0ff */
[----:B------:R-:W-:Y:S01]  /*1850*/  IMAD.X R9, R16, 0x1, R24, P1 ;  /* 0x0000000110097824 */ /* 0x000fe200008e0618 */
[----:B------:R-:W-:Y:S02]  /*1860*/  IADD3 R14, P1, PT, R4, R6, RZ ;  /* 0x00000006040e7210 */ /* 0x000fe40007f3e0ff */
[----:B------:R-:W-:Y:S01]  /*1870*/  @!PT LDS RZ, [RZ] ;  /* 0x00000000fffff984 */ /* 0x000fe20000000800 */
[----:B------:R-:W-:Y:S01]  /*1880*/  @!PT LDS RZ, [RZ] ;  /* 0x00000000fffff984 */ /* 0x000fe20000000800 */
[----:B------:R-:W-:Y:S01]  /*1890*/  @!PT LDS RZ, [RZ] ;  /* 0x00000000fffff984 */ /* 0x000fe20000000800 */
[----:B------:R1:W-:Y:S01]  /*18a0*/  LDGSTS.E [R23+0x80], desc[UR20][R12.64] ;  /* 0x000800000c177fae */ /* 0x0003e2000b9a1014 */
[C---:B------:R-:W-:Y:S01]  /*18b0*/  IMAD.X R11, R16.reuse, 0x1, R26, P0 ;  /* 0x00000001100b7824 */ /* 0x040fe200000e061a */
[----:B------:R-:W-:Y:S01]  /*18c0*/  IADD3 R2, P0, PT, R17, R2, RZ ;  /* 0x0000000211027210 */ /* 0x000fe20007f1e0ff */
[----:B------:R-:W-:Y:S01]  /*18d0*/  IMAD.X R15, R16, 0x1, R28, P1 ;  /* 0x00000001100f7824 */ /* 0x000fe200008e061c */
[C---:B------:R-:W-:Y:S01]  /*18e0*/  LEA R4, P1, R5.reuse, R4, 0x4 ;  /* 0x0000000405047211 */ /* 0x040fe200078220ff */
[----:B------:R2:W-:Y:S02]  /*18f0*/  LDGSTS.E [R25+0x80], desc[UR20][R8.64] ;  /* 0x0008000008197fae */ /* 0x0005e4000b9a1014 */
[----:B------:R-:W-:Y:S01]  /*1900*/  IMAD.X R3, R20, 0x1, R3, P0 ;  /* 0x0000000114037824 */ /* 0x000fe200000e0603 */
[----:B------:R-:W-:Y:S01]  /*1910*/  ISETP.GE.U32.AND P0, PT, R2, UR7, PT ;  /* 0x0000000702007c0c */ /* 0x000fe2000bf06070 */
[----:B------:R3:W-:Y:S01]  /*1920*/  LDGSTS.E [R27+0x80], desc[UR20][R10.64] ;  /* 0x000800000a1b7fae */ /* 0x0007e2000b9a1014 */
[----:B------:R-:W-:-:S02]  /*1930*/  LEA.HI.X R16, R5, R16, RZ, 0x4, P1 ;  /* 0x0000001005107211 */ /* 0x000fc400008f24ff */
[----:B------:R-:W-:Y:S01]  /*1940*/  ISETP.GE.U32.AND.EX P0, PT, R3, UR13, PT, P0 ;  /* 0x0000000d03007c0c */ /* 0x000fe2000bf06100 */
[----:B------:R4:W-:Y:S01]  /*1950*/  LDGSTS.E [R29+0x80], desc[UR20][R14.64] ;  /* 0x000800000e1d7fae */ /* 0x0009e2000b9a1014 */
[C---:B-1----:R-:W-:Y:S01]  /*1960*/  LEA R23, R22.reuse, R23, 0x4 ;  /* 0x0000001716177211 */ /* 0x042fe200078e20ff */
[C---:B--2---:R-:W-:Y:S02]  /*1970*/  IMAD R25, R22.reuse, 0x10, R25 ;  /* 0x0000001016197824 */ /* 0x044fe400078e0219 */
[C---:B---3--:R-:W-:Y:S02]  /*1980*/  IMAD R27, R22.reuse, 0x10, R27 ;  /* 0x00000010161b7824 */ /* 0x048fe400078e021b */
[----:B----4-:R-:W-:-:S06]  /*1990*/  IMAD R29, R22, 0x10, R29 ;  /* 0x00000010161d7824 */ /* 0x010fcc00078e021d */
[----:B------:R-:W-:Y:S05]  /*19a0*/  @!P0 BRA `(.L_x_559) ;  /* 0xfffffffc00988947 */ /* 0x000fea000383ffff */
.L_x_552:
[----:B------:R-:W-:Y:S05]  /*19b0*/  BSYNC.RECONVERGENT B0 ;  /* 0x0000000000007941 */ /* 0x000fea0003800200 */
.L_x_551:
[----:B------:R-:W0:Y:S01]  /*19c0*/  LDGDEPBAR ;  /* 0x00000000000079af */ /* 0x000e220000000000 */
[----:B------:R-:W-:-:S04]  /*19d0*/  DEPBAR.LE SB0, 0x0 ;  /* 0x000080000000791a */ /* 0x000fc80000000000 */
[----:B------:R-:W-:Y:S06]  /*19e0*/  BAR.SYNC.DEFER_BLOCKING 0x0 ;  /* 0x0000000000007b1d */ /* 0x000fec0000010000 */
.L_x_541:
[----:B------:R-:W-:-:S09]  /*19f0*/  UISETP.GT.AND UP0, UPT, UR24, UR6, UPT ;  /* 0x000000061800728c */ /* 0x000fd2000bf04270 */
[----:B------:R-:W-:Y:S05]  /*1a00*/  BRA.U UP0, `(.L_x_560) ;  /* 0x0000000100807547 */ /* 0x000fea000b800000 */
        /* <DEDUP_REMOVED lines=10> */
[----:B----4-:R-:W-:Y:S01]  /*1ab0*/  UIMAD.WIDE UR4, UR22, 0x4, UR4 ;  /* 0x00000004160478a5 */ /* 0x010fe2000f8e0204 */
[----:B--2---:R-:W-:-:S03]  /*1ac0*/  IMAD R0, R3, 0x200, R0 ;  /* 0x0000020003007824 */ /* 0x004fc600078e0200 */
[----:B-1----:R-:W-:Y:S02]  /*1ad0*/  LEA R7, R7, R2, 0x18 ;  /* 0x0000000207077211 */ /* 0x002fe400078ec0ff */
[C---:B---3--:R-:W-:Y:S02]  /*1ae0*/  LEA R2, R5.reuse, UR6, 0x2 ;  /* 0x0000000605027c11 */ /* 0x048fe4000f8e10ff */
[----:B------:R-:W-:-:S03]  /*1af0*/  LEA R0, R5, R0, 0x2 ;  /* 0x0000000005007211 */ /* 0x000fc600078e10ff */
[----:B------:R-:W-:Y:S01]  /*1b00*/  IMAD.IADD R6, R7, 0x1, R2 ;  /* 0x0000000107067824 */ /* 0x000fe200078e0202 */
[----:B------:R-:W-:Y:S01]  /*1b10*/  IADD3 R4, PT, PT, R0, 0x80, R7 ;  /* 0x0000008000047810 */ /* 0x000fe20007ffe007 */
[----:B------:R-:W-:-:S07]  /*1b20*/  IMAD.MOV R0, RZ, RZ, -R3 ;  /* 0x000000ffff007224 */ /* 0x000fce00078e0a03 */
.L_x_561:
[----:B-1----:R-:W-:Y:S01]  /*1b30*/  LDS R7, [R6] ;  /* 0x0000000006077984 */ /* 0x002fe20000000800 */
[----:B------:R-:W-:Y:S02]  /*1b40*/  VIADD R0, R0, 0x1 ;  /* 0x0000000100007836 */ /* 0x000fe40000000000 */
[----:B------:R-:W-:Y:S01]  /*1b50*/  IMAD.U32 R2, RZ, RZ, UR4 ;  /* 0x00000004ff027e24 */ /* 0x000fe2000f8e00ff */
[----:B------:R-:W1:Y:S01]  /*1b60*/  LDS R8, [R4] ;  /* 0x0000000004087984 */ /* 0x000e620000000800 */
[----:B------:R-:W-:Y:S01]  /*1b70*/  IMAD.U32 R3, RZ, RZ, UR5 ;  /* 0x00000005ff037e24 */ /* 0x000fe2000f8e00ff */
[----:B------:R-:W-:Y:S01]  /*1b80*/  ISETP.NE.AND P0, PT, R0, RZ, PT ;  /* 0x000000ff0000720c */ /* 0x000fe20003f05270 */
[----:B------:R-:W-:-:S04]  /*1b90*/  IMAD.WIDE R2, R5, 0x4, R2 ;  /* 0x0000000405027825 */ /* 0x000fc800078e0202 */
[----:B-1----:R-:W-:-:S05]  /*1ba0*/  FMUL R7, R7, R8 ;  /* 0x0000000807077220 */ /* 0x002fca0000400000 */
[----:B------:R1:W-:Y:S03]  /*1bb0*/  STG.E desc[UR20][R2.64], R7 ;  /* 0x0000000702007986 */ /* 0x0003e6000c101914 */
[----:B------:R-:W-:Y:S05]  /*1bc0*/  @!P0 EXIT ;  /* 0x000000000000894d */ /* 0x000fea0003800000 */
[----:B------:R-:W-:Y:S01]  /*1bd0*/  IADD3 R4, PT, PT, R4, 0x200, RZ ;  /* 0x0000020004047810 */ /* 0x000fe20007ffe0ff */
[----:B------:R-:W-:Y:S02]  /*1be0*/  VIADD R6, R6, 0x200 ;  /* 0x0000020006067836 */ /* 0x000fe40000000000 */
[----:B------:R-:W-:Y:S01]  /*1bf0*/  VIADD R5, R5, 0x80 ;  /* 0x0000008005057836 */ /* 0x000fe20000000000 */
[----:B------:R-:W-:Y:S06]  /*1c00*/  BRA `(.L_x_561) ;  /* 0xfffffffc00c87947 */ /* 0x000fec000383ffff */
.L_x_560:
[----:B------:R-:W1:Y:S02]  /*1c10*/  LDC R0, c[0x0][0x384] ;  /* 0x0000e100ff007b82 */ /* 0x000e640000000800 */
[----:B-1----:R-:W-:-:S13]  /*1c20*/  ISETP.GE.AND P0, PT, R0, 0x1, PT ;  /* 0x000000010000780c */ /* 0x002fda0003f06270 */
[----:B------:R-:W-:Y:S05]  /*1c30*/  @!P0 EXIT ;  /* 0x000000000000894d */ /* 0x000fea0003800000 */
[----:B------:R-:W1:Y:S01]  /*1c40*/  S2R R5, SR_TID.X ;  /* 0x0000000000057919 */ /* 0x000e620000002100 */
[----:B------:R-:W2:Y:S01]  /*1c50*/  LDC R3, c[0x0][0x3b0] ;  /* 0x0000ec00ff037b82 */ /* 0x000ea20000000800 */
[----:B------:R-:W3:Y:S01]  /*1c60*/  LDCU UR6, c[0x0][0x3a0] ;  /* 0x00007400ff0677ac */ /* 0x000ee20008000800 */
[----:B------:R-:W-:Y:S01]  /*1c70*/  MOV R2, 0x400 ;  /* 0x0000040000027802 */ /* 0x000fe20000000f00 */
[----:B------:R-:W4:Y:S01]  /*1c80*/  S2R R7, SR_CgaCtaId ;  /* 0x0000000000077919 */ /* 0x000f220000008800 */
[----:B------:R-:W5:Y:S03]  /*1c90*/  LDCU.64 UR4, c[0x0][0x390] ;  /* 0x00007200ff0477ac */ /* 0x000f660008000a00 */
[----:B------:R-:W-:Y:S01]  /*1ca0*/  VIADD R4, R2, 0x80 ;  /* 0x0000008002047836 */ /* 0x000fe20000000000 */
[----:B-----5:R-:W-:Y:S01]  /*1cb0*/  UIMAD.WIDE UR4, UR22, 0x4, UR4 ;  /* 0x00000004160478a5 */ /* 0x020fe2000f8e0204 */
[----:B--2---:R-:W-:-:S02]  /*1cc0*/  IMAD R2, R0, 0x200, R3 ;  /* 0x0000020000027824 */ /* 0x004fc400078e0203 */
[----:B------:R-:W-:Y:S02]  /*1cd0*/  IMAD.MOV R0, RZ, RZ, -R0 ;  /* 0x000000ffff007224 */ /* 0x000fe400078e0a00 */
[C---:B-1----:R-:W-:Y:S01]  /*1ce0*/  IMAD R2, R5.reuse, 0x4, R2 ;  /* 0x0000000405027824 */ /* 0x042fe200078e0202 */
[----:B---3--:R-:W-:Y:S02]  /*1cf0*/  LEA R6, R5, UR6, 0x2 ;  /* 0x0000000605067c11 */ /* 0x008fe4000f8e10ff */
[----:B----4-:R-:W-:-:S04]  /*1d00*/  LEA R7, R7, R4, 0x18 ;  /* 0x0000000407077211 */ /* 0x010fc800078ec0ff */
[----:B------:R-:W-:Y:S02]  /*1d10*/  IADD3 R6, PT, PT, R7, R6, RZ ;  /* 0x0000000607067210 */ /* 0x000fe40007ffe0ff */
[----:B------:R-:W-:-:S07]  /*1d20*/  IADD3 R4, PT, PT, R2, 0x80, R7 ;  /* 0x0000008002047810 */ /* 0x000fce0007ffe007 */
.L_x_562:
[----:B------:R-:W-:Y:S01]  /*1d30*/  ISETP.GE.AND P0, PT, R5, UR23, PT ;  /* 0x0000001705007c0c */ /* 0x000fe2000bf06270 */
        /* <DEDUP_REMOVED lines=14> */
        .weak           $__internal_1_$__cuda_sm20_div_u64
        .type           $__internal_1_$__cuda_sm20_div_u64,@function
        .size           $__internal_1_$__cuda_sm20_div_u64,(.L_x_675 - $__internal_1_$__cuda_sm20_div_u64)
$__internal_1_$__cuda_sm20_div_u64:
[----:B------:R-:W-:Y:S02]  /*1e20*/  IMAD.U32 R15, RZ, RZ, UR4 ;  /* 0x00000004ff0f7e24 */ /* 0x000fe4000f8e00ff */
[----:B------:R-:W-:-:S04]  /*1e30*/  IMAD.MOV.U32 R14, RZ, RZ, R5 ;  /* 0x000000ffff0e7224 */ /* 0x000fc800078e0005 */
        /* <DEDUP_REMOVED lines=9> */
[----:B------:R-:W-:Y:S01]  /*1ed0*/  IMAD.X R19, RZ, RZ, ~R13, P0 ;  /* 0x000000ffff137224 */ /* 0x000fe200000e0e0d */
[----:B------:R-:W-:-:S03]  /*1ee0*/  MOV R13, R6 ;  /* 0x00000006000d7202 */ /* 0x000fc60000000f00 */
[-C--:B------:R-:W-:Y:S02]  /*1ef0*/  IMAD R15, R7, R19.reuse, RZ ;  /* 0x00000013070f7224 */ /* 0x080fe400078e02ff */
[----:B------:R-:W-:-:S04]  /*1f00*/  IMAD.WIDE.U32 R12, P0, R6, R19, R12 ;  /* 0x00000013060c7225 */ /* 0x000fc8000780000c */
[----:B------:R-:W-:-:S04]  /*1f10*/  IMAD.HI.U32 R11, R7, R19, RZ ;  /* 0x00000013070b7227 */ /* 0x000fc800078e00ff */
[----:B------:R-:W-:-:S04]  /*1f20*/  IMAD.HI.U32 R12, P1, R7, R17, R12 ;  /* 0x00000011070c7227 */ /* 0x000fc8000782000c */
[----:B------:R-:W-:Y:S01]  /*1f30*/  IMAD.X R11, R11, 0x1, R7, P0 ;  /* 0x000000010b0b7824 */ /* 0x000fe200000e0607 */
[----:B------:R-:W-:-:S04]  /*1f40*/  IADD3 R13, P2, PT, R15, R12, RZ ;  /* 0x0000000c0f0d7210 */ /* 0x000fc80007f5e0ff */
[----:B------:R-:W-:Y:S01]  /*1f50*/  IADD3.X R11, PT, PT, RZ, RZ, R11, P2, P1 ;  /* 0x000000ffff0b7210 */ /* 0x000fe200017e240b */
[----:B------:R-:W-:-:S04]  /*1f60*/  IMAD.WIDE.U32 R6, R13, R5, RZ ;  /* 0x000000050d067225 */ /* 0x000fc800078e00ff */
[----:B------:R-:W-:Y:S01]  /*1f70*/  IMAD R12, R13, UR4, R7 ;  /* 0x000000040d0c7c24 */ /* 0x000fe2000f8e0207 */
[----:B------:R-:W-:-:S03]  /*1f80*/  IADD3 R7, P0, PT, RZ, -R6, RZ ;  /* 0x80000006ff077210 */ /* 0x000fc60007f1e0ff */
[----:B------:R-:W-:Y:S02]  /*1f90*/  IMAD R6, R11, R5, R12 ;  /* 0x000000050b067224 */ /* 0x000fe400078e020c */
[----:B------:R-:W-:-:S04]  /*1fa0*/  IMAD.HI.U32 R12, R13, R7, RZ ;  /* 0x000000070d0c7227 */ /* 0x000fc800078e00ff */
[----:B------:R-:W-:-:S04]  /*1fb0*/  IMAD.X R6, RZ, RZ, ~R6, P0 ;  /* 0x000000ffff067224 */ /* 0x000fc800000e0e06 */
        /* <DEDUP_REMOVED lines=15> */
[----:B------:R-:W-:-:S03]  /*20b0*/  IMAD.WIDE.U32 R6, R12, R5, RZ ;  /* 0x000000050c067225 */ /* 0x000fc600078e00ff */
[----:B------:R-:W-:Y:S01]  /*20c0*/  IADD3.X R14, PT, PT, RZ, R11, RZ, P1, !PT ;  /* 0x0000000bff0e7210 */ /* 0x000fe20000ffe4ff */
[----:B------:R-:W-:Y:S01]  /*20d0*/  IMAD R7, R12, UR4, R7 ;  /* 0x000000040c077c24 */ /* 0x000fe2000f8e0207 */
[----:B------:R-:W-:Y:S02]  /*20e0*/  IADD3 R16, P1, PT, -R6, R9, RZ ;  /* 0x0000000906107210 */ /* 0x000fe40007f3e1ff */
[----:B------:R-:W-:Y:S01]  /*20f0*/  IADD3 R9, P2, PT, R12, 0x1, RZ ;  /* 0x000000010c097810 */ /* 0x000fe20007f5e0ff */
[-C--:B------:R-:W-:Y:S01]  /*2100*/  IMAD R7, R14, R5.reuse, R7 ;  /* 0x000000050e077224 */ /* 0x080fe200078e0207 */
[----:B------:R-:W-:-:S03]  /*2110*/  ISETP.GE.U32.AND P0, PT, R16, R5, PT ;  /* 0x000000051000720c */ /* 0x000fc60003f06070 */
[----:B------:R-:W-:Y:S01]  /*2120*/  IMAD.X R11, R10, 0x1, ~R7, P1 ;  /* 0x000000010a0b7824 */ /* 0x000fe200008e0e07 */
[----:B------:R-:W-:Y:S01]  /*2130*/  IADD3 R6, P1, PT, -R5, R16, RZ ;  /* 0x0000001005067210 */ /* 0x000fe20007f3e1ff */
[----:B------:R-:W-:-:S03]  /*2140*/  IMAD.X R7, RZ, RZ, R14, P2 ;  /* 0x000000ffff077224 */ /* 0x000fc600010e060e */
[C---:B------:R-:W-:Y:S02]  /*2150*/  ISETP.GE.U32.AND.EX P0, PT, R11.reuse, UR4, PT, P0 ;  /* 0x000000040b007c0c */ /* 0x040fe4000bf06100 */
[----:B------:R-:W-:Y:S02]  /*2160*/  IADD3.X R10, PT, PT, R11, ~UR4, RZ, P1, !PT ;  /* 0x800000040b0a7c10 */ /* 0x000fe40008ffe4ff */
[----:B------:R-:W-:Y:S02]  /*2170*/  SEL R6, R6, R16, P0 ;  /* 0x0000001006067207 */ /* 0x000fe40000000000 */
[----:B------:R-:W-:Y:S02]  /*2180*/  SEL R9, R9, R12, P0 ;  /* 0x0000000c09097207 */ /* 0x000fe40000000000 */
[----:B------:R-:W-:Y:S02]  /*2190*/  SEL R10, R10, R11, P0 ;  /* 0x0000000b0a0a7207 */ /* 0x000fe40000000000 */
[----:B------:R-:W-:-:S02]  /*21a0*/  SEL R14, R7, R14, P0 ;  /* 0x0000000e070e7207 */ /* 0x000fc40000000000 */
[----:B------:R-:W-:Y:S02]  /*21b0*/  ISETP.GE.U32.AND P0, PT, R6, R5, PT ;  /* 0x000000050600720c */ /* 0x000fe40003f06070 */
[----:B------:R-:W-:Y:S02]  /*21c0*/  IADD3 R6, P2, PT, R9, 0x1, RZ ;  /* 0x0000000109067810 */ /* 0x000fe40007f5e0ff */
[----:B------:R-:W-:Y:S02]  /*21d0*/  ISETP.GE.U32.AND.EX P0, PT, R10, UR4, PT, P0 ;  /* 0x000000040a007c0c */ /* 0x000fe4000bf06100 */
[----:B------:R-:W-:Y:S01]  /*21e0*/  ISETP.NE.U32.AND P1, PT, R5, RZ, PT ;  /* 0x000000ff0500720c */ /* 0x000fe20003f25070 */
[----:B------:R-:W-:Y:S01]  /*21f0*/  IMAD.X R7, RZ, RZ, R14, P2 ;  /* 0x000000ffff077224 */ /* 0x000fe200010e060e */
[----:B------:R-:W-:Y:S01]  /*2200*/  SEL R6, R6, R9, P0 ;  /* 0x0000000906067207 */ /* 0x000fe20000000000 */
[----:B------:R-:W-:Y:S01]  /*2210*/  IMAD.MOV.U32 R9, RZ, RZ, 0x0 ;  /* 0x00000000ff097424 */ /* 0x000fe200078e00ff */
[----:B------:R-:W-:-:S02]  /*2220*/  ISETP.NE.AND.EX P1, PT, RZ, UR4, PT, P1 ;  /* 0x00000004ff007c0c */ /* 0x000fc4000bf25310 */
[----:B------:R-:W-:Y:S02]  /*2230*/  SEL R7, R7, R14, P0 ;  /* 0x0000000e07077207 */ /* 0x000fe40000000000 */
[----:B------:R-:W-:Y:S02]  /*2240*/  SEL R6, R6, 0xffffffff, P1 ;  /* 0xffffffff06067807 */ /* 0x000fe40000800000 */
[----:B------:R-:W-:Y:S01]  /*2250*/  SEL R7, R7, 0xffffffff, P1 ;  /* 0xffffffff07077807 */ /* 0x000fe20000800000 */
[----:B------:R-:W-:Y:S06]  /*2260*/  RET.REL.NODEC R8 `(_ZN3cub18CUB_300001_SM_10006detail9transform16transform_kernelINS2_10policy_hubILb0EN4cuda3std3__45tupleIJN6thrust24THRUST_300001_SM_1000_NS6detail15normal_iteratorINSA_10device_ptrIfEEEESF_EEEE10policy1000EiNS7_10multipliesIfEESF_JPfSL_EEEvT0_iT1_T2_DpNS2_10kernel_argIT3_EE) ;  /* 0xffffffdc08647950 */ /* 0x000fec0003c3ffff */
.L_x_563:
        /* <DEDUP_REMOVED lines=9> */
.L_x_675:


//--------------------- .text._ZN3cub18CUB_300001_SM_10006detail8for_each13static_kernelINS2_12policy_hub_t12policy_500_tEmN6thrust24THRUST_300001_SM_1000_NS8cuda_cub20__uninitialized_fill7functorINS7_10device_ptrIiEEiEEEEvT0_T1_ --------------------------
	.section	.text._ZN3cub18CUB_300001_SM_10006detail8for_each13static_kernelINS2_12policy_hub_t12policy_500_tEmN6thrust24THRUST_300001_SM_1000_NS8cuda_cub20__uninitialized_fill7functorINS7_10device_ptrIiEEiEEEEvT0_T1_,"ax",@progbits
	.align	128
        .global         _ZN3cub18CUB_300001_SM_10006detail8for_each13static_kernelINS2_12policy_hub_t12policy_500_tEmN6thrust24THRUST_300001_SM_1000_NS8cuda_cub20__uninitialized_fill7functorINS7_10device_ptrIiEEiEEEEvT0_T1_
        .type           _ZN3cub18CUB_300001_SM_10006detail8for_each13static_kernelINS2_12policy_hub_t12policy_500_tEmN6thrust24THRUST_300001_SM_1000_NS8cuda_cub20__uninitialized_fill7functorINS7_10device_ptrIiEEiEEEEvT0_T1_,@function
        .size           _ZN3cub18CUB_300001_SM_10006detail8for_each13static_kernelINS2_12policy_hub_t12policy_500_tEmN6thrust24THRUST_300001_SM_1000_NS8cuda_cub20__uninitialized_fill7functorINS7_10device_ptrIiEEiEEEEvT0_T1_,(.L_x_696 - _ZN3cub18CUB_300001_SM_10006detail8for_each13static_kernelINS2_12policy_hub_t12policy_500_tEmN6thrust24THRUST_300001_SM_1000_NS8cuda_cub20__uninitialized_fill7functorINS7_10device_ptrIiEEiEEEEvT0_T1_)
        .other          _ZN3cub18CUB_300001_SM_10006detail8for_each13static_kernelINS2_12policy_hub_t12policy_500_tEmN6thrust24THRUST_300001_SM_1000_NS8cuda_cub20__uninitialized_fill7functorINS7_10device_ptrIiEEiEEEEvT0_T1_,@"STO_CUDA_ENTRY STV_DEFAULT"
_ZN3cub18CUB_300001_SM_10006detail8for_each13static_kernelINS2_12policy_hub_t12policy_500_tEmN6thrust24THRUST_300001_SM_1000_NS8cuda_cub20__uninitialized_fill7functorINS7_10device_ptrIiEEiEEEEvT0_T1_:
.text._ZN3cub18CUB_300001_SM_10006detail8for_each13static_kernelINS2_12policy_hub_t12policy_500_tEmN6thrust24THRUST_300001_SM_1000_NS8cuda_cub20__uninitialized_fill7functorINS7_10device_ptrIiEEiEEEEvT0_T1_:
[----:B------:R-:W-:Y:S08]  /*0000*/  LDC R1, c[0x0][0x37c] ;  /* 0x0000df00ff017b82 */ /* 0x000ff00000000800 */
[----:B------:R-:W0:Y:S01]  /*0010*/  S2UR UR4, SR_CTAID.X ;  /* 0x00000000000479c3 */ /* 0x000e220000002500 */
[----:B------:R-:W1:Y:S01]  /*0020*/  LDCU.64 UR6, c[0x0][0x380] ;  /* 0x00007000ff0677ac */ /* 0x000e620008000a00 */
[----:B------:R-:W2:Y:S01]  /*0030*/  LDCU.64 UR8, c[0x0][0x358] ;  /* 0x00006b00ff0877ac */ /* 0x000ea20008000a00 */
[----:B0-----:R-:W-:-:S04]  /*0040*/  UIMAD.WIDE.U32 UR4, UR4, 0x200, URZ ;  /* 0x00000200040478a5 */ /* 0x001fc8000f8e00ff */
[----:B-1----:R-:W-:-:S04]  /*0050*/  UIADD3 UR6, UP0, UPT, -UR4, UR6, URZ ;  /* 0x0000000604067290 */ /* 0x002fc8000ff1e1ff */
[----:B------:R-:W-:Y:S02]  /*0060*/  UIADD3.X UR7, UPT, UPT, ~UR5, UR7, URZ, UP0, !UPT ;  /* 0x0000000705077290 */ /* 0x000fe400087fe5ff */
[----:B------:R-:W-:-:S04]  /*0070*/  UISETP.GE.U32.AND UP0, UPT, UR6, 0x200, UPT ;  /* 0x000002000600788c */ /* 0x000fc8000bf06070 */
[----:B------:R-:W-:-:S09]  /*0080*/  UISETP.GE.U32.AND.EX UP0, UPT, UR7, URZ, UPT, UP0 ;  /* 0x000000ff0700728c */ /* 0x000fd2000bf06100 */
[----:B--2---:R-:W-:Y:S05]  /*0090*/  BRA.U !UP0, `(.L_x_564) ;  /* 0x0000000108287547 */ /* 0x004fea000b800000 */
[----:B------:R-:W0:Y:S01]  /*00a0*/  S2R R0, SR_TID.X ;  /* 0x0000000000007919 */ /* 0x000e220000002100 */
[----:B------:R-:W1:Y:S01]  /*00b0*/  LDCU.64 UR6, c[0x0][0x388] ;  /* 0x00007100ff0677ac */ /* 0x000e620008000a00 */
[----:B------:R-:W2:Y:S01]  /*00c0*/  LDC R5, c[0x0][0x390] ;  /* 0x0000e400ff057b82 */ /* 0x000ea20000000800 */
[----:B0-----:R-:W-:-:S05]  /*00d0*/  IADD3 R0, P0, PT, R0, UR4, RZ ;  /* 0x0000000400007c10 */ /* 0x001fca000ff1e0ff */
[----:B------:R-:W-:Y:S01]  /*00e0*/  IMAD.X R3, RZ, RZ, UR5, P0 ;  /* 0x00000005ff037e24 */ /* 0x000fe200080e06ff */
[----:B-1----:R-:W-:-:S04]  /*00f0*/  LEA R2, P0, R0, UR6, 0x2 ;  /* 0x0000000600027c11 */ /* 0x002fc8000f8010ff */
[----:B------:R-:W-:-:S05]  /*0100*/  LEA.HI.X R3, R0, UR7, R3, 0x2, P0 ;  /* 0x0000000700037c11 */ /* 0x000fca00080f1403 */
[----:B--2---:R-:W-:Y:S04]  /*0110*/  STG.E desc[UR8][R2.64], R5 ;  /* 0x0000000502007986 */ /* 0x004fe8000c101908 */
[----:B------:R-:W-:Y:S01]  /*0120*/  STG.E desc[UR8][R2.64+0x400], R5 ;  /* 0x0004000502007986 */ /* 0x000fe2000c101908 */
[----:B------:R-:W-:Y:S05]  /*0130*/  EXIT ;  /* 0x000000000000794d */ /* 0x000fea0003800000 */
.L_x_564:
[----:B------:R-:W0:Y:S01]  /*0140*/  S2R R0, SR_TID.X ;  /* 0x0000000000007919 */ /* 0x000e220000002100 */
[----:B------:R-:W-:Y:S01]  /*0150*/  IMAD.U32 R2, RZ, RZ, UR7 ;  /* 0x00000007ff027e24 */ /* 0x000fe2000f8e00ff */
[----:B------:R-:W1:Y:S01]  /*0160*/  LDCU.64 UR10, c[0x0][0x388] ;  /* 0x00007100ff0a77ac */ /* 0x000e620008000a00 */
[----:B------:R-:W-:Y:S01]  /*0170*/  IMAD.U32 R4, RZ, RZ, UR7 ;  /* 0x00000007ff047e24 */ /* 0x000fe2000f8e00ff */
[----:B0-----:R-:W-:-:S04]  /*0180*/  ISETP.LT.U32.AND P0, PT, R0, UR6, PT ;  /* 0x0000000600007c0c */ /* 0x001fc8000bf01070 */
[----:B------:R-:W-:Y:S01]  /*0190*/  ISETP.GT.U32.AND.EX P0, PT, R2, RZ, PT, P0 ;  /* 0x000000ff0200720c */ /* 0x000fe20003f04100 */
[C---:B------:R-:W-:Y:S01]  /*01a0*/  VIADD R2, R0.reuse, 0x100 ;  /* 0x0000010000027836 */ /* 0x040fe20000000000 */
[----:B------:R-:W-:-:S04]  /*01b0*/  IADD3 R0, P2, PT, R0, UR4, RZ ;  /* 0x0000000400007c10 */ /* 0x000fc8000ff5e0ff */
[----:B------:R-:W-:Y:S01]  /*01c0*/  ISETP.LT.U32.AND P1, PT, R2, UR6, PT ;  /* 0x0000000602007c0c */ /* 0x000fe2000bf21070 */
[----:B------:R-:W-:Y:S01]  /*01d0*/  IMAD.X R3, RZ, RZ, UR5, P2 ;  /* 0x00000005ff037e24 */ /* 0x000fe200090e06ff */
[----:B-1----:R-:W-:Y:S02]  /*01e0*/  LEA R2, P2, R0, UR10, 0x2 ;  /* 0x0000000a00027c11 */ /* 0x002fe4000f8410ff */
[----:B------:R-:W-:Y:S02]  /*01f0*/  ISETP.GT.U32.AND.EX P1, PT, R4, RZ, PT, P1 ;  /* 0x000000ff0400720c */ /* 0x000fe40003f24110 */
[----:B------:R-:W-:Y:S01]  /*0200*/  LEA.HI.X R3, R0, UR11, R3, 0x2, P2 ;  /* 0x0000000b00037c11 */ /* 0x000fe200090f1403 */
[----:B------:R-:W0:Y:S04]  /*0210*/  @P0 LDC R5, c[0x0][0x390] ;  /* 0x0000e400ff050b82 */ /* 0x000e280000000800 */
[----:B0-----:R0:W-:Y:S06]  /*0220*/  @P0 STG.E desc[UR8][R2.64], R5 ;  /* 0x0000000502000986 */ /* 0x0011ec000c101908 */
[----:B------:R-:W-:Y:S05]  /*0230*/  @!P1 EXIT ;  /* 0x000000000000994d */ /* 0x000fea0003800000 */
[----:B0-----:R-:W0:Y:S02]  /*0240*/  LDC R5, c[0x0][0x390] ;  /* 0x0000e400ff057b82 */ /* 0x001e240000000800 */
[----:B0-----:R-:W-:Y:S01]  /*0250*/  STG.E desc[UR8][R2.64+0x400], R5 ;  /* 0x0004000502007986 */ /* 0x001fe2000c101908 */
[----:B------:R-:W-:Y:S05]  /*0260*/  EXIT ;  /* 0x000000000000794d */ /* 0x000fea0003800000 */
.L_x_565:
        /* <DEDUP_REMOVED lines=9> */
.L_x_696:


//--------------------- .text._ZN3cub18CUB_300001_SM_10006detail8for_each13static_kernelINS2_12policy_hub_t12policy_500_tElNS2_12op_wrapper_tIlN6thrust24THRUST_300001_SM_1000_NS6system6detail7generic6detail21binary_search_functorINS8_6detail15normal_iteratorINS8_10device_ptrIfEEEENSC_18binary_search_lessENSC_3lbfEEENS8_12zip_iteratorIN4cuda3std3__45tupleIJSI_NSF_INSG_IjEEEEEEEEEEEEEvT0_T1_ --------------------------
	.section	.text._ZN3cub18CUB_300001_SM_10006detail8for_each13static_kernelINS2_12policy_hub_t12policy_500_tElNS2_12op_wrapper_tIlN6thrust24THRUST_300001_SM_1000_NS6system6detail7generic6detail21binary_search_functorINS8_6detail15normal_iteratorINS8_10device_ptrIfEEEENSC_18binary_search_lessENSC_3lbfEEENS8_12zip_iteratorIN4cuda3std3__45tupleIJSI_NSF_INSG_IjEEEEEEEEEEEEEvT0_T1_,"ax",@progbits
	.align	128
        .global         _ZN3cub18CUB_300001_SM_10006detail8for_each13static_kernelINS2_12policy_hub_t12policy_500_tElNS2_12op_wrapper_tIlN6thrust24THRUST_300001_SM_1000_NS6system6detail7generic6detail21binary_search_functorINS8_6detail15normal_iteratorINS8_10device_ptrIfEEEENSC_18binary_search_lessENSC_3lbfEEENS8_12zip_iteratorIN4cuda3std3__45tupleIJSI_NSF_INSG_IjEEEEEEEEEEEEEvT0_T1_
        .type           _ZN3cub18CUB_300001_SM_10006detail8for_each13static_kernelINS2_12policy_hub_t12policy_500_tElNS2_12op_wrapper_tIlN6thrust24THRUST_300001_SM_1000_NS6system6detail7generic6detail21binary_search_functorINS8_6detail15normal_iteratorINS8_10device_ptrIfEEEENSC_18binary_search_lessENSC_3lbfEEENS8_12zip_iteratorIN4cuda3std3__45tupleIJSI_NSF_INSG_IjEEEEEEEEEEEEEvT0_T1_,@function
        .size           _ZN3cub18CUB_300001_SM_10006detail8for_each13static_kernelINS2_12policy_hub_t12policy_500_tElNS2_12op_wrapper_tIlN6thrust24THRUST_300001_SM_1000_NS6system6detail7generic6detail21binary_search_functorINS8_6detail15normal_iteratorINS8_10device_ptrIfEEEENSC_18binary_search_lessENSC_3lbfEEENS8_12zip_iteratorIN4cuda3std3__45tupleIJSI_NSF_INSG_IjEEEEEEEEEEEEEvT0_T1_,(.L_x_697 - _ZN3cub18CUB_300001_SM_10006detail8for_each13static_kernelINS2_12policy_hub_t12policy_500_tElNS2_12op_wrapper_tIlN6thrust24THRUST_300001_SM_1000_NS6system6detail7generic6detail21binary_search_functorINS8_6detail15normal_iteratorINS8_10device_ptrIfEEEENSC_18binary_search_lessENSC_3lbfEEENS8_12zip_iteratorIN4cuda3std3__45tupleIJSI_NSF_INSG_IjEEEEEEEEEEEEEvT0_T1_)
        .other          _ZN3cub18CUB_300001_SM_10006detail8for_each13static_kernelINS2_12policy_hub_t12policy_500_tElNS2_12op_wrapper_tIlN6thrust24THRUST_300001_SM_1000_NS6system6detail7generic6detail21binary_search_functorINS8_6detail15normal_iteratorINS8_10device_ptrIfEEEENSC_18binary_search_lessENSC_3lbfEEENS8_12zip_iteratorIN4cuda3std3__45tupleIJSI_NSF_INSG_IjEEEEEEEEEEEEEvT0_T1_,@"STO_CUDA_ENTRY STV_DEFAULT"
_ZN3cub18CUB_300001_SM_10006detail8for_each13static_kernelINS2_12policy_hub_t12policy_500_tElNS2_12op_wrapper_tIlN6thrust24THRUST_300001_SM_1000_NS6system6detail7generic6detail21binary_search_functorINS8_6detail15normal_iteratorINS8_10device_ptrIfEEEENSC_18binary_search_lessENSC_3lbfEEENS8_12zip_iteratorIN4cuda3std3__45tupleIJSI_NSF_INSG_IjEEEEEEEEEEEEEvT0_T1_:
.text._ZN3cub18CUB_300001_SM_10006detail8for_each13static_kernelINS2_12policy_hub_t12policy_500_tElNS2_12op_wrapper_tIlN6thrust24THRUST_300001_SM_1000_NS6system6detail7generic6detail21binary_search_functorINS8_6detail15normal_iteratorINS8_10device_ptrIfEEEENSC_18binary_search_lessENSC_3lbfEEENS8_12zip_iteratorIN4cuda3std3__45tupleIJSI_NSF_INSG_IjEEEEEEEEEEEEEvT0_T1_:
        /* <DEDUP_REMOVED lines=8> */
[----:B------:R-:W-:-:S09]  /*0080*/  UISETP.GE.AND.EX UP0, UPT, UR7, URZ, UPT, UP0 ;  /* 0x000000ff0700728c */ /* 0x000fd2000bf06300 */
[----:B--2---:R-:W-:Y:S05]  /*0090*/  BRA.U !UP0, `(.L_x_566) ;  /* 0x0000000508587547 */ /* 0x004fea000b800000 */
[----:B------:R-:W0:Y:S01]  /*00a0*/  LDCU.64 UR6, c[0x0][0x3a0] ;  /* 0x00007400ff0677ac */ /* 0x000e220008000a00 */
[----:B------:R-:W1:Y:S01]  /*00b0*/  S2R R0, SR_TID.X ;  /* 0x0000000000007919 */ /* 0x000e620000002100 */
[----:B------:R-:W0:Y:S02]  /*00c0*/  LDCU.64 UR8, c[0x0][0x398] ;  /* 0x00007300ff0877ac */ /* 0x000e240008000a00 */
[----:B0-----:R-:W-:-:S04]  /*00d0*/  UIADD3 UR6, UP0, UPT, UR6, -UR8, URZ ;  /* 0x8000000806067290 */ /* 0x001fc8000ff1e0ff */
[----:B------:R-:W-:-:S04]  /*00e0*/  UIADD3.X UR7, UPT, UPT, UR7, ~UR9, URZ, UP0, !UPT ;  /* 0x8000000907077290 */ /* 0x000fc800087fe4ff */
[----:B------:R-:W-:Y:S02]  /*00f0*/  USHF.R.S64 UR6, UR6, 0x2, UR7 ;  /* 0x0000000206067899 */ /* 0x000fe40008001007 */
[----:B------:R-:W-:Y:S02]  /*0100*/  USHF.R.S32.HI UR7, URZ, 0x2, UR7 ;  /* 0x00000002ff077899 */ /* 0x000fe40008011407 */
[----:B------:R-:W-:-:S04]  /*0110*/  UISETP.GE.U32.AND UP0, UPT, UR6, 0x1, UPT ;  /* 0x000000010600788c */ /* 0x000fc8000bf06070 */
[----:B------:R-:W-:-:S09]  /*0120*/  UISETP.GE.AND.EX UP0, UPT, UR7, URZ, UPT, UP0 ;  /* 0x000000ff0700728c */ /* 0x000fd2000bf06300 */
[----:B-1----:R-:W-:Y:S05]  /*0130*/  BRA.U !UP0, `(.L_x_567) ;  /* 0x0000000508107547 */ /* 0x002fea000b800000 */
[----:B------:R-:W0:Y:S01]  /*0140*/  LDCU.64 UR12, c[0x0][0x388] ;  /* 0x00007100ff0c77ac */ /* 0x000e220008000a00 */
[----:B------:R-:W-:-:S05]  /*0150*/  IADD3 R0, P0, PT, R0, UR4, RZ ;  /* 0x0000000400007c10 */ /* 0x000fca000ff1e0ff */
[----:B------:R-:W-:Y:S01]  /*0160*/  IMAD.X R3, RZ, RZ, UR5, P0 ;  /* 0x00000005ff037e24 */ /* 0x000fe200080e06ff */
[----:B------:R-:W1:Y:S01]  /*0170*/  LDCU.64 UR4, c[0x0][0x390] ;  /* 0x00007200ff0477ac */ /* 0x000e620008000a00 */
[----:B------:R-:W-:-:S03]  /*0180*/  IMAD.SHL.U32 R2, R0, 0x4, RZ ;  /* 0x0000000400027824 */ /* 0x000fc600078e00ff */
[----:B------:R-:W-:Y:S02]  /*0190*/  SHF.L.U64.HI R3, R0, 0x2, R3 ;  /* 0x0000000200037819 */ /* 0x000fe40000010203 */
[----:B0-----:R-:W-:-:S04]  /*01a0*/  IADD3 R6, P0, PT, R2, UR12, RZ ;  /* 0x0000000c02067c10 */ /* 0x001fc8000ff1e0ff */
[----:B------:R-:W-:-:S05]  /*01b0*/  IADD3.X R7, PT, PT, R3, UR13, RZ, P0, !PT ;  /* 0x0000000d03077c10 */ /* 0x000fca00087fe4ff */
[----:B------:R0:W5:Y:S01]  /*01c0*/  LDG.E R5, desc[UR10][R6.64] ;  /* 0x0000000a06057981 */ /* 0x000162000c1e1900 */
[----:B-1----:R-:W-:Y:S01]  /*01d0*/  IADD3 R2, P0, PT, R2, UR4, RZ ;  /* 0x0000000402027c10 */ /* 0x002fe2000ff1e0ff */
[----:B------:R-:W-:Y:S01]  /*01e0*/  IMAD.U32 R0, RZ, RZ, UR6 ;  /* 0x00000006ff007e24 */ /* 0x000fe2000f8e00ff */
[----:B------:R-:W-:Y:S01]  /*01f0*/  BSSY.RECONVERGENT B0, `(.L_x_568) ;  /* 0x000001b000007945 */ /* 0x000fe20003800200 */
[----:B------:R-:W-:Y:S01]  /*0200*/  IMAD.U32 R4, RZ, RZ, UR7 ;  /* 0x00000007ff047e24 */ /* 0x000fe2000f8e00ff */
[----:B------:R-:W-:Y:S02]  /*0210*/  IADD3.X R3, PT, PT, R3, UR5, RZ, P0, !PT ;  /* 0x0000000503037c10 */ /* 0x000fe400087fe4ff */
[----:B------:R-:W-:Y:S01]  /*0220*/  CS2R R16, SRZ ;  /* 0x0000000000107805 */ /* 0x000fe2000001ff00 */
[----:B------:R-:W-:Y:S02]  /*0230*/  IMAD.MOV.U32 R15, RZ, RZ, R0 ;  /* 0x000000ffff0f7224 */ /* 0x000fe400078e0000 */
[----:B0-----:R-:W-:-:S07]  /*0240*/  IMAD.MOV.U32 R14, RZ, RZ, R4 ;  /* 0x000000ffff0e7224 */ /* 0x001fce00078e0004 */
.L_x_569:
[----:B------:R-:W-:-:S05]  /*0250*/  IADD3 R12, P0, PT, -R17, R15, RZ ;  /* 0x0000000f110c7210 */ /* 0x000fca0007f1e1ff */
[----:B------:R-:W-:-:S05]  /*0260*/  IMAD.X R13, R14, 0x1, ~R16, P0 ;  /* 0x000000010e0d7824 */ /* 0x000fca00000e0e10 */
[----:B------:R-:W-:-:S05]  /*0270*/  LEA.HI R12, P0, R13, R12, RZ, 0x1 ;  /* 0x0000000c0d0c7211 */ /* 0x000fca00078108ff */
[----:B------:R-:W-:-:S05]  /*0280*/  IMAD.X R13, RZ, RZ, R13, P0 ;  /* 0x000000ffff0d7224 */ /* 0x000fca00000e060d */
[--C-:B------:R-:W-:Y:S02]  /*0290*/  SHF.R.S64 R12, R12, 0x1, R13.reuse ;  /* 0x000000010c0c7819 */ /* 0x100fe4000000100d */
[----:B------:R-:W-:Y:S02]  /*02a0*/  SHF.R.S32.HI R13, RZ, 0x1, R13 ;  /* 0x00000001ff0d7819 */ /* 0x000fe4000001140d */
[----:B------:R-:W-:-:S05]  /*02b0*/  IADD3 R12, P0, PT, R17, R12, RZ ;  /* 0x0000000c110c7210 */ /* 0x000fca0007f1e0ff */
[----:B------:R-:W-:Y:S01]  /*02c0*/  IMAD.X R13, R16, 0x1, R13, P0 ;  /* 0x00000001100d7824 */ /* 0x000fe200000e060d */
[----:B------:R-:W-:-:S04]  /*02d0*/  LEA R8, P0, R12, UR8, 0x2 ;  /* 0x000000080c087c11 */ /* 0x000fc8000f8010ff */
[----:B------:R-:W-:-:S05]  /*02e0*/  LEA.HI.X R9, R12, UR9, R13, 0x2, P0 ;  /* 0x000000090c097c11 */ /* 0x000fca00080f140d */
[----:B------:R-:W2:Y:S01]  /*02f0*/  LDG.E R8, desc[UR10][R8.64] ;  /* 0x0000000a08087981 */ /* 0x000ea2000c1e1900 */
[----:B------:R-:W-:-:S05]  /*0300*/  IADD3 R10, P1, PT, R12, 0x1, RZ ;  /* 0x000000010c0a7810 */ /* 0x000fca0007f3e0ff */
[----:B------:R-:W-:Y:S01]  /*0310*/  IMAD.X R11, RZ, RZ, R13, P1 ;  /* 0x000000ffff0b7224 */ /* 0x000fe200008e060d */
[----:B--2--5:R-:W-:-:S04]  /*0320*/  FSETP.GEU.AND P0, PT, R8, R5, PT ;  /* 0x000000050800720b */ /* 0x024fc80003f0e000 */
[----:B------:R-:W-:Y:S02]  /*0330*/  SEL R15, R12, R15, P0 ;  /* 0x0000000f0c0f7207 */ /* 0x000fe40000000000 */
[----:B------:R-:W-:Y:S02]  /*0340*/  SEL R17, R17, R10, P0 ;  /* 0x0000000a11117207 */ /* 0x000fe40000000000 */
[----:B------:R-:W-:Y:S02]  /*0350*/  SEL R14, R13, R14, P0 ;  /* 0x0000000e0d0e7207 */ /* 0x000fe40000000000 */
[----:B------:R-:W-:Y:S02]  /*0360*/  SEL R16, R16, R11, P0 ;  /* 0x0000000b10107207 */ /* 0x000fe40000000000 */
[----:B------:R-:W-:-:S04]  /*0370*/  ISETP.GE.U32.AND P0, PT, R17, R15, PT ;  /* 0x0000000f1100720c */ /* 0x000fc80003f06070 */
[----:B------:R-:W-:-:S13]  /*0380*/  ISETP.GE.AND.EX P0, PT, R16, R14, PT, P0 ;  /* 0x0000000e1000720c */ /* 0x000fda0003f06300 */
[----:B------:R-:W-:Y:S05]  /*0390*/  @!P0 BRA `(.L_x_569) ;  /* 0xfffffffc00ac8947 */ /* 0x000fea000383ffff */
[----:B------:R-:W-:Y:S05]  /*03a0*/  BSYNC.RECONVERGENT B0 ;  /* 0x0000000000007941 */ /* 0x000fea0003800200 */
.L_x_568:
[----:B------:R0:W-:Y:S04]  /*03b0*/  STG.E desc[UR10][R2.64], R17 ;  /* 0x0000001102007986 */ /* 0x0001e8000c10190a */
[----:B------:R0:W5:Y:S01]  /*03c0*/  LDG.E R5, desc[UR10][R6.64+0x400] ;  /* 0x0004000a06057981 */ /* 0x000162000c1e1900 */
[----:B------:R-:W-:Y:S01]  /*03d0*/  BSSY.RECONVERGENT B0, `(.L_x_570) ;  /* 0x0000018000007945 */ /* 0x000fe20003800200 */
[----:B------:R-:W-:Y:S02]  /*03e0*/  IMAD.MOV.U32 R13, RZ, RZ, RZ ;  /* 0x000000ffff0d7224 */ /* 0x000fe400078e00ff */
[----:B------:R-:W-:-:S07]  /*03f0*/  IMAD.MOV.U32 R15, RZ, RZ, RZ ;  /* 0x000000ffff0f7224 */ /* 0x000fce00078e00ff */
.L_x_571:
[----:B------:R-:W-:-:S05]  /*0400*/  IADD3 R11, P0, PT, R0, -R13, RZ ;  /* 0x8000000d000b7210 */ /* 0x000fca0007f1e0ff */
[----:B------:R-:W-:-:S05]  /*0410*/  IMAD.X R10, R4, 0x1, ~R15, P0 ;  /* 0x00000001040a7824 */ /* 0x000fca00000e0e0f */
[----:B------:R-:W-:-:S05]  /*0420*/  LEA.HI R11, P0, R10, R11, RZ, 0x1 ;  /* 0x0000000b0a0b7211 */ /* 0x000fca00078108ff */
[----:B------:R-:W-:-:S05]  /*0430*/  IMAD.X R10, RZ, RZ, R10, P0 ;  /* 0x000000ffff0a7224 */ /* 0x000fca00000e060a */
[--C-:B------:R-:W-:Y:S02]  /*0440*/  SHF.R.S64 R11, R11, 0x1, R10.reuse ;  /* 0x000000010b0b7819 */ /* 0x100fe4000000100a */
[----:B------:R-:W-:Y:S02]  /*0450*/  SHF.R.S32.HI R10, RZ, 0x1, R10 ;  /* 0x00000001ff0a7819 */ /* 0x000fe4000001140a */
[----:B------:R-:W-:-:S05]  /*0460*/  IADD3 R11, P0, PT, R13, R11, RZ ;  /* 0x0000000b0d0b7210 */ /* 0x000fca0007f1e0ff */
[----:B------:R-:W-:Y:S01]  /*0470*/  IMAD.X R10, R15, 0x1, R10, P0 ;  /* 0x000000010f0a7824 */ /* 0x000fe200000e060a */
[----:B0-----:R-:W-:-:S04]  /*0480*/  LEA R6, P0, R11, UR8, 0x2 ;  /* 0x000000080b067c11 */ /* 0x001fc8000f8010ff */
        /* <DEDUP_REMOVED lines=13> */
.L_x_570:
[----:B------:R-:W-:Y:S01]  /*0560*/  STG.E desc[UR10][R2.64+0x400], R13 ;  /* 0x0004000d02007986 */ /* 0x000fe2000c10190a */
[----:B------:R-:W-:Y:S05]  /*0570*/  EXIT ;  /* 0x000000000000794d */ /* 0x000fea0003800000 */
.L_x_567:
[----:B------:R-:W0:Y:S01]  /*0580*/  LDCU.64 UR6, c[0x0][0x390] ;  /* 0x00007200ff0677ac */ /* 0x000e220008000a00 */
[----:B------:R-:W-:-:S05]  /*0590*/  IADD3 R0, P0, PT, R0, UR4, RZ ;  /* 0x0000000400007c10 */ /* 0x000fca000ff1e0ff */
[----:B------:R-:W-:Y:S01]  /*05a0*/  IMAD.X R3, RZ, RZ, UR5, P0 ;  /* 0x00000005ff037e24 */ /* 0x000fe200080e06ff */
[----:B0-----:R-:W-:-:S04]  /*05b0*/  LEA R2, P0, R0, UR6, 0x2 ;  /* 0x0000000600027c11 */ /* 0x001fc8000f8010ff */
[----:B------:R-:W-:-:S05]  /*05c0*/  LEA.HI.X R3, R0, UR7, R3, 0x2, P0 ;  /* 0x0000000700037c11 */ /* 0x000fca00080f1403 */
[----:B------:R-:W-:Y:S04]  /*05d0*/  STG.E desc[UR10][R2.64], RZ ;  /* 0x000000ff02007986 */ /* 0x000fe8000c10190a */
[----:B------:R-:W-:Y:S01]  /*05e0*/  STG.E desc[UR10][R2.64+0x400], RZ ;  /* 0x000400ff02007986 */ /* 0x000fe2000c10190a */
[----:B------:R-:W-:Y:S05]  /*05f0*/  EXIT ;  /* 0x000000000000794d */ /* 0x000fea0003800000 */
.L_x_566:
[----:B------:R-:W0:Y:S01]  /*0600*/  LDCU.64 UR8, c[0x0][0x3a0] ;  /* 0x00007400ff0877ac */ /* 0x000e220008000a00 */
[----:B------:R-:W1:Y:S01]  /*0610*/  S2R R2, SR_TID.X ;  /* 0x0000000000027919 */ /* 0x000e620000002100 */
[----:B------:R-:W0:Y:S01]  /*0620*/  LDCU.64 UR12, c[0x0][0x398] ;  /* 0x00007300ff0c77ac */ /* 0x000e220008000a00 */
[----:B------:R-:W-:Y:S02]  /*0630*/  USHF.R.S32.HI UR7, URZ, 0x1f, UR6 ;  /* 0x0000001fff077899 */ /* 0x000fe40008011406 */
[----:B0-----:R-:W-:-:S04]  /*0640*/  UIADD3 UR8, UP0, UPT, UR8, -UR12, URZ ;  /* 0x8000000c08087290 */ /* 0x001fc8000ff1e0ff */
[----:B------:R-:W-:-:S04]  /*0650*/  UIADD3.X UR9, UPT, UPT, UR9, ~UR13, URZ, UP0, !UPT ;  /* 0x8000000d09097290 */ /* 0x000fc800087fe4ff */
[----:B------:R-:W-:Y:S02]  /*0660*/  USHF.R.S64 UR8, UR8, 0x2, UR9 ;  /* 0x0000000208087899 */ /* 0x000fe40008001009 */
[----:B------:R-:W-:Y:S02]  /*0670*/  USHF.R.S32.HI UR9, URZ, 0x2, UR9 ;  /* 0x00000002ff097899 */ /* 0x000fe40008011409 */
[----:B------:R-:W-:-:S04]  /*0680*/  UISETP.GE.U32.AND UP0, UPT, UR8, 0x1, UPT ;  /* 0x000000010800788c */ /* 0x000fc8000bf06070 */
[----:B------:R-:W-:-:S09]  /*0690*/  UISETP.GE.AND.EX UP0, UPT, UR9, URZ, UPT, UP0 ;  /* 0x000000ff0900728c */ /* 0x000fd2000bf06300 */
[----:B-1----:R-:W-:Y:S05]  /*06a0*/  BRA.U !UP0, `(.L_x_572) ;  /* 0x0000000508687547 */ /* 0x002fea000b800000 */
[----:B------:R-:W-:Y:S01]  /*06b0*/  IMAD.U32 R0, RZ, RZ, UR7 ;  /* 0x00000007ff007e24 */ /* 0x000fe2000f8e00ff */
[----:B------:R-:W-:Y:S01]  /*06c0*/  ISETP.LT.U32.AND P0, PT, R2, UR6, PT ;  /* 0x0000000602007c0c */ /* 0x000fe2000bf01070 */
[----:B------:R-:W-:Y:S01]  /*06d0*/  IMAD.U32 R4, RZ, RZ, UR8 ;  /* 0x00000008ff047e24 */ /* 0x000fe2000f8e00ff */
[----:B------:R-:W-:Y:S02]  /*06e0*/  BSSY.RECONVERGENT B0, `(.L_x_573) ;  /* 0x000002b000007945 */ /* 0x000fe40003800200 */
[----:B------:R-:W-:Y:S01]  /*06f0*/  ISETP.GT.AND.EX P0, PT, R0, RZ, PT, P0 ;  /* 0x000000ff0000720c */ /* 0x000fe20003f04300 */
[----:B------:R-:W-:-:S12]  /*0700*/  IMAD.U32 R0, RZ, RZ, UR9 ;  /* 0x00000009ff007e24 */ /* 0x000fd8000f8e00ff */
[----:B------:R-:W-:Y:S05]  /*0710*/  @!P0 BRA `(.L_x_574) ;  /* 0x00000000009c8947 */ /* 0x000fea0003800000 */
[----:B------:R-:W0:Y:S01]  /*0720*/  LDCU.64 UR8, c[0x0][0x388] ;  /* 0x00007100ff0877ac */ /* 0x000e220008000a00 */
[----:B------:R-:W-:-:S05]  /*0730*/  IADD3 R3, P0, PT, R2, UR4, RZ ;  /* 0x0000000402037c10 */ /* 0x000fca000ff1e0ff */
[----:B------:R-:W-:Y:S02]  /*0740*/  IMAD.X R6, RZ, RZ, UR5, P0 ;  /* 0x00000005ff067e24 */ /* 0x000fe400080e06ff */
[----:B------:R-:W-:-:S03]  /*0750*/  IMAD.SHL.U32 R16, R3, 0x4, RZ ;  /* 0x0000000403107824 */ /* 0x000fc600078e00ff */
[----:B------:R-:W-:Y:S02]  /*0760*/  SHF.L.U64.HI R15, R3, 0x2, R6 ;  /* 0x00000002030f7819 */ /* 0x000fe40000010206 */
[----:B0-----:R-:W-:-:S04]  /*0770*/  IADD3 R6, P0, PT, R16, UR8, RZ ;  /* 0x0000000810067c10 */ /* 0x001fc8000ff1e0ff */
[----:B------:R-:W-:-:S05]  /*0780*/  IADD3.X R7, PT, PT, R15, UR9, RZ, P0, !PT ;  /* 0x000000090f077c10 */ /* 0x000fca00087fe4ff */
[----:B------:R0:W5:Y:S01]  /*0790*/  LDG.E R3, desc[UR10][R6.64] ;  /* 0x0000000a06037981 */ /* 0x000162000c1e1900 */
[----:B------:R-:W-:Y:S01]  /*07a0*/  BSSY.RECONVERGENT B1, `(.L_x_575) ;  /* 0x000001a000017945 */ /* 0x000fe20003800200 */
[----:B------:R-:W-:Y:S02]  /*07b0*/  IMAD.MOV.U32 R13, RZ, RZ, RZ ;  /* 0x000000ffff0d7224 */ /* 0x000fe400078e00ff */
[----:B------:R-:W-:Y:S02]  /*07c0*/  IMAD.MOV.U32 R14, RZ, RZ, RZ ;  /* 0x000000ffff0e7224 */ /* 0x000fe400078e00ff */
[----:B------:R-:W-:Y:S02]  /*07d0*/  IMAD.MOV.U32 R12, RZ, RZ, R4 ;  /* 0x000000ffff0c7224 */ /* 0x000fe400078e0004 */
[----:B------:R-:W-:-:S07]  /*07e0*/  IMAD.MOV.U32 R11, RZ, RZ, R0 ;  /* 0x000000ffff0b7224 */ /* 0x000fce00078e0000 */
.L_x_576:
        /* <DEDUP_REMOVED lines=22> */
.L_x_575:
[----:B------:R-:W0:Y:S02]  /*0950*/  LDCU.64 UR8, c[0x0][0x390] ;  /* 0x00007200ff0877ac */ /* 0x000e240008000a00 */
[----:B0-----:R-:W-:-:S04]  /*0960*/  IADD3 R6, P0, PT, R16, UR8, RZ ;  /* 0x0000000810067c10 */ /* 0x001fc8000ff1e0ff */
[----:B------:R-:W-:-:S05]  /*0970*/  IADD3.X R7, PT, PT, R15, UR9, RZ, P0, !PT ;  /* 0x000000090f077c10 */ /* 0x000fca00087fe4ff */
[----:B------:R0:W-:Y:S04]  /*0980*/  STG.E desc[UR10][R6.64], R13 ;  /* 0x0000000d06007986 */ /* 0x0001e8000c10190a */
.L_x_574:
[----:B------:R-:W-:Y:S05]  /*0990*/  BSYNC.RECONVERGENT B0 ;  /* 0x0000000000007941 */ /* 0x000fea0003800200 */
.L_x_573:
[----:B------:R-:W-:Y:S02]  /*09a0*/  VIADD R3, R2, 0x100 ;  /* 0x0000010002037836 */ /* 0x000fe40000000000 */
[----:B------:R-:W-:-:S03]  /*09b0*/  IMAD.U32 R5, RZ, RZ, UR7 ;  /* 0x00000007ff057e24 */ /* 0x000fc6000f8e00ff */
[----:B------:R-:W-:-:S04]  /*09c0*/  ISETP.LT.U32.AND P0, PT, R3, UR6, PT ;  /* 0x0000000603007c0c */ /* 0x000fc8000bf01070 */
[----:B------:R-:W-:-:S13]  /*09d0*/  ISETP.GT.AND.EX P0, PT, R5, RZ, PT, P0 ;  /* 0x000000ff0500720c */ /* 0x000fda0003f04300 */
[----:B------:R-:W-:Y:S05]  /*09e0*/  @!P0 EXIT ;  /* 0x000000000000894d */ /* 0x000fea0003800000 */
        /* <DEDUP_REMOVED lines=10> */
[----:B------:R-:W-:Y:S01]  /*0a90*/  BSSY.RECONVERGENT B0, `(.L_x_577) ;  /* 0x0000019000007945 */ /* 0x000fe20003800200 */
[----:B------:R-:W-:Y:S02]  /*0aa0*/  IMAD.MOV.U32 R13, RZ, RZ, RZ ;  /* 0x000000ffff0d7224 */ /* 0x000fe400078e00ff */
[----:B------:R-:W-:Y:S01]  /*0ab0*/  IADD3.X R3, PT, PT, R3, UR5, RZ, P0, !PT ;  /* 0x0000000503037c10 */ /* 0x000fe200087fe4ff */
[----:B------:R-:W-:-:S08]  /*0ac0*/  IMAD.MOV.U32 R15, RZ, RZ, RZ ;  /* 0x000000ffff0f7224 */ /* 0x000fd000078e00ff */
.L_x_578:
        /* <DEDUP_REMOVED lines=22> */
.L_x_577:
[----:B------:R-:W-:Y:S01]  /*0c30*/  STG.E desc[UR10][R2.64+0x400], R13 ;  /* 0x0004000d02007986 */ /* 0x000fe2000c10190a */
[----:B------:R-:W-:Y:S05]  /*0c40*/  EXIT ;  /* 0x000000000000794d */ /* 0x000fea0003800000 */
.L_x_572:
[----:B------:R-:W0:Y:S01]  /*0c50*/  LDCU.64 UR8, c[0x0][0x390] ;  /* 0x00007200ff0877ac */ /* 0x000e220008000a00 */
[----:B------:R-:W-:Y:S01]  /*0c60*/  IMAD.U32 R3, RZ, RZ, UR7 ;  /* 0x00000007ff037e24 */ /* 0x000fe2000f8e00ff */
[C---:B------:R-:W-:Y:S02]  /*0c70*/  ISETP.LT.U32.AND P0, PT, R2.reuse, UR6, PT ;  /* 0x0000000602007c0c */ /* 0x040fe4000bf01070 */
[C---:B------:R-:W-:Y:S01]  /*0c80*/  IADD3 R0, P1, PT, R2.reuse, UR4, RZ ;  /* 0x0000000402007c10 */ /* 0x040fe2000ff3e0ff */
[----:B------:R-:W-:Y:S01]  /*0c90*/  VIADD R2, R2, 0x100 ;  /* 0x0000010002027836 */ /* 0x000fe20000000000 */
[----:B------:R-:W-:-:S03]  /*0ca0*/  ISETP.GT.AND.EX P0, PT, R3, RZ, PT, P0 ;  /* 0x000000ff0300720c */ /* 0x000fc60003f04300 */
[----:B------:R-:W-:Y:S01]  /*0cb0*/  IMAD.X R3, RZ, RZ, UR5, P1 ;  /* 0x00000005ff037e24 */ /* 0x000fe200088e06ff */
[----:B------:R-:W-:Y:S02]  /*0cc0*/  ISETP.LT.U32.AND P1, PT, R2, UR6, PT ;  /* 0x0000000602007c0c */ /* 0x000fe4000bf21070 */
[----:B0-----:R-:W-:-:S04]  /*0cd0*/  LEA R4, P2, R0, UR8, 0x2 ;  /* 0x0000000800047c11 */ /* 0x001fc8000f8410ff */
[----:B------:R-:W-:Y:S01]  /*0ce0*/  LEA.HI.X R5, R0, UR9, R3, 0x2, P2 ;  /* 0x0000000900057c11 */ /* 0x000fe200090f1403 */
[----:B------:R-:W-:-:S04]  /*0cf0*/  IMAD.U32 R0, RZ, RZ, UR7 ;  /* 0x00000007ff007e24 */ /* 0x000fc8000f8e00ff */
[----:B------:R0:W-:Y:S01]  /*0d00*/  @P0 STG.E desc[UR10][R4.64], RZ ;  /* 0x000000ff04000986 */ /* 0x0001e2000c10190a */
[----:B------:R-:W-:-:S13]  /*0d10*/  ISETP.GT.AND.EX P1, PT, R0, RZ, PT, P1 ;  /* 0x000000ff0000720c */ /* 0x000fda0003f24310 */
[----:B0-----:R-:W-:Y:S05]  /*0d20*/  @!P1 EXIT ;  /* 0x000000000000994d */ /* 0x001fea0003800000 */
[----:B------:R-:W-:Y:S01]  /*0d30*/  STG.E desc[UR10][R4.64+0x400], RZ ;  /* 0x000400ff04007986 */ /* 0x000fe2000c10190a */
[----:B------:R-:W-:Y:S05]  /*0d40*/  EXIT ;  /* 0x000000000000794d */ /* 0x000fea0003800000 */
.L_x_579:
        /* <DEDUP_REMOVED lines=11> */
.L_x_697:


//--------------------- .text._ZN3cub18CUB_300001_SM_10006detail8for_each13static_kernelINS2_12policy_hub_t12policy_500_tEmN6thrust24THRUST_300001_SM_1000_NS8cuda_cub20__uninitialized_fill7functorINS7_10device_ptrIjEEjEEEEvT0_T1_ --------------------------
	.section	.text._ZN3cub18CUB_300001_SM_10006detail8for_each13static_kernelINS2_12policy_hub_t12policy_500_tEmN6thrust24THRUST_300001_SM_1000_NS8cuda_cub20__uninitialized_fill7functorINS7_10device_ptrIjEEjEEEEvT0_T1_,"ax",@progbits
	.align	128
        .global         _ZN3cub18CUB_300001_SM_10006detail8for_each13static_kernelINS2_12policy_hub_t12policy_500_tEmN6thrust24THRUST_300001_SM_1000_NS8cuda_cub20__uninitialized_fill7functorINS7_10device_ptrIjEEjEEEEvT0_T1_
        .type           _ZN3cub18CUB_300001_SM_10006detail8for_each13static_kernelINS2_12policy_hub_t12policy_500_tEmN6thrust24THRUST_300001_SM_1000_NS8cuda_cub20__uninitialized_fill7functorINS7_10device_ptrIjEEjEEEEvT0_T1_,@function
        .size           _ZN3cub18CUB_300001_SM_10006detail8for_each13static_kernelINS2_12policy_hub_t12policy_500_tEmN6thrust24THRUST_300001_SM_1000_NS8cuda_cub20__uninitialized_fill7functorINS7_10device_ptrIjEEjEEEEvT0_T1_,(.L_x_698 - _ZN3cub18CUB_300001_SM_10006detail8for_each13static_kernelINS2_12policy_hub_t12policy_500_tEmN6thrust24THRUST_300001_SM_1000_NS8cuda_cub20__uninitialized_fill7functorINS7_10device_ptrIjEEjEEEEvT0_T1_)
        .other          _ZN3cub18CUB_300001_SM_10006detail8for_each13static_kernelINS2_12policy_hub_t12policy_500_tEmN6thrust24THRUST_300001_SM_1000_NS8cuda_cub20__uninitialized_fill7functorINS7_10device_ptrIjEEjEEEEvT0_T1_,@"STO_CUDA_ENTRY STV_DEFAULT"
_ZN3cub18CUB_300001_SM_10006detail8for_each13static_kernelINS2_12policy_hub_t12policy_500_tEmN6thrust24THRUST_300001_SM_1000_NS8cuda_cub20__uninitialized_fill7functorINS7_10device_ptrIjEEjEEEEvT0_T1_:
.text._ZN3cub18CUB_300001_SM_10006detail8for_each13static_kernelINS2_12policy_hub_t12policy_500_tEmN6thrust24THRUST_300001_SM_1000_NS8cuda_cub20__uninitialized_fill7functorINS7_10device_ptrIjEEjEEEEvT0_T1_:
        /* <DEDUP_REMOVED lines=20> */
.L_x_580:
        /* <DEDUP_REMOVED lines=19> */
.L_x_581:
        /* <DEDUP_REMOVED lines=9> */
.L_x_698:


//--------------------- .text._ZN3cub18CUB_300001_SM_10006detail8for_each13static_kernelINS2_12policy_hub_t12policy_500_tElN6thrust24THRUST_300001_SM_1000_NS8cuda_cub6__fill7functorINS7_6detail15normal_iteratorINS7_10device_ptrIfEEEEfEEEEvT0_T1_ --------------------------
	.section	.text._ZN3cub18CUB_300001_SM_10006detail8for_each13static_kernelINS2_12policy_hub_t12policy_500_tElN6thrust24THRUST_300001_SM_1000_NS8cuda_cub6__fill7functorINS7_6detail15normal_iteratorINS7_10device_ptrIfEEEEfEEEEvT0_T1_,"ax",@progbits
	.align	128
        .global         _ZN3cub18CUB_300001_SM_10006detail8for_each13static_kernelINS2_12policy_hub_t12policy_500_tElN6thrust24THRUST_300001_SM_1000_NS8cuda_cub6__fill7functorINS7_6detail15normal_iteratorINS7_10device_ptrIfEEEEfEEEEvT0_T1_
        .type           _ZN3cub18CUB_300001_SM_10006detail8for_each13static_kernelINS2_12policy_hub_t12policy_500_tElN6thrust24THRUST_300001_SM_1000_NS8cuda_cub6__fill7functorINS7_6detail15normal_iteratorINS7_10device_ptrIfEEEEfEEEEvT0_T1_,@function
        .size           _ZN3cub18CUB_300001_SM_10006detail8for_each13static_kernelINS2_12policy_hub_t12policy_500_tElN6thrust24THRUST_300001_SM_1000_NS8cuda_cub6__fill7functorINS7_6detail15normal_iteratorINS7_10device_ptrIfEEEEfEEEEvT0_T1_,(.L_x_699 - _ZN3cub18CUB_300001_SM_10006detail8for_each13static_kernelINS2_12policy_hub_t12policy_500_tElN6thrust24THRUST_300001_SM_1000_NS8cuda_cub6__fill7functorINS7_6detail15normal_iteratorINS7_10device_ptrIfEEEEfEEEEvT0_T1_)
        .other          _ZN3cub18CUB_300001_SM_10006detail8for_each13static_kernelINS2_12policy_hub_t12policy_500_tElN6thrust24THRUST_300001_SM_1000_NS8cuda_cub6__fill7functorINS7_6detail15normal_iteratorINS7_10device_ptrIfEEEEfEEEEvT0_T1_,@"STO_CUDA_ENTRY STV_DEFAULT"
_ZN3cub18CUB_300001_SM_10006detail8for_each13static_kernelINS2_12policy_hub_t12policy_500_tElN6thrust24THRUST_300001_SM_1000_NS8cuda_cub6__fill7functorINS7_6detail15normal_iteratorINS7_10device_ptrIfEEEEfEEEEvT0_T1_:
.text._ZN3cub18CUB_300001_SM_10006detail8for_each13static_kernelINS2_12policy_hub_t12policy_500_tElN6thrust24THRUST_300001_SM_1000_NS8cuda_cub6__fill7functorINS7_6detail15normal_iteratorINS7_10device_ptrIfEEEEfEEEEvT0_T1_:
        /* <DEDUP_REMOVED lines=20> */
.L_x_582:
[----:B------:R-:W0:Y:S01]  /*0140*/  S2R R0, SR_TID.X ;  /* 0x0000000000007919 */ /* 0x000e220000002100 */
[----:B------:R-:W-:Y:S01]  /*0150*/  USHF.R.S32.HI UR7, URZ, 0x1f, UR6 ;  /* 0x0000001fff077899 */ /* 0x000fe20008011406 */
[----:B------:R-:W1:Y:S05]  /*0160*/  LDCU.64 UR10, c[0x0][0x388] ;  /* 0x00007100ff0a77ac */ /* 0x000e6a0008000a00 */
[----:B------:R-:W-:Y:S02]  /*0170*/  IMAD.U32 R2, RZ, RZ, UR7 ;  /* 0x00000007ff027e24 */ /* 0x000fe4000f8e00ff */
[----:B------:R-:W-:Y:S01]  /*0180*/  IMAD.U32 R4, RZ, RZ, UR7 ;  /* 0x00000007ff047e24 */ /* 0x000fe2000f8e00ff */
[----:B0-----:R-:W-:-:S04]  /*0190*/  ISETP.LT.U32.AND P0, PT, R0, UR6, PT ;  /* 0x0000000600007c0c */ /* 0x001fc8000bf01070 */
[----:B------:R-:W-:Y:S01]  /*01a0*/  ISETP.GT.AND.EX P0, PT, R2, RZ, PT, P0 ;  /* 0x000000ff0200720c */ /* 0x000fe20003f04300 */
[C---:B------:R-:W-:Y:S01]  /*01b0*/  VIADD R2, R0.reuse, 0x100 ;  /* 0x0000010000027836 */ /* 0x040fe20000000000 */
[----:B------:R-:W-:-:S04]  /*01c0*/  IADD3 R0, P2, PT, R0, UR4, RZ ;  /* 0x0000000400007c10 */ /* 0x000fc8000ff5e0ff */
[----:B------:R-:W-:Y:S01]  /*01d0*/  ISETP.LT.U32.AND P1, PT, R2, UR6, PT ;  /* 0x0000000602007c0c */ /* 0x000fe2000bf21070 */
[----:B------:R-:W-:Y:S01]  /*01e0*/  IMAD.X R3, RZ, RZ, UR5, P2 ;  /* 0x00000005ff037e24 */ /* 0x000fe200090e06ff */
[----:B-1----:R-:W-:Y:S02]  /*01f0*/  LEA R2, P2, R0, UR10, 0x2 ;  /* 0x0000000a00027c11 */ /* 0x002fe4000f8410ff */
[----:B------:R-:W-:Y:S02]  /*0200*/  ISETP.GT.AND.EX P1, PT, R4, RZ, PT, P1 ;  /* 0x000000ff0400720c */ /* 0x000fe40003f24310 */
[----:B------:R-:W-:Y:S01]  /*0210*/  LEA.HI.X R3, R0, UR11, R3, 0x2, P2 ;  /* 0x0000000b00037c11 */ /* 0x000fe200090f1403 */
[----:B------:R-:W0:Y:S04]  /*0220*/  @P0 LDC R5, c[0x0][0x390] ;  /* 0x0000e400ff050b82 */ /* 0x000e280000000800 */
[----:B0-----:R0:W-:Y:S06]  /*0230*/  @P0 STG.E desc[UR8][R2.64], R5 ;  /* 0x0000000502000986 */ /* 0x0011ec000c101908 */
[----:B------:R-:W-:Y:S05]  /*0240*/  @!P1 EXIT ;  /* 0x000000000000994d */ /* 0x000fea0003800000 */
[----:B0-----:R-:W0:Y:S02]  /*0250*/  LDC R5, c[0x0][0x390] ;  /* 0x0000e400ff057b82 */ /* 0x001e240000000800 */
[----:B0-----:R-:W-:Y:S01]  /*0260*/  STG.E desc[UR8][R2.64+0x400], R5 ;  /* 0x0004000502007986 */ /* 0x001fe2000c101908 */
[----:B------:R-:W-:Y:S05]  /*0270*/  EXIT ;  /* 0x000000000000794d */ /* 0x000fea0003800000 */
.L_x_583:
        /* <DEDUP_REMOVED lines=16> */
.L_x_699:


//--------------------- .text._ZN3cub18CUB_300001_SM_10006detail8for_each13static_kernelINS2_12policy_hub_t12policy_500_tEmN6thrust24THRUST_300001_SM_1000_NS8cuda_cub20__uninitialized_fill7functorINS7_10device_ptrIfEEfEEEEvT0_T1_ --------------------------
	.section	.text._ZN3cub18CUB_300001_SM_10006detail8for_each13static_kernelINS2_12policy_hub_t12policy_500_tEmN6thrust24THRUST_300001_SM_1000_NS8cuda_cub20__uninitialized_fill7functorINS7_10device_ptrIfEEfEEEEvT0_T1_,"ax",@progbits
	.align	128
        .global         _ZN3cub18CUB_300001_SM_10006detail8for_each13static_kernelINS2_12policy_hub_t12policy_500_tEmN6thrust24THRUST_300001_SM_1000_NS8cuda_cub20__uninitialized_fill7functorINS7_10device_ptrIfEEfEEEEvT0_T1_
        .type           _ZN3cub18CUB_300001_SM_10006detail8for_each13static_kernelINS2_12policy_hub_t12policy_500_tEmN6thrust24THRUST_300001_SM_1000_NS8cuda_cub20__uninitialized_fill7functorINS7_10device_ptrIfEEfEEEEvT0_T1_,@function
        .size           _ZN3cub18CUB_300001_SM_10006detail8for_each13static_kernelINS2_12policy_hub_t12policy_500_tEmN6thrust24THRUST_300001_SM_1000_NS8cuda_cub20__uninitialized_fill7functorINS7_10device_ptrIfEEfEEEEvT0_T1_,(.L_x_700 - _ZN3cub18CUB_300001_SM_10006detail8for_each13static_kernelINS2_12policy_hub_t12policy_500_tEmN6thrust24THRUST_300001_SM_1000_NS8cuda_cub20__uninitialized_fill7functorINS7_10device_ptrIfEEfEEEEvT0_T1_)
        .other          _ZN3cub18CUB_300001_SM_10006detail8for_each13static_kernelINS2_12policy_hub_t12policy_500_tEmN6thrust24THRUST_300001_SM_1000_NS8cuda_cub20__uninitialized_fill7functorINS7_10device_ptrIfEEfEEEEvT0_T1_,@"STO_CUDA_ENTRY STV_DEFAULT"
_ZN3cub18CUB_300001_SM_10006detail8for_each13static_kernelINS2_12policy_hub_t12policy_500_tEmN6thrust24THRUST_300001_SM_1000_NS8cuda_cub20__uninitialized_fill7functorINS7_10device_ptrIfEEfEEEEvT0_T1_:
.text._ZN3cub18CUB_300001_SM_10006detail8for_each13static_kernelINS2_12policy_hub_t12policy_500_tEmN6thrust24THRUST_300001_SM_1000_NS8cuda_cub20__uninitialized_fill7functorINS7_10device_ptrIfEEfEEEEvT0_T1_:
        /* <DEDUP_REMOVED lines=20> */
.L_x_584:
        /* <DEDUP_REMOVED lines=19> */
.L_x_585:
        /* <DEDUP_REMOVED lines=9> */
.L_x_700:


//--------------------- .text._ZN3cub18CUB_300001_SM_10006detail11EmptyKernelIvEEvv --------------------------
	.section	.text._ZN3cub18CUB_300001_SM_10006detail11EmptyKernelIvEEvv,"ax",@progbits
	.align	128
        .global         _ZN3cub18CUB_300001_SM_10006detail11EmptyKernelIvEEvv
        .type           _ZN3cub18CUB_300001_SM_10006detail11EmptyKernelIvEEvv,@function
        .size           _ZN3cub18CUB_300001_SM_10006detail11EmptyKernelIvEEvv,(.L_x_701 - _ZN3cub18CUB_300001_SM_10006detail11EmptyKernelIvEEvv)
        .other          _ZN3cub18CUB_300001_SM_10006detail11EmptyKernelIvEEvv,@"STO_CUDA_ENTRY STV_DEFAULT"
_ZN3cub18CUB_300001_SM_10006detail11EmptyKernelIvEEvv:
.text._ZN3cub18CUB_300001_SM_10006detail11EmptyKernelIvEEvv:
[----:B------:R-:W-:Y:S01]  /*0000*/  LDC R1, c[0x0][0x37c] ;  /* 0x0000df00ff017b82 */ /* 0x000fe20000000800 */
[----:B------:R-:W-:Y:S05]  /*0010*/  EXIT ;  /* 0x000000000000794d */ /* 0x000fea0003800000 */
.L_x_586:
        /* <DEDUP_REMOVED lines=14> */
.L_x_701:


//--------------------- .text._Z8samplingPfS_PiS0_iiS_S_ --------------------------
	.section	.text._Z8samplingPfS_PiS0_iiS_S_,"ax",@progbits
	.align	128
        .global         _Z8samplingPfS_PiS0_iiS_S_
        .type           _Z8samplingPfS_PiS0_iiS_S_,@function
        .size           _Z8samplingPfS_PiS0_iiS_S_,(.L_x_677 - _Z8samplingPfS_PiS0_iiS_S_)
        .other          _Z8samplingPfS_PiS0_iiS_S_,@"STO_CUDA_ENTRY STV_DEFAULT"
_Z8samplingPfS_PiS0_iiS_S_:
.text._Z8samplingPfS_PiS0_iiS_S_:
[----:B------:R-:W0:Y:S01]  /*0000*/  LDC R1, c[0x0][0x37c] ;  /* 0x0000df00ff017b82 */ /* 0x000e220000000800 */
[----:B------:R-:W1:Y:S07]  /*0010*/  S2R R3, SR_CTAID.Z ;  /* 0x0000000000037919 */ /* 0x000e6e0000002700 */
[----:B------:R-:W1:Y:S01]  /*0020*/  S2UR UR6, SR_CTAID.X ;  /* 0x00000000000679c3 */ /* 0x000e620000002500 */
[----:B------:R-:W2:Y:S01]  /*0030*/  LDCU UR4, c[0x0][0x2f8] ;  /* 0x00005f00ff0477ac */ /* 0x000ea20008000800 */
[----:B0-----:R-:W-:Y:S01]  /*0040*/  VIADD R1, R1, 0xffffffe0 ;  /* 0xffffffe001017836 */ /* 0x001fe20000000000 */
[----:B------:R-:W0:Y:S01]  /*0050*/  S2R R17, SR_TID.X ;  /* 0x0000000000117919 */ /* 0x000e220000002100 */
[----:B------:R-:W-:Y:S01]  /*0060*/  BSSY.RECONVERGENT B6, `(.L_x_587) ;  /* 0x0000013000067945 */ /* 0x000fe20003800200 */
[----:B------:R-:W3:Y:S03]  /*0070*/  LDCU UR5, c[0x0][0x2fc] ;  /* 0x00005f80ff0577ac */ /* 0x000ee60008000800 */
[----:B------:R-:W1:Y:S01]  /*0080*/  LDC.64 R18, c[0x0][0x3a0] ;  /* 0x0000e800ff127b82 */ /* 0x000e620000000a00 */
[----:B------:R-:W4:Y:S07]  /*0090*/  LDCU.64 UR36, c[0x0][0x358] ;  /* 0x00006b00ff2477ac */ /* 0x000f2e0008000a00 */
[----:B------:R-:W5:Y:S01]  /*00a0*/  S2UR UR7, SR_CTAID.Y ;  /* 0x00000000000779c3 */ /* 0x000f620000002600 */
[----:B--2---:R-:W-:-:S05]  /*00b0*/  IADD3 R2, P1, PT, R1, UR4, RZ ;  /* 0x0000000401027c10 */ /* 0x004fca000ff3e0ff */
[----:B---3--:R-:W-:Y:S02]  /*00c0*/  IMAD.X R16, RZ, RZ, UR5, P1 ;  /* 0x00000005ff107e24 */ /* 0x008fe400088e06ff */
[----:B-1----:R-:W-:-:S04]  /*00d0*/  IMAD R18, R18, UR6, R3 ;  /* 0x0000000612127c24 */ /* 0x002fc8000f8e0203 */
[----:B-----5:R-:W-:-:S05]  /*00e0*/  IMAD R18, R19, UR7, R18 ;  /* 0x0000000713127c24 */ /* 0x020fca000f8e0212 */
[----:B0-----:R-:W-:-:S13]  /*00f0*/  LOP3.LUT P0, RZ, R18, R17, RZ, 0xfc, !PT ;  /* 0x0000001112ff7212 */ /* 0x001fda000780fcff */
[----:B----4-:R-:W-:Y:S05]  /*0100*/  @P0 BRA `(.L_x_588) ;  /* 0x0000000000200947 */ /* 0x010fea0003800000 */
[----:B------:R-:W-:Y:S01]  /*0110*/  MOV R0, 0x178 ;  /* 0x0000017800007802 */ /* 0x000fe20000000f00 */
[----:B------:R-:W0:Y:S01]  /*0120*/  LDCU.64 UR4, c[0x4][0x168] ;  /* 0x01002d00ff0477ac */ /* 0x000e220008000a00 */
[----:B------:R-:W-:Y:S02]  /*0130*/  CS2R R6, SRZ ;  /* 0x0000000000067805 */ /* 0x000fe4000001ff00 */
[----:B------:R1:W2:Y:S01]  /*0140*/  LDC.64 R8, c[0x4][R0] ;  /* 0x0100000000087b82 */ /* 0x0002a20000000a00 */
[----:B0-----:R-:W-:Y:S02]  /*0150*/  IMAD.U32 R4, RZ, RZ, UR4 ;  /* 0x00000004ff047e24 */ /* 0x001fe4000f8e00ff */
[----:B-1----:R-:W-:-:S07]  /*0160*/  IMAD.U32 R5, RZ, RZ, UR5 ;  /* 0x00000005ff057e24 */ /* 0x002fce000f8e00ff */
[----:B------:R-:W-:-:S07]  /*0170*/  LEPC R20, `(.L_x_588) ;  /* 0x000000001014794e */ /* 0x000fce0000000000 */
[----:B--2---:R-:W-:Y:S05]  /*0180*/  CALL.ABS.NOINC R8 ;  /* 0x0000000008007343 */ /* 0x004fea0003c00000 */
.L_x_588:
[----:B------:R-:W-:Y:S05]  /*0190*/  BSYNC.RECONVERGENT B6 ;  /* 0x0000000000067941 */ /* 0x000fea0003800200 */
.L_x_587:
[----:B------:R-:W0:Y:S02]  /*01a0*/  LDC.64 R28, c[0x0][0x390] ;  /* 0x0000e400ff1c7b82 */ /* 0x000e240000000a00 */
[----:B0-----:R-:W-:-:S05]  /*01b0*/  IMAD.WIDE R28, R18, 0x4, R28 ;  /* 0x00000004121c7825 */ /* 0x001fca00078e021c */
[----:B------:R-:W2:Y:S04]  /*01c0*/  LDG.E R19, desc[UR36][R28.64+0x4] ;  /* 0x000004241c137981 */ /* 0x000ea8000c1e1900 */
[----:B------:R-:W2:Y:S01]  /*01d0*/  LDG.E R0, desc[UR36][R28.64] ;  /* 0x000000241c007981 */ /* 0x000ea2000c1e1900 */
[----:B------:R-:W-:Y:S01]  /*01e0*/  VIMNMX R4, PT, PT, R17, 0x1, !PT ;  /* 0x0000000111047848 */ /* 0x000fe20007fe0100 */
[----:B--2---:R-:W-:-:S05]  /*01f0*/  IMAD.IADD R19, R19, 0x1, -R0 ;  /* 0x0000000113137824 */ /* 0x004fca00078e0a00 */
[----:B------:R-:W-:-:S13]  /*0200*/  ISETP.GT.AND P0, PT, R4, R19, PT ;  /* 0x000000130400720c */ /* 0x000fda0003f04270 */
[----:B------:R-:W-:Y:S05]  /*0210*/  @P0 EXIT ;  /* 0x000000000000094d */ /* 0x000fea0003800000 */
[----:B------:R-:W-:Y:S01]  /*0220*/  ISETP.NE.AND P0, PT, R18, 0x4, PT ;  /* 0x000000041200780c */ /* 0x000fe20003f05270 */
[----:B------:R-:W-:-:S03]  /*0230*/  IMAD.MOV.U32 R22, RZ, RZ, RZ ;  /* 0x000000ffff167224 */ /* 0x000fc600078e00ff */
[----:B------:R-:W-:-:S04]  /*0240*/  ISETP.EQ.AND P0, PT, R17, 0x1, !P0 ;  /* 0x000000011100780c */ /* 0x000fc80004702270 */
[----:B------:R-:W-:-:S09]  /*0250*/  P2R R50, PR, RZ, 0x1 ;  /* 0x00000001ff327803 */ /* 0x000fd20000000000 */
.L_x_636:
[----:B------:R-:W2:Y:S01]  /*0260*/  LDG.E R0, desc[UR36][R28.64] ;  /* 0x000000241c007981 */ /* 0x000ea2000c1e1900 */
[----:B0-----:R-:W0:Y:S01]  /*0270*/  LDC.64 R4, c[0x0][0x380] ;  /* 0x0000e000ff047b82 */ /* 0x001e220000000a00 */
[----:B------:R-:W-:-:S07]  /*0280*/  IMAD.IADD R23, R17, 0x1, R22 ;  /* 0x0000000111177824 */ /* 0x000fce00078e0216 */
[----:B------:R-:W1:Y:S01]  /*0290*/  LDC.64 R6, c[0x0][0x388] ;  /* 0x0000e200ff067b82 */ /* 0x000e620000000a00 */
[----:B--2---:R-:W-:-:S04]  /*02a0*/  IMAD.IADD R0, R0, 0x1, R23 ;  /* 0x0000000100007824 */ /* 0x004fc800078e0217 */
[----:B------:R-:W-:-:S04]  /*02b0*/  IMAD R3, R0, 0x3, RZ ;  /* 0x0000000300037824 */ /* 0x000fc800078e02ff */
[----:B0-----:R-:W-:-:S04]  /*02c0*/  IMAD.WIDE R4, R3, 0x4, R4 ;  /* 0x0000000403047825 */ /* 0x001fc800078e0204 */
[----:B-1----:R-:W-:Y:S01]  /*02d0*/  IMAD.WIDE R6, R3, 0x4, R6 ;  /* 0x0000000403067825 */ /* 0x002fe200078e0206 */
[----:B------:R0:W5:Y:S04]  /*02e0*/  LDG.E R24, desc[UR36][R4.64] ;  /* 0x0000002404187981 */ /* 0x000168000c1e1900 */
[----:B------:R0:W5:Y:S04]  /*02f0*/  LDG.E R25, desc[UR36][R4.64+0x4] ;  /* 0x0000042404197981 */ /* 0x000168000c1e1900 */
[----:B------:R0:W5:Y:S04]  /*0300*/  LDG.E R26, desc[UR36][R4.64+0x8] ;  /* 0x00000824041a7981 */ /* 0x000168000c1e1900 */
[----:B------:R0:W5:Y:S04]  /*0310*/  LDG.E R27, desc[UR36][R6.64] ;  /* 0x00000024061b7981 */ /* 0x000168000c1e1900 */
[----:B------:R0:W5:Y:S04]  /*0320*/  LDG.E R32, desc[UR36][R6.64+0x4] ;  /* 0x0000042406207981 */ /* 0x000168000c1e1900 */
[----:B------:R0:W5:Y:S01]  /*0330*/  LDG.E R33, desc[UR36][R6.64+0x8] ;  /* 0x0000082406217981 */ /* 0x000162000c1e1900 */
[----:B------:R-:W-:Y:S01]  /*0340*/  BSSY.RECONVERGENT B7, `(.L_x_589) ;  /* 0x0000113000077945 */ /* 0x000fe20003800200 */
[----:B------:R-:W-:-:S02]  /*0350*/  CS2R R34, SRZ ;  /* 0x0000000000227805 */ /* 0x000fc4000001ff00 */
[----:B------:R-:W-:Y:S02]  /*0360*/  CS2R R36, SRZ ;  /* 0x0000000000247805 */ /* 0x000fe4000001ff00 */
[----:B------:R-:W-:Y:S02]  /*0370*/  CS2R R38, SRZ ;  /* 0x0000000000267805 */ /* 0x000fe4000001ff00 */
[----:B------:R-:W-:-:S07]  /*0380*/  CS2R R40, SRZ ;  /* 0x0000000000287805 */ /* 0x000fce000001ff00 */
.L_x_617:
[----:B------:R-:W1:Y:S01]  /*0390*/  LDC.64 R30, c[0x0][0x398] ;  /* 0x0000e600ff1e7b82 */ /* 0x000e620000000a00 */
[----:B------:R-:W-:-:S04]  /*03a0*/  IMAD R3, R18, 0x7, R35 ;  /* 0x0000000712037824 */ /* 0x000fc800078e0223 */
[----:B-1----:R-:W-:-:S05]  /*03b0*/  IMAD.WIDE R30, R3, 0x4, R30 ;  /* 0x00000004031e7825 */ /* 0x002fca00078e021e */
[----:B------:R-:W2:Y:S01]  /*03c0*/  LDG.E R3, desc[UR36][R30.64] ;  /* 0x000000241e037981 */ /* 0x000ea2000c1e1900 */
[----:B------:R-:W-:Y:S01]  /*03d0*/  VIADD R35, R35, 0x1 ;  /* 0x0000000123237836 */ /* 0x000fe20000000000 */
[----:B------:R-:W-:Y:S04]  /*03e0*/  BSSY.RECONVERGENT B6, `(.L_x_590) ;  /* 0x0000106000067945 */ /* 0x000fe80003800200 */
[----:B------:R-:W-:-:S04]  /*03f0*/  ISETP.NE.AND P1, PT, R35, 0x7, PT ;  /* 0x000000072300780c */ /* 0x000fc80003f25270 */
[----:B------:R-:W-:Y:S02]  /*0400*/  P2R R51, PR, RZ, 0x2 ;  /* 0x00000002ff337803 */ /* 0x000fe40000000000 */
[----:B--2---:R-:W-:-:S13]  /*0410*/  ISETP.NE.AND P0, PT, R3, -0x1, PT ;  /* 0xffffffff0300780c */ /* 0x004fda0003f05270 */
[----:B------:R-:W-:Y:S05]  /*0420*/  @!P0 BRA `(.L_x_591) ;  /* 0x0000001000048947 */ /* 0x000fea0003800000 */
[----:B0-----:R-:W0:Y:S02]  /*0430*/  LDC.64 R4, c[0x0][0x390] ;  /* 0x0000e400ff047b82 */ /* 0x001e240000000a00 */
[----:B0-----:R-:W-:-:S05]  /*0440*/  IMAD.WIDE R4, R3, 0x4, R4 ;  /* 0x0000000403047825 */ /* 0x001fca00078e0204 */
[----:B------:R-:W2:Y:S04]  /*0450*/  LDG.E R42, desc[UR36][R4.64+0x4] ;  /* 0x00000424042a7981 */ /* 0x000ea8000c1e1900 */
[----:B------:R-:W2:Y:S02]  /*0460*/  LDG.E R3, desc[UR36][R4.64] ;  /* 0x0000002404037981 */ /* 0x000ea4000c1e1900 */
[----:B--2---:R-:W-:-:S05]  /*0470*/  IMAD.IADD R0, R42, 0x1, -R3 ;  /* 0x000000012a007824 */ /* 0x004fca00078e0a03 */
[----:B------:R-:W-:-:S13]  /*0480*/  ISETP.GE.AND P0, PT, R0, 0x1, PT ;  /* 0x000000010000780c */ /* 0x000fda0003f06270 */
[----:B------:R-:W-:Y:S05]  /*0490*/  @!P0 BRA `(.L_x_591) ;  /* 0x0000000c00e88947 */ /* 0x000fea0003800000 */
[----:B------:R-:W-:Y:S02]  /*04a0*/  IMAD.IADD R42, R3, 0x1, -R42 ;  /* 0x00000001032a7824 */ /* 0x000fe400078e0a2a */
[----:B------:R-:W-:-:S07]  /*04b0*/  IMAD.MOV.U32 R43, RZ, RZ, RZ ;  /* 0x000000ffff2b7224 */ /* 0x000fce00078e00ff */
.L_x_616:
[----:B------:R-:W2:Y:S01]  /*04c0*/  LDG.E R3, desc[UR36][R30.64] ;  /* 0x000000241e037981 */ /* 0x000ea2000c1e1900 */
[----:B------:R-:W2:Y:S08]  /*04d0*/  LDC.64 R4, c[0x0][0x390] ;  /* 0x0000e400ff047b82 */ /* 0x000eb00000000a00 */
[----:B------:R-:W0:Y:S08]  /*04e0*/  LDC.64 R6, c[0x0][0x380] ;  /* 0x0000e000ff067b82 */ /* 0x000e300000000a00 */
[----:B------:R-:W1:Y:S01]  /*04f0*/  LDC.64 R8, c[0x0][0x388] ;  /* 0x0000e200ff087b82 */ /* 0x000e620000000a00 */
[----:B--2---:R-:W-:-:S06]  /*0500*/  IMAD.WIDE R4, R3, 0x4, R4 ;  /* 0x0000000403047825 */ /* 0x004fcc00078e0204 */
[----:B------:R-:W2:Y:S02]  /*0510*/  LDG.E R4, desc[UR36][R4.64] ;  /* 0x0000002404047981 */ /* 0x000ea4000c1e1900 */
[----:B--2---:R-:W-:-:S04]  /*0520*/  IMAD.IADD R0, R4, 0x1, R43 ;  /* 0x0000000104007824 */ /* 0x004fc800078e022b */
[----:B------:R-:W-:-:S04]  /*0530*/  IMAD R3, R0, 0x3, RZ ;  /* 0x0000000300037824 */ /* 0x000fc800078e02ff */
[----:B0-----:R-:W-:-:S05]  /*0540*/  IMAD.WIDE R6, R3, 0x4, R6 ;  /* 0x0000000403067825 */ /* 0x001fca00078e0206 */
[----:B------:R-:W2:Y:S01]  /*0550*/  LDG.E R44, desc[UR36][R6.64] ;  /* 0x00000024062c7981 */ /* 0x000ea2000c1e1900 */
[----:B-1----:R-:W-:-:S03]  /*0560*/  IMAD.WIDE R8, R3, 0x4, R8 ;  /* 0x0000000403087825 */ /* 0x002fc600078e0208 */
[----:B-----5:R0:W5:Y:S04]  /*0570*/  LDG.E R45, desc[UR36][R6.64+0x4] ;  /* 0x00000424062d7981 */ /* 0x020168000c1e1900 */
[----:B------:R0:W5:Y:S04]  /*0580*/  LDG.E R46, desc[UR36][R6.64+0x8] ;  /* 0x00000824062e7981 */ /* 0x000168000c1e1900 */
[----:B------:R0:W5:Y:S04]  /*0590*/  LDG.E R47, desc[UR36][R8.64] ;  /* 0x00000024082f7981 */ /* 0x000168000c1e1900 */
[----:B------:R0:W5:Y:S04]  /*05a0*/  LDG.E R48, desc[UR36][R8.64+0x4] ;  /* 0x0000042408307981 */ /* 0x000168000c1e1900 */
[----:B------:R0:W5:Y:S01]  /*05b0*/  LDG.E R49, desc[UR36][R8.64+0x8] ;  /* 0x0000082408317981 */ /* 0x000162000c1e1900 */
[----:B------:R-:W-:Y:S01]  /*05c0*/  BSSY.RECONVERGENT B0, `(.L_x_592) ;  /* 0x0000007000007945 */ /* 0x000fe20003800200 */
[----:B------:R-:W-:Y:S01]  /*05d0*/  MOV R62, 0x630 ;  /* 0x00000630003e7802 */ /* 0x000fe20000000f00 */
[----:B--2---:R-:W-:-:S04]  /*05e0*/  FADD R0, R24, -R44 ;  /* 0x8000002c18007221 */ /* 0x004fc80000000000 */
[----:B------:R-:W1:Y:S02]  /*05f0*/  F2F.F64.F32 R4, R0 ;  /* 0x0000000000047310 */ /* 0x000e640000201800 */
[----:B-1----:R-:W-:-:S10]  /*0600*/  DADD R10, -RZ, |R4| ;  /* 0x00000000ff0a7229 */ /* 0x002fd40000000504 */
[----:B0-----:R-:W-:-:S07]  /*0610*/  IMAD.MOV.U32 R63, RZ, RZ, R11 ;  /* 0x000000ffff3f7224 */ /* 0x001fce00078e000b */
[----:B-----5:R-:W-:Y:S05]  /*0620*/  CALL.REL.NOINC `($_Z8samplingPfS_PiS0_iiS_S_$__internal_accurate_pow) ;  /* 0x00000020002c7944 */ /* 0x020fea0003c00000 */
[----:B------:R-:W-:Y:S05]  /*0630*/  BSYNC.RECONVERGENT B0 ;  /* 0x0000000000007941 */ /* 0x000fea0003800200 */
.L_x_592:
[----:B------:R-:W-:Y:S01]  /*0640*/  FADD R3, R25, -R45 ;  /* 0x8000002d19037221 */ /* 0x000fe20000000000 */
[----:B------:R-:W-:Y:S01]  /*0650*/  DADD R8, R4, 2 ;  /* 0x4000000004087429 */ /* 0x000fe20000000000 */
[C---:B------:R-:W-:Y:S01]  /*0660*/  FSETP.NEU.AND P1, PT, R0.reuse, RZ, PT ;  /* 0x000000ff0000720b */ /* 0x040fe20003f2d000 */
[----:B------:R-:W-:Y:S01]  /*0670*/  BSSY.RECONVERGENT B0, `(.L_x_593) ;  /* 0x0000010000007945 */ /* 0x000fe20003800200 */
[----:B------:R-:W0:Y:S01]  /*0680*/  F2F.F64.F32 R6, R3 ;  /* 0x0000000300067310 */ /* 0x000e220000201800 */
[----:B------:R-:W-:-:S06]  /*0690*/  FSETP.NEU.AND P0, PT, R0, 1, PT ;  /* 0x3f8000000000780b */ /* 0x000fcc0003f0d000 */
[----:B------:R-:W-:Y:S02]  /*06a0*/  LOP3.LUT R8, R9, 0x7ff00000, RZ, 0xc0, !PT ;  /* 0x7ff0000009087812 */ /* 0x000fe400078ec0ff */
[----:B------:R-:W-:Y:S02]  /*06b0*/  FSEL R9, R10, RZ, P1 ;  /* 0x000000ff0a097208 */ /* 0x000fe40000800000 */
[----:B------:R-:W-:Y:S02]  /*06c0*/  ISETP.NE.AND P2, PT, R8, 0x7ff00000, PT ;  /* 0x7ff000000800780c */ /* 0x000fe40003f45270 */
[----:B------:R-:W-:Y:S01]  /*06d0*/  FSEL R8, R11, RZ, P1 ;  /* 0x000000ff0b087208 */ /* 0x000fe20000800000 */
[----:B0-----:R-:W-:-:S10]  /*06e0*/  DADD R62, -RZ, |R6| ;  /* 0x00000000ff3e7229 */ /* 0x001fd40000000506 */
[----:B------:R-:W-:Y:S01]  /*06f0*/  IMAD.MOV.U32 R10, RZ, RZ, R62 ;  /* 0x000000ffff0a7224 */ /* 0x000fe200078e003e */
[----:B------:R-:W-:Y:S06]  /*0700*/  @P2 BRA `(.L_x_594) ;  /* 0x0000000000182947 */ /* 0x000fec0003800000 */
[----:B------:R-:W-:-:S13]  /*0710*/  FSETP.NAN.AND P1, PT, R0, R0, PT ;  /* 0x000000000000720b */ /* 0x000fda0003f28000 */
[----:B------:R-:W-:Y:S01]  /*0720*/  @P1 DADD R8, R4, 2 ;  /* 0x4000000004081429 */ /* 0x000fe20000000000 */
[----:B------:R-:W-:Y:S10]  /*0730*/  @P1 BRA `(.L_x_594) ;  /* 0x00000000000c1947 */ /* 0x000ff40003800000 */
[----:B------:R-:W-:-:S14]  /*0740*/  DSETP.NEU.AND P1, PT, |R4|, +INF , PT ;  /* 0x7ff000000400742a */ /* 0x000fdc0003f2d200 */
[----:B------:R-:W-:Y:S02]  /*0750*/  @!P1 IMAD.MOV.U32 R8, RZ, RZ, 0x0 ;  /* 0x00000000ff089424 */ /* 0x000fe400078e00ff */
[----:B------:R-:W-:-:S07]  /*0760*/  @!P1 IMAD.MOV.U32 R9, RZ, RZ, 0x7ff00000 ;  /* 0x7ff00000ff099424 */ /* 0x000fce00078e00ff */
.L_x_594:
[----:B------:R-:W-:Y:S05]  /*0770*/  BSYNC.RECONVERGENT B0 ;  /* 0x0000000000007941 */ /* 0x000fea0003800200 */
.L_x_593:
[----:B------:R-:W-:Y:S01]  /*0780*/  BSSY.RECONVERGENT B0, `(.L_x_595) ;  /* 0x0000005000007945 */ /* 0x000fe20003800200 */
[----:B------:R-:W-:Y:S02]  /*0790*/  FSEL R64, R8, RZ, P0 ;  /* 0x000000ff08407208 */ /* 0x000fe40000000000 */
[----:B------:R-:W-:Y:S02]  /*07a0*/  FSEL R65, R9, 1.875, P0 ;  /* 0x3ff0000009417808 */ /* 0x000fe40000000000 */
[----:B------:R-:W-:-:S07]  /*07b0*/  MOV R62, 0x7d0 ;  /* 0x000007d0003e7802 */ /* 0x000fce0000000f00 */
[----:B------:R-:W-:Y:S05]  /*07c0*/  CALL.REL.NOINC `($_Z8samplingPfS_PiS0_iiS_S_$__internal_accurate_pow) ;  /* 0x0000001c00c47944 */ /* 0x000fea0003c00000 */
[----:B------:R-:W-:Y:S05]  /*07d0*/  BSYNC.RECONVERGENT B0 ;  /* 0x0000000000007941 */ /* 0x000fea0003800200 */
.L_x_595:
[----:B------:R-:W-:Y:S01]  /*07e0*/  DADD R8, R6, 2 ;  /* 0x4000000006087429 */ /* 0x000fe20000000000 */
[----:B------:R-:W-:Y:S01]  /*07f0*/  FADD R0, R26, -R46 ;  /* 0x8000002e1a007221 */ /* 0x000fe20000000000 */
[C---:B------:R-:W-:Y:S01]  /*0800*/  FSETP.NEU.AND P1, PT, R3.reuse, RZ, PT ;  /* 0x000000ff0300720b */ /* 0x040fe20003f2d000 */
[----:B------:R-:W-:Y:S01]  /*0810*/  BSSY.RECONVERGENT B0, `(.L_x_596) ;  /* 0x000000f000007945 */ /* 0x000fe20003800200 */
[----:B------:R-:W-:Y:S01]  /*0820*/  FSETP.NEU.AND P0, PT, R3, 1, PT ;  /* 0x3f8000000300780b */ /* 0x000fe20003f0d000 */
[----:B------:R-:W0:Y:S05]  /*0830*/  F2F.F64.F32 R4, R0 ;  /* 0x0000000000047310 */ /* 0x000e2a0000201800 */
[----:B------:R-:W-:-:S02]  /*0840*/  LOP3.LUT R8, R9, 0x7ff00000, RZ, 0xc0, !PT ;  /* 0x7ff0000009087812 */ /* 0x000fc400078ec0ff */
[----:B------:R-:W-:Y:S02]  /*0850*/  FSEL R9, R10, RZ, P1 ;  /* 0x000000ff0a097208 */ /* 0x000fe40000800000 */
[----:B------:R-:W-:Y:S02]  /*0860*/  ISETP.NE.AND P2, PT, R8, 0x7ff00000, PT ;  /* 0x7ff000000800780c */ /* 0x000fe40003f45270 */
[----:B------:R-:W-:Y:S01]  /*0870*/  FSEL R8, R11, RZ, P1 ;  /* 0x000000ff0b087208 */ /* 0x000fe20000800000 */
[----:B0-----:R-:W-:-:S10]  /*0880*/  DADD R10, -RZ, |R4| ;  /* 0x00000000ff0a7229 */ /* 0x001fd40000000504 */
[----:B------:R-:W-:Y:S05]  /*0890*/  @P2 BRA `(.L_x_597) ;  /* 0x0000000000182947 */ /* 0x000fea0003800000 */
[----:B------:R-:W-:-:S13]  /*08a0*/  FSETP.NAN.AND P1, PT, R3, R3, PT ;  /* 0x000000030300720b */ /* 0x000fda0003f28000 */
[----:B------:R-:W-:Y:S01]  /*08b0*/  @P1 DADD R8, R6, 2 ;  /* 0x4000000006081429 */ /* 0x000fe20000000000 */
[----:B------:R-:W-:Y:S10]  /*08c0*/  @P1 BRA `(.L_x_597) ;  /* 0x00000000000c1947 */ /* 0x000ff40003800000 */
[----:B------:R-:W-:-:S14]  /*08d0*/  DSETP.NEU.AND P1, PT, |R6|, +INF , PT ;  /* 0x7ff000000600742a */ /* 0x000fdc0003f2d200 */
[----:B------:R-:W-:Y:S02]  /*08e0*/  @!P1 IMAD.MOV.U32 R8, RZ, RZ, 0x0 ;  /* 0x00000000ff089424 */ /* 0x000fe400078e00ff */
[----:B------:R-:W-:-:S07]  /*08f0*/  @!P1 IMAD.MOV.U32 R9, RZ, RZ, 0x7ff00000 ;  /* 0x7ff00000ff099424 */ /* 0x000fce00078e00ff */
.L_x_597:
[----:B------:R-:W-:Y:S05]  /*0900*/  BSYNC.RECONVERGENT B0 ;  /* 0x0000000000007941 */ /* 0x000fea0003800200 */
.L_x_596:
[----:B------:R-:W-:Y:S01]  /*0910*/  FSEL R6, R8, RZ, P0 ;  /* 0x000000ff08067208 */ /* 0x000fe20000000000 */
[----:B------:R-:W-:Y:S01]  /*0920*/  BSSY.RECONVERGENT B0, `(.L_x_598) ;  /* 0x0000006000007945 */ /* 0x000fe20003800200 */
[----:B------:R-:W-:Y:S01]  /*0930*/  FSEL R7, R9, 1.875, P0 ;  /* 0x3ff0000009077808 */ /* 0x000fe20000000000 */
[----:B------:R-:W-:Y:S01]  /*0940*/  IMAD.MOV.U32 R63, RZ, RZ, R11 ;  /* 0x000000ffff3f7224 */ /* 0x000fe200078e000b */
[----:B------:R-:W-:-:S04]  /*0950*/  MOV R62, 0x980 ;  /* 0x00000980003e7802 */ /* 0x000fc80000000f00 */
[----:B------:R-:W-:-:S11]  /*0960*/  DADD R64, R64, R6 ;  /* 0x0000000040407229 */ /* 0x000fd60000000006 */
[----:B------:R-:W-:Y:S05]  /*0970*/  CALL.REL.NOINC `($_Z8samplingPfS_PiS0_iiS_S_$__internal_accurate_pow) ;  /* 0x0000001c00587944 */ /* 0x000fea0003c00000 */
[----:B------:R-:W-:Y:S05]  /*0980*/  BSYNC.RECONVERGENT B0 ;  /* 0x0000000000007941 */ /* 0x000fea0003800200 */
.L_x_598:
[----:B------:R-:W-:Y:S01]  /*0990*/  DADD R6, R4, 2 ;  /* 0x4000000004067429 */ /* 0x000fe20000000000 */
[----:B------:R-:W-:Y:S01]  /*09a0*/  FADD R8, R27, -R47 ;  /* 0x8000002f1b087221 */ /* 0x000fe20000000000 */
[C---:B------:R-:W-:Y:S01]  /*09b0*/  FSETP.NEU.AND P1, PT, R0.reuse, RZ, PT ;  /* 0x000000ff0000720b */ /* 0x040fe20003f2d000 */
[----:B------:R-:W-:Y:S01]  /*09c0*/  BSSY.RECONVERGENT B0, `(.L_x_599) ;  /* 0x000000e000007945 */ /* 0x000fe20003800200 */
[----:B------:R-:W-:Y:S02]  /*09d0*/  FSETP.NEU.AND P0, PT, R0, 1, PT ;  /* 0x3f8000000000780b */ /* 0x000fe40003f0d000 */
[----:B------:R-:W-:Y:S02]  /*09e0*/  FSEL R12, R11, RZ, P1 ;  /* 0x000000ff0b0c7208 */ /* 0x000fe40000800000 */
[----:B------:R-:W-:Y:S02]  /*09f0*/  FSEL R13, R10, RZ, P1 ;  /* 0x000000ff0a0d7208 */ /* 0x000fe40000800000 */
[----:B------:R-:W-:-:S02]  /*0a00*/  LOP3.LUT R3, R7, 0x7ff00000, RZ, 0xc0, !PT ;  /* 0x7ff0000007037812 */ /* 0x000fc400078ec0ff */
[----:B------:R0:W1:Y:S02]  /*0a10*/  F2F.F64.F32 R6, R8 ;  /* 0x0000000800067310 */ /* 0x0000640000201800 */
[----:B------:R-:W-:-:S13]  /*0a20*/  ISETP.NE.AND P2, PT, R3, 0x7ff00000, PT ;  /* 0x7ff000000300780c */ /* 0x000fda0003f45270 */
[----:B01----:R-:W-:Y:S05]  /*0a30*/  @P2 BRA `(.L_x_600) ;  /* 0x0000000000182947 */ /* 0x003fea0003800000 */
[----:B------:R-:W-:-:S13]  /*0a40*/  FSETP.NAN.AND P1, PT, R0, R0, PT ;  /* 0x000000000000720b */ /* 0x000fda0003f28000 */
[----:B------:R-:W-:Y:S01]  /*0a50*/  @P1 DADD R12, R4, 2 ;  /* 0x40000000040c1429 */ /* 0x000fe20000000000 */
[----:B------:R-:W-:Y:S10]  /*0a60*/  @P1 BRA `(.L_x_600) ;  /* 0x00000000000c1947 */ /* 0x000ff40003800000 */
[----:B------:R-:W-:-:S14]  /*0a70*/  DSETP.NEU.AND P1, PT, |R4|, +INF , PT ;  /* 0x7ff000000400742a */ /* 0x000fdc0003f2d200 */
[----:B------:R-:W-:Y:S02]  /*0a80*/  @!P1 IMAD.MOV.U32 R12, RZ, RZ, 0x0 ;  /* 0x00000000ff0c9424 */ /* 0x000fe400078e00ff */
[----:B------:R-:W-:-:S07]  /*0a90*/  @!P1 IMAD.MOV.U32 R13, RZ, RZ, 0x7ff00000 ;  /* 0x7ff00000ff0d9424 */ /* 0x000fce00078e00ff */
.L_x_600:
[----:B------:R-:W-:Y:S05]  /*0aa0*/  BSYNC.RECONVERGENT B0 ;  /* 0x0000000000007941 */ /* 0x000fea0003800200 */
.L_x_599:
[----:B------:R-:W-:Y:S01]  /*0ab0*/  FSEL R4, R12, RZ, P0 ;  /* 0x000000ff0c047208 */ /* 0x000fe20000000000 */
[----:B------:R-:W-:Y:S01]  /*0ac0*/  DADD R10, -RZ, |R6| ;  /* 0x00000000ff0a7229 */ /* 0x000fe20000000506 */
[----:B------:R-:W-:Y:S01]  /*0ad0*/  FSEL R5, R13, 1.875, P0 ;  /* 0x3ff000000d057808 */ /* 0x000fe20000000000 */
[----:B------:R-:W-:Y:S01]  /*0ae0*/  BSSY.RECONVERGENT B0, `(.L_x_601) ;  /* 0x0000006000007945 */ /* 0x000fe20003800200 */
[----:B------:R-:W-:-:S04]  /*0af0*/  MOV R62, 0xb40 ;  /* 0x00000b40003e7802 */ /* 0x000fc80000000f00 */
[----:B------:R-:W-:-:S03]  /*0b00*/  DADD R4, R64, R4 ;  /* 0x0000000040047229 */ /* 0x000fc60000000004 */
[----:B------:R-:W-:-:S03]  /*0b10*/  IMAD.MOV.U32 R63, RZ, RZ, R11 ;  /* 0x000000ffff3f7224 */ /* 0x000fc600078e000b */
[----:B------:R0:W1:Y:S05]  /*0b20*/  F2F.F32.F64 R0, R4 ;  /* 0x0000000400007310 */ /* 0x00006a0000301000 */
[----:B01----:R-:W-:Y:S05]  /*0b30*/  CALL.REL.NOINC `($_Z8samplingPfS_PiS0_iiS_S_$__internal_accurate_pow) ;  /* 0x0000001800e87944 */ /* 0x003fea0003c00000 */
[----:B------:R-:W-:Y:S05]  /*0b40*/  BSYNC.RECONVERGENT B0 ;  /* 0x0000000000007941 */ /* 0x000fea0003800200 */
.L_x_601:
        /* <DEDUP_REMOVED lines=19> */
.L_x_603:
[----:B------:R-:W-:Y:S05]  /*0c80*/  BSYNC.RECONVERGENT B0 ;  /* 0x0000000000007941 */ /* 0x000fea0003800200 */
.L_x_602:
[----:B------:R-:W-:Y:S01]  /*0c90*/  BSSY.RECONVERGENT B0, `(.L_x_604) ;  /* 0x0000005000007945 */ /* 0x000fe20003800200 */
[----:B------:R-:W-:Y:S02]  /*0ca0*/  FSEL R6, R12, RZ, P0 ;  /* 0x000000ff0c067208 */ /* 0x000fe40000000000 */
[----:B------:R-:W-:Y:S02]  /*0cb0*/  FSEL R7, R13, 1.875, P0 ;  /* 0x3ff000000d077808 */ /* 0x000fe40000000000 */
[----:B------:R-:W-:-:S07]  /*0cc0*/  MOV R62, 0xce0 ;  /* 0x00000ce0003e7802 */ /* 0x000fce0000000f00 */
[----:B------:R-:W-:Y:S05]  /*0cd0*/  CALL.REL.NOINC `($_Z8samplingPfS_PiS0_iiS_S_$__internal_accurate_pow) ;  /* 0x0000001800807944 */ /* 0x000fea0003c00000 */
[----:B------:R-:W-:Y:S05]  /*0ce0*/  BSYNC.RECONVERGENT B0 ;  /* 0x0000000000007941 */ /* 0x000fea0003800200 */
.L_x_604:
        /* <DEDUP_REMOVED lines=18> */
.L_x_606:
[----:B------:R-:W-:Y:S05]  /*0e10*/  BSYNC.RECONVERGENT B0 ;  /* 0x0000000000007941 */ /* 0x000fea0003800200 */
.L_x_605:
        /* <DEDUP_REMOVED lines=8> */
.L_x_607:
[----:B------:R-:W-:Y:S01]  /*0ea0*/  DADD R4, R8, 2 ;  /* 0x4000000008047429 */ /* 0x000fe20000000000 */
[C---:B------:R-:W-:Y:S01]  /*0eb0*/  FSETP.NEU.AND P1, PT, R64.reuse, RZ, PT ;  /* 0x000000ff4000720b */ /* 0x040fe20003f2d000 */
[----:B------:R-:W-:Y:S01]  /*0ec0*/  BSSY.RECONVERGENT B0, `(.L_x_608) ;  /* 0x000000e000007945 */ /* 0x000fe20003800200 */
[----:B------:R-:W-:-:S07]  /*0ed0*/  FSETP.NEU.AND P0, PT, R64, 1, PT ;  /* 0x3f8000004000780b */ /* 0x000fce0003f0d000 */
[----:B------:R-:W-:Y:S02]  /*0ee0*/  LOP3.LUT R4, R5, 0x7ff00000, RZ, 0xc0, !PT ;  /* 0x7ff0000005047812 */ /* 0x000fe400078ec0ff */
[----:B------:R-:W-:Y:S01]  /*0ef0*/  FSEL R5, R10, RZ, P1 ;  /* 0x000000ff0a057208 */ /* 0x000fe20000800000 */
[----:B------:R-:W-:Y:S01]  /*0f00*/  IMAD.MOV.U32 R10, RZ, RZ, 0x469c4000 ;  /* 0x469c4000ff0a7424 */ /* 0x000fe200078e00ff */
[----:B------:R-:W-:Y:S02]  /*0f10*/  ISETP.NE.AND P2, PT, R4, 0x7ff00000, PT ;  /* 0x7ff000000400780c */ /* 0x000fe40003f45270 */
[----:B------:R-:W-:-:S11]  /*0f20*/  FSEL R4, R11, RZ, P1 ;  /* 0x000000ff0b047208 */ /* 0x000fd60000800000 */
[----:B------:R-:W-:Y:S05]  /*0f30*/  @P2 BRA `(.L_x_609) ;  /* 0x0000000000182947 */ /* 0x000fea0003800000 */
[----:B------:R-:W-:-:S13]  /*0f40*/  FSETP.NAN.AND P1, PT, R64, R64, PT ;  /* 0x000000404000720b */ /* 0x000fda0003f28000 */
[----:B------:R-:W-:Y:S01]  /*0f50*/  @P1 DADD R4, R8, 2 ;  /* 0x4000000008041429 */ /* 0x000fe20000000000 */
[----:B------:R-:W-:Y:S10]  /*0f60*/  @P1 BRA `(.L_x_609) ;  /* 0x00000000000c1947 */ /* 0x000ff40003800000 */
[----:B------:R-:W-:-:S14]  /*0f70*/  DSETP.NEU.AND P1, PT, |R8|, +INF , PT ;  /* 0x7ff000000800742a */ /* 0x000fdc0003f2d200 */
[----:B------:R-:W-:Y:S02]  /*0f80*/  @!P1 IMAD.MOV.U32 R4, RZ, RZ, 0x0 ;  /* 0x00000000ff049424 */ /* 0x000fe400078e00ff */
[----:B------:R-:W-:-:S07]  /*0f90*/  @!P1 IMAD.MOV.U32 R5, RZ, RZ, 0x7ff00000 ;  /* 0x7ff00000ff059424 */ /* 0x000fce00078e00ff */
.L_x_609:
[----:B------:R-:W-:Y:S05]  /*0fa0*/  BSYNC.RECONVERGENT B0 ;  /* 0x0000000000007941 */ /* 0x000fea0003800200 */
.L_x_608:
[----:B------:R-:W-:Y:S01]  /*0fb0*/  FSEL R4, R4, RZ, P0 ;  /* 0x000000ff04047208 */ /* 0x000fe20000000000 */
[----:B------:R-:W-:Y:S01]  /*0fc0*/  IMAD.MOV.U32 R3, RZ, RZ, 0x3851b717 ;  /* 0x3851b717ff037424 */ /* 0x000fe200078e00ff */
[----:B------:R-:W-:Y:S01]  /*0fd0*/  FSEL R5, R5, 1.875, P0 ;  /* 0x3ff0000005057808 */ /* 0x000fe20000000000 */
[----:B------:R-:W0:Y:S01]  /*0fe0*/  FCHK P0, R0, -4.9999998736893758178e-05 ;  /* 0xb851b71700007902 */ /* 0x000e220000000000 */
[----:B------:R-:W-:Y:S01]  /*0ff0*/  BSSY.RECONVERGENT B0, `(.L_x_610) ;  /* 0x000000d000007945 */ /* 0x000fe20003800200 */
[----:B------:R-:W-:-:S03]  /*1000*/  FFMA R3, -R10, R3, 1 ;  /* 0x3f8000000a037423 */ /* 0x000fc60000000103 */
[----:B------:R-:W-:Y:S01]  /*1010*/  DADD R4, R6, R4 ;  /* 0x0000000006047229 */ /* 0x000fe20000000004 */
[----:B------:R-:W-:-:S04]  /*1020*/  FFMA R3, R3, -R10, -20000 ;  /* 0xc69c400003037423 */ /* 0x000fc8000000080a */
[----:B------:R-:W-:Y:S01]  /*1030*/  FFMA R6, R0, R3, RZ ;  /* 0x0000000300067223 */ /* 0x000fe200000000ff */
[----:B------:R1:W2:Y:S03]  /*1040*/  F2F.F32.F64 R11, R4 ;  /* 0x00000004000b7310 */ /* 0x0002a60000301000 */
[----:B------:R-:W-:-:S04]  /*1050*/  FFMA R7, R6, 4.9999998736893758178e-05, R0 ;  /* 0x3851b71706077823 */ /* 0x000fc80000000000 */
[----:B------:R-:W-:Y:S01]  /*1060*/  FFMA R3, R3, R7, R6 ;  /* 0x0000000703037223 */ /* 0x000fe20000000006 */
[----:B------:R-:W-:Y:S01]  /*1070*/  IMAD.MOV.U32 R6, RZ, RZ, -0x47ae48e9 ;  /* 0xb851b717ff067424 */ /* 0x000fe200078e00ff */
[----:B0-----:R-:W-:Y:S06]  /*1080*/  @!P0 BRA `(.L_x_611) ;  /* 0x00000000000c8947 */ /* 0x001fec0003800000 */
[----:B-1----:R-:W-:Y:S01]  /*1090*/  IMAD.MOV.U32 R4, RZ, RZ, R0 ;  /* 0x000000ffff047224 */ /* 0x002fe200078e0000 */
[----:B------:R-:W-:-:S07]  /*10a0*/  MOV R7, 0x10c0 ;  /* 0x000010c000077802 */ /* 0x000fce0000000f00 */
[----:B--2---:R-:W-:Y:S05]  /*10b0*/  CALL.REL.NOINC `($__internal_2_$__cuda_sm3x_div_rn_noftz_f32_slowpath) ;  /* 0x0000000c00e07944 */ /* 0x004fea0003c00000 */
.L_x_611:
[----:B------:R-:W-:Y:S05]  /*10c0*/  BSYNC.RECONVERGENT B0 ;  /* 0x0000000000007941 */ /* 0x000fea0003800200 */
.L_x_610:
[----:B-1----:R-:W-:Y:S01]  /*10d0*/  FMUL R4, R3, 1.4426950216293334961 ;  /* 0x3fb8aa3b03047820 */ /* 0x002fe20000400000 */
[----:B--2---:R-:W-:Y:S01]  /*10e0*/  FADD R7, R0, R11 ;  /* 0x0000000b00077221 */ /* 0x004fe20000000000 */
[----:B------:R-:W-:Y:S01]  /*10f0*/  IMAD.MOV.U32 R3, RZ, RZ, 0x469c4000 ;  /* 0x469c4000ff037424 */ /* 0x000fe200078e00ff */
[----:B------:R-:W-:Y:S01]  /*1100*/  BSSY.RECONVERGENT B0, `(.L_x_612) ;  /* 0x0000010000007945 */ /* 0x000fe20003800200 */
[----:B------:R-:W-:Y:S01]  /*1110*/  IMAD.MOV.U32 R8, RZ, RZ, 0x3851b717 ;  /* 0x3851b717ff087424 */ /* 0x000fe200078e00ff */
[----:B------:R-:W-:Y:S01]  /*1120*/  FSETP.GEU.AND P1, PT, R4, -126, PT ;  /* 0xc2fc00000400780b */ /* 0x000fe20003f2e000 */
[----:B------:R-:W-:Y:S02]  /*1130*/  FCHK P0, R7, -4.9999998736893758178e-05 ;  /* 0xb851b71707007902 */ /* 0x000fe40000000000 */
[----:B------:R-:W-:-:S04]  /*1140*/  FFMA R8, -R3, R8, 1 ;  /* 0x3f80000003087423 */ /* 0x000fc80000000108 */
[----:B------:R-:W-:-:S04]  /*1150*/  FFMA R3, R8, -R3, -20000 ;  /* 0xc69c400008037423 */ /* 0x000fc80000000803 */
[C---:B------:R-:W-:Y:S02]  /*1160*/  FFMA R8, R3.reuse, R7, RZ ;  /* 0x0000000703087223 */ /* 0x040fe400000000ff */
[----:B------:R-:W-:Y:S02]  /*1170*/  @!P1 FMUL R4, R4, 0.5 ;  /* 0x3f00000004049820 */ /* 0x000fe40000400000 */
[----:B------:R-:W-:Y:S02]  /*1180*/  FFMA R5, R8, 4.9999998736893758178e-05, R7 ;  /* 0x3851b71708057823 */ /* 0x000fe40000000007 */
[----:B------:R-:W0:Y:S02]  /*1190*/  MUFU.EX2 R54, R4 ;  /* 0x0000000400367308 */ /* 0x000e240000000800 */
[----:B------:R-:W-:Y:S01]  /*11a0*/  FFMA R3, R3, R5, R8 ;  /* 0x0000000503037223 */ /* 0x000fe20000000008 */
[----:B0-----:R-:W-:Y:S01]  /*11b0*/  @!P1 FMUL R54, R54, R54 ;  /* 0x0000003636369220 */ /* 0x001fe20000400000 */
[----:B------:R-:W-:Y:S06]  /*11c0*/  @!P0 BRA `(.L_x_613) ;  /* 0x00000000000c8947 */ /* 0x000fec0003800000 */
[----:B------:R-:W-:Y:S01]  /*11d0*/  IMAD.MOV.U32 R4, RZ, RZ, R7 ;  /* 0x000000ffff047224 */ /* 0x000fe200078e0007 */
[----:B------:R-:W-:-:S07]  /*11e0*/  MOV R7, 0x1200 ;  /* 0x0000120000077802 */ /* 0x000fce0000000f00 */
[----:B------:R-:W-:Y:S05]  /*11f0*/  CALL.REL.NOINC `($__internal_2_$__cuda_sm3x_div_rn_noftz_f32_slowpath) ;  /* 0x0000000c00907944 */ /* 0x000fea0003c00000 */
.L_x_613:
[----:B------:R-:W-:Y:S05]  /*1200*/  BSYNC.RECONVERGENT B0 ;  /* 0x0000000000007941 */ /* 0x000fea0003800200 */
.L_x_612:
[----:B------:R-:W-:Y:S01]  /*1210*/  FMUL R3, R3, 1.4426950216293334961 ;  /* 0x3fb8aa3b03037820 */ /* 0x000fe20000400000 */
[----:B------:R-:W-:Y:S01]  /*1220*/  ISETP.NE.AND P1, PT, R50, RZ, PT ;  /* 0x000000ff3200720c */ /* 0x000fe20003f25270 */
[----:B------:R-:W-:Y:S03]  /*1230*/  BSSY.RECONVERGENT B8, `(.L_x_614) ;  /* 0x0000015000087945 */ /* 0x000fe60003800200 */
[----:B------:R-:W-:-:S13]  /*1240*/  FSETP.GEU.AND P0, PT, R3, -126, PT ;  /* 0xc2fc00000300780b */ /* 0x000fda0003f0e000 */
[----:B------:R-:W-:-:S04]  /*1250*/  @!P0 FMUL R3, R3, 0.5 ;  /* 0x3f00000003038820 */ /* 0x000fc80000400000 */
[----:B------:R-:W0:Y:S02]  /*1260*/  MUFU.EX2 R55, R3 ;  /* 0x0000000300377308 */ /* 0x000e240000000800 */
[----:B0-----:R-:W-:Y:S01]  /*1270*/  @!P0 FMUL R55, R55, R55 ;  /* 0x0000003737378220 */ /* 0x001fe20000400000 */
[----:B------:R-:W-:Y:S06]  /*1280*/  @!P1 BRA `(.L_x_615) ;  /* 0x00000000003c9947 */ /* 0x000fec0003800000 */
[----:B------:R-:W-:Y:S01]  /*1290*/  F2F.F64.F32 R8, R0 ;  /* 0x0000000000087310 */ /* 0x000fe20000201800 */
[----:B------:R-:W-:Y:S01]  /*12a0*/  MOV R52, 0x178 ;  /* 0x0000017800347802 */ /* 0x000fe20000000f00 */
[----:B------:R-:W0:Y:S01]  /*12b0*/  LDCU.64 UR4, c[0x4][0x170] ;  /* 0x01002e00ff0477ac */ /* 0x000e220008000a00 */
[----:B------:R-:W-:Y:S02]  /*12c0*/  IMAD.MOV.U32 R6, RZ, RZ, R2 ;  /* 0x000000ffff067224 */ /* 0x000fe400078e0002 */
[----:B------:R-:W-:Y:S02]  /*12d0*/  IMAD.MOV.U32 R7, RZ, RZ, R16 ;  /* 0x000000ffff077224 */ /* 0x000fe400078e0010 */
[----:B------:R-:W1:Y:S01]  /*12e0*/  LDC.64 R52, c[0x4][R52] ;  /* 0x0100000034347b82 */ /* 0x000e620000000a00 */
[----:B------:R-:W2:Y:S08]  /*12f0*/  F2F.F64.F32 R10, R11 ;  /* 0x0000000b000a7310 */ /* 0x000eb00000201800 */
[----:B------:R-:W-:Y:S01]  /*1300*/  F2F.F64.F32 R12, R54 ;  /* 0x00000036000c7310 */ /* 0x000fe20000201800 */
[----:B0-----:R-:W-:-:S02]  /*1310*/  IMAD.U32 R4, RZ, RZ, UR4 ;  /* 0x00000004ff047e24 */ /* 0x001fc4000f8e00ff */
[----:B------:R-:W-:Y:S01]  /*1320*/  IMAD.U32 R5, RZ, RZ, UR5 ;  /* 0x00000005ff057e24 */ /* 0x000fe2000f8e00ff */
[----:B--2---:R0:W-:Y:S04]  /*1330*/  STL.128 [R1], R8 ;  /* 0x0000000801007387 */ /* 0x0041e80000100c00 */
[----:B------:R-:W2:Y:S02]  /*1340*/  F2F.F64.F32 R14, R55 ;  /* 0x00000037000e7310 */ /* 0x000ea40000201800 */
[----:B--2---:R0:W-:Y:S02]  /*1350*/  STL.128 [R1+0x10], R12 ;  /* 0x0000100c01007387 */ /* 0x0041e40000100c00 */
[----:B------:R-:W-:-:S07]  /*1360*/  LEPC R20, `(.L_x_615) ;  /* 0x000000001014794e */ /* 0x000fce0000000000 */
[----:B01----:R-:W-:Y:S05]  /*1370*/  CALL.ABS.NOINC R52 ;  /* 0x0000000034007343 */ /* 0x003fea0003c00000 */
.L_x_615:
[----:B------:R-:W-:Y:S05]  /*1380*/  BSYNC.RECONVERGENT B8 ;  /* 0x0000000000087941 */ /* 0x000fea0003800200 */
.L_x_614:
[----:B------:R-:W-:Y:S02]  /*1390*/  VIADD R42, R42, 0x1 ;  /* 0x000000012a2a7836 */ /* 0x000fe40000000000 */
[-C--:B------:R-:W-:Y:S01]  /*13a0*/  FFMA R41, R44, R54.reuse, R41 ;  /* 0x000000362c297223 */ /* 0x080fe20000000029 */
[-C--:B------:R-:W-:Y:S01]  /*13b0*/  FFMA R40, R45, R54.reuse, R40 ;  /* 0x000000362d287223 */ /* 0x080fe20000000028 */
[-C--:B------:R-:W-:Y:S01]  /*13c0*/  FFMA R39, R46, R54.reuse, R39 ;  /* 0x000000362e277223 */ /* 0x080fe20000000027 */
[-C--:B------:R-:W-:Y:S01]  /*13d0*/  FFMA R38, R47, R54.reuse, R38 ;  /* 0x000000362f267223 */ /* 0x080fe20000000026 */
[----:B------:R-:W-:Y:S01]  /*13e0*/  ISETP.NE.AND P0, PT, R42, RZ, PT ;  /* 0x000000ff2a00720c */ /* 0x000fe20003f05270 */
[-C--:B------:R-:W-:Y:S01]  /*13f0*/  FFMA R37, R48, R54.reuse, R37 ;  /* 0x0000003630257223 */ /* 0x080fe20000000025 */
[----:B------:R-:W-:Y:S01]  /*1400*/  FFMA R36, R49, R54, R36 ;  /* 0x0000003631247223 */ /* 0x000fe20000000024 */
[----:B------:R-:W-:Y:S01]  /*1410*/  FADD R34, R55, R34 ;  /* 0x0000002237227221 */ /* 0x000fe20000000000 */
[----:B------:R-:W-:-:S09]  /*1420*/  VIADD R43, R43, 0x1 ;  /* 0x000000012b2b7836 */ /* 0x000fd20000000000 */
[----:B------:R-:W-:Y:S05]  /*1430*/  @P0 BRA `(.L_x_616) ;  /* 0xfffffff000200947 */ /* 0x000fea000383ffff */
.L_x_591:
[----:B------:R-:W-:Y:S05]  /*1440*/  BSYNC.RECONVERGENT B6 ;  /* 0x0000000000067941 */ /* 0x000fea0003800200 */
.L_x_590:
[----:B------:R-:W-:-:S13]  /*1450*/  ISETP.NE.AND P0, PT, R51, RZ, PT ;  /* 0x000000ff3300720c */ /* 0x000fda0003f05270 */
[----:B------:R-:W-:Y:S05]  /*1460*/  @P0 BRA `(.L_x_617) ;  /* 0xffffffec00c80947 */ /* 0x000fea000383ffff */
[----:B------:R-:W-:Y:S05]  /*1470*/  BSYNC.RECONVERGENT B7 ;  /* 0x0000000000077941 */ /* 0x000fea0003800200 */
.L_x_589:
[----:B-----5:R-:W-:Y:S01]  /*1480*/  FADD R24, R24, -R41 ;  /* 0x8000002918187221 */ /* 0x020fe20000000000 */
[----:B------:R-:W-:Y:S01]  /*1490*/  BSSY.RECONVERGENT B0, `(.L_x_618) ;  /* 0x0000006000007945 */ /* 0x000fe20003800200 */
[----:B------:R-:W-:Y:S02]  /*14a0*/  MOV R62, 0x14f0 ;  /* 0x000014f0003e7802 */ /* 0x000fe40000000f00 */
[----:B0-----:R-:W0:Y:S02]  /*14b0*/  F2F.F64.F32 R6, R24 ;  /* 0x0000001800067310 */ /* 0x001e240000201800 */
[----:B0-----:R-:W-:-:S10]  /*14c0*/  DADD R10, -RZ, |R6| ;  /* 0x00000000ff0a7229 */ /* 0x001fd40000000506 */
[----:B------:R-:W-:-:S07]  /*14d0*/  IMAD.MOV.U32 R63, RZ, RZ, R11 ;  /* 0x000000ffff3f7224 */ /* 0x000fce00078e000b */
[----:B------:R-:W-:Y:S05]  /*14e0*/  CALL.REL.NOINC `($_Z8samplingPfS_PiS0_iiS_S_$__internal_accurate_pow) ;  /* 0x00000010007c7944 */ /* 0x000fea0003c00000 */
[----:B------:R-:W-:Y:S05]  /*14f0*/  BSYNC.RECONVERGENT B0 ;  /* 0x0000000000007941 */ /* 0x000fea0003800200 */
.L_x_618:
[----:B------:R-:W-:Y:S01]  /*1500*/  DADD R4, R6, 2 ;  /* 0x4000000006047429 */ /* 0x000fe20000000000 */
[----:B------:R-:W-:Y:S01]  /*1510*/  FADD R25, R25, -R40 ;  /* 0x8000002819197221 */ /* 0x000fe20000000000 */
[----:B------:R-:W-:Y:S01]  /*1520*/  FSETP.NEU.AND P0, PT, R24, RZ, PT ;  /* 0x000000ff1800720b */ /* 0x000fe20003f0d000 */
[----:B------:R-:W-:Y:S03]  /*1530*/  BSSY.RECONVERGENT B0, `(.L_x_619) ;  /* 0x000000d000007945 */ /* 0x000fe60003800200 */
        /* <DEDUP_REMOVED lines=12> */
.L_x_620:
[----:B------:R-:W-:Y:S05]  /*1600*/  BSYNC.RECONVERGENT B0 ;  /* 0x0000000000007941 */ /* 0x000fea0003800200 */
.L_x_619:
[----:B------:R-:W-:Y:S01]  /*1610*/  DADD R8, RZ, R8 ;  /* 0x00000000ff087229 */ /* 0x000fe20000000008 */
[----:B------:R-:W-:Y:S01]  /*1620*/  FSETP.NEU.AND P0, PT, R24, 1, PT ;  /* 0x3f8000001800780b */ /* 0x000fe20003f0d000 */
[----:B------:R-:W-:Y:S01]  /*1630*/  DADD R10, -RZ, |R4| ;  /* 0x00000000ff0a7229 */ /* 0x000fe20000000504 */
[----:B------:R-:W-:Y:S01]  /*1640*/  BSSY.RECONVERGENT B0, `(.L_x_621) ;  /* 0x0000006000007945 */ /* 0x000fe20003800200 */
[----:B------:R-:W-:Y:S02]  /*1650*/  MOV R62, 0x16a0 ;  /* 0x000016a0003e7802 */ /* 0x000fe40000000f00 */
[----:B------:R-:W0:Y:S06]  /*1660*/  F2F.F32.F64 R0, R8 ;  /* 0x0000000800007310 */ /* 0x000e2c0000301000 */
[----:B------:R-:W-:Y:S01]  /*1670*/  IMAD.MOV.U32 R63, RZ, RZ, R11 ;  /* 0x000000ffff3f7224 */ /* 0x000fe200078e000b */
[----:B0-----:R-:W-:-:S07]  /*1680*/  FSEL R0, R0, 1, P0 ;  /* 0x3f80000000007808 */ /* 0x001fce0000000000 */
[----:B------:R-:W-:Y:S05]  /*1690*/  CALL.REL.NOINC `($_Z8samplingPfS_PiS0_iiS_S_$__internal_accurate_pow) ;  /* 0x0000001000107944 */ /* 0x000fea0003c00000 */
[----:B------:R-:W-:Y:S05]  /*16a0*/  BSYNC.RECONVERGENT B0 ;  /* 0x0000000000007941 */ /* 0x000fea0003800200 */
.L_x_621:
[----:B------:R-:W-:Y:S01]  /*16b0*/  DADD R6, R4, 2 ;  /* 0x4000000004067429 */ /* 0x000fe20000000000 */
[----:B------:R-:W-:Y:S01]  /*16c0*/  FADD R26, R26, -R39 ;  /* 0x800000271a1a7221 */ /* 0x000fe20000000000 */
[----:B------:R0:W1:Y:S01]  /*16d0*/  F2F.F64.F32 R12, R0 ;  /* 0x00000000000c7310 */ /* 0x0000620000201800 */
[C---:B------:R-:W-:Y:S01]  /*16e0*/  FSETP.NEU.AND P1, PT, R25.reuse, RZ, PT ;  /* 0x000000ff1900720b */ /* 0x040fe20003f2d000 */
[----:B------:R-:W-:Y:S01]  /*16f0*/  BSSY.RECONVERGENT B0, `(.L_x_622) ;  /* 0x000000e000007945 */ /* 0x000fe20003800200 */
[----:B------:R-:W-:Y:S02]  /*1700*/  FSETP.NEU.AND P0, PT, R25, 1, PT ;  /* 0x3f8000001900780b */ /* 0x000fe40003f0d000 */
[----:B------:R-:W-:Y:S02]  /*1710*/  FSEL R8, R11, RZ, P1 ;  /* 0x000000ff0b087208 */ /* 0x000fe40000800000 */
[----:B------:R-:W-:Y:S02]  /*1720*/  FSEL R9, R10, RZ, P1 ;  /* 0x000000ff0a097208 */ /* 0x000fe40000800000 */
[----:B------:R-:W-:-:S02]  /*1730*/  LOP3.LUT R3, R7, 0x7ff00000, RZ, 0xc0, !PT ;  /* 0x7ff0000007037812 */ /* 0x000fc400078ec0ff */
[----:B------:R0:W2:Y:S02]  /*1740*/  F2F.F64.F32 R6, R26 ;  /* 0x0000001a00067310 */ /* 0x0000a40000201800 */
[----:B------:R-:W-:-:S13]  /*1750*/  ISETP.NE.AND P2, PT, R3, 0x7ff00000, PT ;  /* 0x7ff000000300780c */ /* 0x000fda0003f45270 */
[----:B012---:R-:W-:Y:S05]  /*1760*/  @P2 BRA `(.L_x_623) ;  /* 0x0000000000182947 */ /* 0x007fea0003800000 */
[----:B------:R-:W-:-:S13]  /*1770*/  FSETP.NAN.AND P1, PT, R25, R25, PT ;  /* 0x000000191900720b */ /* 0x000fda0003f28000 */
[----:B------:R-:W-:Y:S01]  /*1780*/  @P1 DADD R8, R4, 2 ;  /* 0x4000000004081429 */ /* 0x000fe20000000000 */
[----:B------:R-:W-:Y:S10]  /*1790*/  @P1 BRA `(.L_x_623) ;  /* 0x00000000000c1947 */ /* 0x000ff40003800000 */
[----:B------:R-:W-:-:S14]  /*17a0*/  DSETP.NEU.AND P1, PT, |R4|, +INF , PT ;  /* 0x7ff000000400742a */ /* 0x000fdc0003f2d200 */
[----:B------:R-:W-:Y:S02]  /*17b0*/  @!P1 IMAD.MOV.U32 R8, RZ, RZ, 0x0 ;  /* 0x00000000ff089424 */ /* 0x000fe400078e00ff */
[----:B------:R-:W-:-:S07]  /*17c0*/  @!P1 IMAD.MOV.U32 R9, RZ, RZ, 0x7ff00000 ;  /* 0x7ff00000ff099424 */ /* 0x000fce00078e00ff */
.L_x_623:
[----:B------:R-:W-:Y:S05]  /*17d0*/  BSYNC.RECONVERGENT B0 ;  /* 0x0000000000007941 */ /* 0x000fea0003800200 */
.L_x_622:
        /* <DEDUP_REMOVED lines=10> */
.L_x_624:
        /* <DEDUP_REMOVED lines=18> */
.L_x_626:
[----:B------:R-:W-:Y:S05]  /*19a0*/  BSYNC.RECONVERGENT B0 ;  /* 0x0000000000007941 */ /* 0x000fea0003800200 */
.L_x_625:
        /* <DEDUP_REMOVED lines=10> */
.L_x_627:
        /* <DEDUP_REMOVED lines=18> */
.L_x_629:
[----:B------:R-:W-:Y:S05]  /*1b70*/  BSYNC.RECONVERGENT B0 ;  /* 0x0000000000007941 */ /* 0x000fea0003800200 */
.L_x_628:
        /* <DEDUP_REMOVED lines=10> */
.L_x_630:
        /* <DEDUP_REMOVED lines=18> */
.L_x_632:
[----:B------:R-:W-:Y:S05]  /*1d40*/  BSYNC.RECONVERGENT B0 ;  /* 0x0000000000007941 */ /* 0x000fea0003800200 */
.L_x_631:
        /* <DEDUP_REMOVED lines=10> */
.L_x_633:
[----:B------:R-:W-:Y:S01]  /*1df0*/  DADD R6, R4, 2 ;  /* 0x4000000004067429 */ /* 0x000fe20000000000 */
[----:B------:R-:W-:Y:S01]  /*1e00*/  FSETP.NEU.AND P0, PT, R33, RZ, PT ;  /* 0x000000ff2100720b */ /* 0x000fe20003f0d000 */
[----:B------:R-:W-:Y:S08]  /*1e10*/  BSSY.RECONVERGENT B0, `(.L_x_634) ;  /* 0x000000c000007945 */ /* 0x000ff00003800200 */
[----:B------:R-:W-:-:S02]  /*1e20*/  LOP3.LUT R6, R7, 0x7ff00000, RZ, 0xc0, !PT ;  /* 0x7ff0000007067812 */ /* 0x000fc400078ec0ff */
[----:B------:R-:W-:Y:S02]  /*1e30*/  FSEL R7, R10, RZ, P0 ;  /* 0x000000ff0a077208 */ /* 0x000fe40000000000 */
        /* <DEDUP_REMOVED lines=9> */
.L_x_635:
[----:B------:R-:W-:Y:S05]  /*1ed0*/  BSYNC.RECONVERGENT B0 ;  /* 0x0000000000007941 */ /* 0x000fea0003800200 */
.L_x_634:
[----:B------:R-:W2:Y:S01]  /*1ee0*/  LDG.E R4, desc[UR36][R28.64] ;  /* 0x000000241c047981 */ /* 0x000ea2000c1e1900 */
[----:B------:R-:W0:Y:S01]  /*1ef0*/  LDC.64 R8, c[0x0][0x3b0] ;  /* 0x0000ec00ff087b82 */ /* 0x000e220000000a00 */
[----:B------:R-:W-:-:S04]  /*1f00*/  FSETP.NEU.AND P0, PT, R33, 1, PT ;  /* 0x3f8000002100780b */ /* 0x000fc80003f0d000 */
[----:B------:R-:W-:Y:S02]  /*1f10*/  FSEL R6, R6, RZ, P0 ;  /* 0x000000ff06067208 */ /* 0x000fe40000000000 */
[----:B------:R-:W-:Y:S01]  /*1f20*/  FSEL R7, R7, 1.875, P0 ;  /* 0x3ff0000007077808 */ /* 0x000fe20000000000 */
[----:B------:R-:W1:Y:S01]  /*1f30*/  LDC.64 R10, c[0x0][0x3a8] ;  /* 0x0000ea00ff0a7b82 */ /* 0x000e620000000a00 */
[----:B--2---:R-:W-:-:S04]  /*1f40*/  IMAD.IADD R3, R23, 0x1, R4 ;  /* 0x0000000117037824 */ /* 0x004fc800078e0204 */
[----:B0-----:R-:W-:-:S05]  /*1f50*/  IMAD.WIDE R8, R3, 0x4, R8 ;  /* 0x0000000403087825 */ /* 0x001fca00078e0208 */
[----:B------:R0:W-:Y:S04]  /*1f60*/  STG.E desc[UR36][R8.64], R34 ;  /* 0x0000002208007986 */ /* 0x0001e8000c101924 */
[----:B------:R-:W2:Y:S01]  /*1f70*/  LDG.E R12, desc[UR36][R28.64] ;  /* 0x000000241c0c7981 */ /* 0x000ea2000c1e1900 */
[----:B------:R-:W3:Y:S01]  /*1f80*/  F2F.F64.F32 R4, R0 ;  /* 0x0000000000047310 */ /* 0x000ee20000201800 */
[----:B------:R-:W-:-:S05]  /*1f90*/  VIADD R22, R22, 0x100 ;  /* 0x0000010016167836 */ /* 0x000fca0000000000 */
[----:B------:R-:W-:Y:S01]  /*1fa0*/  ISETP.GE.AND P0, PT, R22, R19, PT ;  /* 0x000000131600720c */ /* 0x000fe20003f06270 */
[----:B0-----:R-:W-:-:S05]  /*1fb0*/  VIADD R8, R23, 0x100 ;  /* 0x0000010017087836 */ /* 0x001fca0000000000 */
[----:B------:R-:W-:Y:S01]  /*1fc0*/  ISETP.LE.AND P1, PT, R8, R19, PT ;  /* 0x000000130800720c */ /* 0x000fe20003f23270 */
[----:B---3--:R-:W-:-:S10]  /*1fd0*/  DADD R4, R4, R6 ;  /* 0x0000000004047229 */ /* 0x008fd40000000006 */
[----:B------:R-:W0:Y:S01]  /*1fe0*/  F2F.F32.F64 R5, R4 ;  /* 0x0000000400057310 */ /* 0x000e220000301000 */
[----:B--2---:R-:W-:-:S04]  /*1ff0*/  IMAD.IADD R7, R23, 0x1, R12 ;  /* 0x0000000117077824 */ /* 0x004fc800078e020c */
[----:B-1----:R-:W-:-:S05]  /*2000*/  IMAD.WIDE R6, R7, 0x4, R10 ;  /* 0x0000000407067825 */ /* 0x002fca00078e020a */
[----:B0-----:R0:W-:Y:S01]  /*2010*/  STG.E desc[UR36][R6.64], R5 ;  /* 0x0000000506007986 */ /* 0x0011e2000c101924 */
[----:B------:R-:W-:Y:S05]  /*2020*/  @!P0 BRA P1, `(.L_x_636) ;  /* 0xffffffe0008c8947 */ /* 0x000fea000083ffff */
[----:B------:R-:W-:Y:S05]  /*2030*/  EXIT ;  /* 0x000000000000794d */ /* 0x000fea0003800000 */
        .weak           $__internal_2_$__cuda_sm3x_div_rn_noftz_f32_slowpath
        .type           $__internal_2_$__cuda_sm3x_div_rn_noftz_f32_slowpath,@function
        .size           $__internal_2_$__cuda_sm3x_div_rn_noftz_f32_slowpath,($_Z8samplingPfS_PiS0_iiS_S_$__internal_accurate_pow - $__internal_2_$__cuda_sm3x_div_rn_noftz_f32_slowpath)
$__internal_2_$__cuda_sm3x_div_rn_noftz_f32_slowpath:
[----:B------:R-:W-:Y:S01]  /*2040*/  SHF.R.U32.HI R5, RZ, 0x17, R6 ;  /* 0x00000017ff057819 */ /* 0x000fe20000011606 */
[----:B------:R-:W-:Y:S01]  /*2050*/  BSSY.RECONVERGENT B1, `(.L_x_637) ;  /* 0x0000064000017945 */ /* 0x000fe20003800200 */
[----:B------:R-:W-:Y:S01]  /*2060*/  SHF.R.U32.HI R3, RZ, 0x17, R4 ;  /* 0x00000017ff037819 */ /* 0x000fe20000011604 */
[----:B------:R-:W-:Y:S01]  /*2070*/  IMAD.MOV.U32 R9, RZ, RZ, -0x47ae48e9 ;  /* 0xb851b717ff097424 */ /* 0x000fe200078e00ff */
[----:B------:R-:W-:Y:S02]  /*2080*/  LOP3.LUT R5, R5, 0xff, RZ, 0xc0, !PT ;  /* 0x000000ff05057812 */ /* 0x000fe400078ec0ff */
[----:B------:R-:W-:-:S03]  /*2090*/  LOP3.LUT R13, R3, 0xff, RZ, 0xc0, !PT ;  /* 0x000000ff030d7812 */ /* 0x000fc600078ec0ff */
[----:B------:R-:W-:Y:S02]  /*20a0*/  VIADD R10, R5, 0xffffffff ;  /* 0xffffffff050a7836 */ /* 0x000fe40000000000 */
[----:B------:R-:W-:-:S03]  /*20b0*/  VIADD R12, R13, 0xffffffff ;  /* 0xffffffff0d0c7836 */ /* 0x000fc60000000000 */
[----:B------:R-:W-:-:S04]  /*20c0*/  ISETP.GT.U32.AND P0, PT, R10, 0xfd, PT ;  /* 0x000000fd0a00780c */ /* 0x000fc80003f04070 */
[----:B------:R-:W-:-:S13]  /*20d0*/  ISETP.GT.U32.OR P0, PT, R12, 0xfd, P0 ;  /* 0x000000fd0c00780c */ /* 0x000fda0000704470 */
[----:B------:R-:W-:Y:S01]  /*20e0*/  @!P0 IMAD.MOV.U32 R8, RZ, RZ, RZ ;  /* 0x000000ffff088224 */ /* 0x000fe200078e00ff */
[----:B------:R-:W-:Y:S06]  /*20f0*/  @!P0 BRA `(.L_x_638) ;  /* 0x0000000000608947 */ /* 0x000fec0003800000 */
[----:B------:R-:W-:Y:S01]  /*2100*/  IMAD.MOV.U32 R3, RZ, RZ, -0x47ae48e9 ;  /* 0xb851b717ff037424 */ /* 0x000fe200078e00ff */
[----:B------:R-:W-:-:S04]  /*2110*/  FSETP.GTU.FTZ.AND P0, PT, |R4|, +INF , PT ;  /* 0x7f8000000400780b */ /* 0x000fc80003f1c200 */
[----:B------:R-:W-:-:S04]  /*2120*/  FSETP.GTU.FTZ.AND P1, PT, |R3|, +INF , PT ;  /* 0x7f8000000300780b */ /* 0x000fc80003f3c200 */
[----:B------:R-:W-:-:S13]  /*2130*/  PLOP3.LUT P0, PT, P0, P1, PT, 0xf8, 0x8f ;  /* 0x00000000008f781c */ /* 0x000fda0000703f70 */
[----:B------:R-:W-:Y:S05]  /*2140*/  @P0 BRA `(.L_x_639) ;  /* 0x00000004004c0947 */ /* 0x000fea0003800000 */
[----:B------:R-:W-:-:S13]  /*2150*/  LOP3.LUT P0, RZ, R9, 0x7fffffff, R4, 0xc8, !PT ;  /* 0x7fffffff09ff7812 */ /* 0x000fda000780c804 */
[----:B------:R-:W-:Y:S05]  /*2160*/  @!P0 BRA `(.L_x_640) ;  /* 0x00000004003c8947 */ /* 0x000fea0003800000 */
[C---:B------:R-:W-:Y:S02]  /*2170*/  FSETP.NEU.FTZ.AND P2, PT, |R4|.reuse, +INF , PT ;  /* 0x7f8000000400780b */ /* 0x040fe40003f5d200 */
[----:B------:R-:W-:Y:S02]  /*2180*/  FSETP.NEU.FTZ.AND P1, PT, |R3|, +INF , PT ;  /* 0x7f8000000300780b */ /* 0x000fe40003f3d200 */
[----:B------:R-:W-:-:S11]  /*2190*/  FSETP.NEU.FTZ.AND P0, PT, |R4|, +INF , PT ;  /* 0x7f8000000400780b */ /* 0x000fd60003f1d200 */
[----:B------:R-:W-:Y:S05]  /*21a0*/  @!P1 BRA !P2, `(.L_x_640) ;  /* 0x00000004002c9947 */ /* 0x000fea0005000000 */
[----:B------:R-:W-:-:S04]  /*21b0*/  LOP3.LUT P2, RZ, R4, 0x7fffffff, RZ, 0xc0, !PT ;  /* 0x7fffffff04ff7812 */ /* 0x000fc8000784c0ff */
[----:B------:R-:W-:-:S13]  /*21c0*/  PLOP3.LUT P1, PT, P1, P2, PT, 0x2f, 0xf2 ;  /* 0x0000000000f2781c */ /* 0x000fda0000f24577 */
[----:B------:R-:W-:Y:S05]  /*21d0*/  @P1 BRA `(.L_x_641) ;  /* 0x0000000400181947 */ /* 0x000fea0003800000 */
[----:B------:R-:W-:-:S04]  /*21e0*/  LOP3.LUT P1, RZ, R9, 0x7fffffff, RZ, 0xc0, !PT ;  /* 0x7fffffff09ff7812 */ /* 0x000fc8000782c0ff */
[----:B------:R-:W-:-:S13]  /*21f0*/  PLOP3.LUT P0, PT, P0, P1, PT, 0x2f, 0xf2 ;  /* 0x0000000000f2781c */ /* 0x000fda0000702577 */
[----:B------:R-:W-:Y:S05]  /*2200*/  @P0 BRA `(.L_x_642) ;  /* 0x0000000400000947 */ /* 0x000fea0003800000 */
[----:B------:R-:W-:Y:S02]  /*2210*/  ISETP.GE.AND P0, PT, R12, RZ, PT ;  /* 0x000000ff0c00720c */ /* 0x000fe40003f06270 */
[----:B------:R-:W-:-:S11]  /*2220*/  ISETP.GE.AND P1, PT, R10, RZ, PT ;  /* 0x000000ff0a00720c */ /* 0x000fd60003f26270 */
[----:B------:R-:W-:Y:S02]  /*2230*/  @P0 IMAD.MOV.U32 R8, RZ, RZ, RZ ;  /* 0x000000ffff080224 */ /* 0x000fe400078e00ff */
[----:B------:R-:W-:Y:S01]  /*2240*/  @!P0 FFMA R4, R4, 1.84467440737095516160e+19, RZ ;  /* 0x5f80000004048823 */ /* 0x000fe200000000ff */
[----:B------:R-:W-:Y:S02]  /*2250*/  @!P0 IMAD.MOV.U32 R8, RZ, RZ, -0x40 ;  /* 0xffffffc0ff088424 */ /* 0x000fe400078e00ff */
[----:B------:R-:W-:Y:S02]  /*2260*/  @!P1 FFMA R9, R3, 1.84467440737095516160e+19, RZ ;  /* 0x5f80000003099823 */ /* 0x000fe400000000ff */
[----:B------:R-:W-:-:S07]  /*2270*/  @!P1 VIADD R8, R8, 0x40 ;  /* 0x0000004008089836 */ /* 0x000fce0000000000 */
.L_x_638:
[----:B------:R-:W-:Y:S01]  /*2280*/  LEA R10, R5, 0xc0800000, 0x17 ;  /* 0xc0800000050a7811 */ /* 0x000fe200078eb8ff */
[----:B------:R-:W-:Y:S04]  /*2290*/  BSSY.RECONVERGENT B2, `(.L_x_643) ;  /* 0x0000036000027945 */ /* 0x000fe80003800200 */
[----:B------:R-:W-:Y:S02]  /*22a0*/  IMAD.IADD R10, R9, 0x1, -R10 ;  /* 0x00000001090a7824 */ /* 0x000fe400078e0a0a */
[----:B------:R-:W-:Y:S02]  /*22b0*/  VIADD R9, R13, 0xffffff81 ;  /* 0xffffff810d097836 */ /* 0x000fe40000000000 */
[----:B------:R-:W0:Y:S01]  /*22c0*/  MUFU.RCP R12, R10 ;  /* 0x0000000a000c7308 */ /* 0x000e220000001000 */
[----:B------:R-:W-:Y:S01]  /*22d0*/  FADD.FTZ R14, -R10, -RZ ;  /* 0x800000ff0a0e7221 */ /* 0x000fe20000010100 */
[C---:B------:R-:W-:Y:S01]  /*22e0*/  IMAD R3, R9.reuse, -0x800000, R4 ;  /* 0xff80000009037824 */ /* 0x040fe200078e0204 */
[----:B------:R-:W-:-:S05]  /*22f0*/  IADD3 R5, PT, PT, R9, 0x7f, -R5 ;  /* 0x0000007f09057810 */ /* 0x000fca0007ffe805 */
[----:B------:R-:W-:Y:S02]  /*2300*/  IMAD.IADD R5, R5, 0x1, R8 ;  /* 0x0000000105057824 */ /* 0x000fe400078e0208 */
[----:B0-----:R-:W-:-:S04]  /*2310*/  FFMA R13, R12, R14, 1 ;  /* 0x3f8000000c0d7423 */ /* 0x001fc8000000000e */
[----:B------:R-:W-:-:S04]  /*2320*/  FFMA R15, R12, R13, R12 ;  /* 0x0000000d0c0f7223 */ /* 0x000fc8000000000c */
[----:B------:R-:W-:-:S04]  /*2330*/  FFMA R4, R3, R15, RZ ;  /* 0x0000000f03047223 */ /* 0x000fc800000000ff */
[----:B------:R-:W-:-:S04]  /*2340*/  FFMA R13, R14, R4, R3 ;  /* 0x000000040e0d7223 */ /* 0x000fc80000000003 */
[----:B------:R-:W-:-:S04]  /*2350*/  FFMA R12, R15, R13, R4 ;  /* 0x0000000d0f0c7223 */ /* 0x000fc80000000004 */
[----:B------:R-:W-:-:S04]  /*2360*/  FFMA R13, R14, R12, R3 ;  /* 0x0000000c0e0d7223 */ /* 0x000fc80000000003 */
[----:B------:R-:W-:-:S05]  /*2370*/  FFMA R4, R15, R13, R12 ;  /* 0x0000000d0f047223 */ /* 0x000fca000000000c */
[----:B------:R-:W-:-:S04]  /*2380*/  SHF.R.U32.HI R3, RZ, 0x17, R4 ;  /* 0x00000017ff037819 */ /* 0x000fc80000011604 */
[----:B------:R-:W-:-:S05]  /*2390*/  LOP3.LUT R3, R3, 0xff, RZ, 0xc0, !PT ;  /* 0x000000ff03037812 */ /* 0x000fca00078ec0ff */
[----:B------:R-:W-:-:S04]  /*23a0*/  IMAD.IADD R9, R3, 0x1, R5 ;  /* 0x0000000103097824 */ /* 0x000fc800078e0205 */
[----:B------:R-:W-:-:S05]  /*23b0*/  VIADD R3, R9, 0xffffffff ;  /* 0xffffffff09037836 */ /* 0x000fca0000000000 */
[----:B------:R-:W-:-:S13]  /*23c0*/  ISETP.GE.U32.AND P0, PT, R3, 0xfe, PT ;  /* 0x000000fe0300780c */ /* 0x000fda0003f06070 */
[----:B------:R-:W-:Y:S05]  /*23d0*/  @!P0 BRA `(.L_x_644) ;  /* 0x0000000000808947 */ /* 0x000fea0003800000 */
[----:B------:R-:W-:-:S13]  /*23e0*/  ISETP.GT.AND P0, PT, R9, 0xfe, PT ;  /* 0x000000fe0900780c */ /* 0x000fda0003f04270 */
[----:B------:R-:W-:Y:S05]  /*23f0*/  @P0 BRA `(.L_x_645) ;  /* 0x00000000006c0947 */ /* 0x000fea0003800000 */
[----:B------:R-:W-:-:S13]  /*2400*/  ISETP.GE.AND P0, PT, R9, 0x1, PT ;  /* 0x000000010900780c */ /* 0x000fda0003f06270 */
[----:B------:R-:W-:Y:S05]  /*2410*/  @P0 BRA `(.L_x_646) ;  /* 0x0000000000740947 */ /* 0x000fea0003800000 */
[----:B------:R-:W-:Y:S02]  /*2420*/  ISETP.GE.AND P0, PT, R9, -0x18, PT ;  /* 0xffffffe80900780c */ /* 0x000fe40003f06270 */
[----:B------:R-:W-:-:S11]  /*2430*/  LOP3.LUT R4, R4, 0x80000000, RZ, 0xc0, !PT ;  /* 0x8000000004047812 */ /* 0x000fd600078ec0ff */
[----:B------:R-:W-:Y:S05]  /*2440*/  @!P0 BRA `(.L_x_646) ;  /* 0x0000000000688947 */ /* 0x000fea0003800000 */
[-CC-:B------:R-:W-:Y:S01]  /*2450*/  FFMA.RZ R3, R15, R13.reuse, R12.reuse ;  /* 0x0000000d0f037223 */ /* 0x180fe2000000c00c */
[----:B------:R-:W-:Y:S02]  /*2460*/  VIADD R10, R9, 0x20 ;  /* 0x00000020090a7836 */ /* 0x000fe40000000000 */
[-CC-:B------:R-:W-:Y:S01]  /*2470*/  FFMA.RM R8, R15, R13.reuse, R12.reuse ;  /* 0x0000000d0f087223 */ /* 0x180fe2000000400c */
[----:B------:R-:W-:Y:S02]  /*2480*/  ISETP.NE.AND P2, PT, R9, RZ, PT ;  /* 0x000000ff0900720c */ /* 0x000fe40003f45270 */
[----:B------:R-:W-:Y:S01]  /*2490*/  LOP3.LUT R5, R3, 0x7fffff, RZ, 0xc0, !PT ;  /* 0x007fffff03057812 */ /* 0x000fe200078ec0ff */
[----:B------:R-:W-:Y:S01]  /*24a0*/  FFMA.RP R3, R15, R13, R12 ;  /* 0x0000000d0f037223 */ /* 0x000fe2000000800c */
[----:B------:R-:W-:Y:S01]  /*24b0*/  ISETP.NE.AND P1, PT, R9, RZ, PT ;  /* 0x000000ff0900720c */ /* 0x000fe20003f25270 */
[----:B------:R-:W-:Y:S01]  /*24c0*/  IMAD.MOV R9, RZ, RZ, -R9 ;  /* 0x000000ffff097224 */ /* 0x000fe200078e0a09 */
[----:B------:R-:W-:-:S02]  /*24d0*/  LOP3.LUT R5, R5, 0x800000, RZ, 0xfc, !PT ;  /* 0x0080000005057812 */ /* 0x000fc400078efcff */
[----:B------:R-:W-:Y:S02]  /*24e0*/  FSETP.NEU.FTZ.AND P0, PT, R3, R8, PT ;  /* 0x000000080300720b */ /* 0x000fe40003f1d000 */
[----:B------:R-:W-:Y:S02]  /*24f0*/  SHF.L.U32 R10, R5, R10, RZ ;  /* 0x0000000a050a7219 */ /* 0x000fe400000006ff */
[----:B------:R-:W-:Y:S02]  /*2500*/  SEL R8, R9, RZ, P2 ;  /* 0x000000ff09087207 */ /* 0x000fe40001000000 */
[----:B------:R-:W-:Y:S02]  /*2510*/  ISETP.NE.AND P1, PT, R10, RZ, P1 ;  /* 0x000000ff0a00720c */ /* 0x000fe40000f25270 */
[----:B------:R-:W-:Y:S02]  /*2520*/  SHF.R.U32.HI R8, RZ, R8, R5 ;  /* 0x00000008ff087219 */ /* 0x000fe40000011605 */
[----:B------:R-:W-:-:S02]  /*2530*/  PLOP3.LUT P0, PT, P0, P1, PT, 0xf8, 0x8f ;  /* 0x00000000008f781c */ /* 0x000fc40000703f70 */
[----:B------:R-:W-:Y:S02]  /*2540*/  SHF.R.U32.HI R10, RZ, 0x1, R8 ;  /* 0x00000001ff0a7819 */ /* 0x000fe40000011608 */
[----:B------:R-:W-:-:S04]  /*2550*/  SEL R3, RZ, 0x1, !P0 ;  /* 0x00000001ff037807 */ /* 0x000fc80004000000 */
[----:B------:R-:W-:-:S04]  /*2560*/  LOP3.LUT R3, R3, 0x1, R10, 0xf8, !PT ;  /* 0x0000000103037812 */ /* 0x000fc800078ef80a */
[----:B------:R-:W-:-:S05]  /*2570*/  LOP3.LUT R3, R3, R8, RZ, 0xc0, !PT ;  /* 0x0000000803037212 */ /* 0x000fca00078ec0ff */
[----:B------:R-:W-:-:S05]  /*2580*/  IMAD.IADD R3, R10, 0x1, R3 ;  /* 0x000000010a037824 */ /* 0x000fca00078e0203 */
[----:B------:R-:W-:Y:S01]  /*2590*/  LOP3.LUT R4, R3, R4, RZ, 0xfc, !PT ;  /* 0x0000000403047212 */ /* 0x000fe200078efcff */
[----:B------:R-:W-:Y:S06]  /*25a0*/  BRA `(.L_x_646) ;  /* 0x0000000000107947 */ /* 0x000fec0003800000 */
.L_x_645:
[----:B------:R-:W-:-:S04]  /*25b0*/  LOP3.LUT R4, R4, 0x80000000, RZ, 0xc0, !PT ;  /* 0x8000000004047812 */ /* 0x000fc800078ec0ff */
[----:B------:R-:W-:Y:S01]  /*25c0*/  LOP3.LUT R4, R4, 0x7f800000, RZ, 0xfc, !PT ;  /* 0x7f80000004047812 */ /* 0x000fe200078efcff */
[----:B------:R-:W-:Y:S06]  /*25d0*/  BRA `(.L_x_646) ;  /* 0x0000000000047947 */ /* 0x000fec0003800000 */
.L_x_644:
[----:B------:R-:W-:-:S07]  /*25e0*/  IMAD R4, R5, 0x800000, R4 ;  /* 0x0080000005047824 */ /* 0x000fce00078e0204 */
.L_x_646:
[----:B------:R-:W-:Y:S05]  /*25f0*/  BSYNC.RECONVERGENT B2 ;  /* 0x0000000000027941 */ /* 0x000fea0003800200 */
.L_x_643:
[----:B------:R-:W-:Y:S05]  /*2600*/  BRA `(.L_x_647) ;  /* 0x0000000000207947 */ /* 0x000fea0003800000 */
.L_x_642:
[----:B------:R-:W-:-:S04]  /*2610*/  LOP3.LUT R4, R9, 0x80000000, R4, 0x48, !PT ;  /* 0x8000000009047812 */ /* 0x000fc800078e4804 */
[----:B------:R-:W-:Y:S01]  /*2620*/  LOP3.LUT R4, R4, 0x7f800000, RZ, 0xfc, !PT ;  /* 0x7f80000004047812 */ /* 0x000fe200078efcff */
[----:B------:R-:W-:Y:S06]  /*2630*/  BRA `(.L_x_647) ;  /* 0x0000000000147947 */ /* 0x000fec0003800000 */
.L_x_641:
[----:B------:R-:W-:Y:S01]  /*2640*/  LOP3.LUT R4, R9, 0x80000000, R4, 0x48, !PT ;  /* 0x8000000009047812 */ /* 0x000fe200078e4804 */
[----:B------:R-:W-:Y:S06]  /*2650*/  BRA `(.L_x_647) ;  /* 0x00000000000c7947 */ /* 0x000fec0003800000 */
.L_x_640:
[----:B------:R-:W0:Y:S01]  /*2660*/  MUFU.RSQ R4, -QNAN ;  /* 0xffc0000000047908 */ /* 0x000e220000001400 */
[----:B------:R-:W-:Y:S05]  /*2670*/  BRA `(.L_x_647) ;  /* 0x0000000000047947 */ /* 0x000fea0003800000 */
.L_x_639:
[----:B------:R-:W-:-:S07]  /*2680*/  FADD.FTZ R4, R4, R3 ;  /* 0x0000000304047221 */ /* 0x000fce0000010000 */
.L_x_647:
[----:B------:R-:W-:Y:S05]  /*2690*/  BSYNC.RECONVERGENT B1 ;  /* 0x0000000000017941 */ /* 0x000fea0003800200 */
.L_x_637:
[----:B0-----:R-:W-:Y:S02]  /*26a0*/  IMAD.MOV.U32 R3, RZ, RZ, R4 ;  /* 0x000000ffff037224 */ /* 0x001fe400078e0004 */
[----:B------:R-:W-:Y:S02]  /*26b0*/  IMAD.MOV.U32 R4, RZ, RZ, R7 ;  /* 0x000000ffff047224 */ /* 0x000fe400078e0007 */
[----:B------:R-:W-:-:S04]  /*26c0*/  IMAD.MOV.U32 R5, RZ, RZ, 0x0 ;  /* 0x00000000ff057424 */ /* 0x000fc800078e00ff */
[----:B------:R-:W-:Y:S05]  /*26d0*/  RET.REL.NODEC R4 `(_Z8samplingPfS_PiS0_iiS_S_) ;  /* 0xffffffd804487950 */ /* 0x000fea0003c3ffff */
        .type           $_Z8samplingPfS_PiS0_iiS_S_$__internal_accurate_pow,@function
        .size           $_Z8samplingPfS_PiS0_iiS_S_$__internal_accurate_pow,(.L_x_677 - $_Z8samplingPfS_PiS0_iiS_S_$__internal_accurate_pow)
$_Z8samplingPfS_PiS0_iiS_S_$__internal_accurate_pow:
[----:B------:R-:W-:Y:S01]  /*26e0*/  ISETP.GT.U32.AND P0, PT, R63, 0xfffff, PT ;  /* 0x000fffff3f00780c */ /* 0x000fe20003f04070 */
[--C-:B------:R-:W-:Y:S01]  /*26f0*/  IMAD.MOV.U32 R11, RZ, RZ, R63.reuse ;  /* 0x000000ffff0b7224 */ /* 0x100fe200078e003f */
[----:B------:R-:W-:Y:S01]  /*2700*/  UMOV UR4, 0x7d2cafe2 ;  /* 0x7d2cafe200047882 */ /* 0x000fe20000000000 */
[----:B------:R-:W-:Y:S01]  /*2710*/  UMOV UR5, 0x3eb0f5ff ;  /* 0x3eb0f5ff00057882 */ /* 0x000fe20000000000 */
[----:B------:R-:W-:Y:S01]  /*2720*/  SHF.R.U32.HI R63, RZ, 0x14, R63 ;  /* 0x00000014ff3f7819 */ /* 0x000fe2000001163f */
[----:B------:R-:W-:Y:S01]  /*2730*/  UMOV UR6, 0x3b39803f ;  /* 0x3b39803f00067882 */ /* 0x000fe20000000000 */
[----:B------:R-:W-:-:S07]  /*2740*/  UMOV UR7, 0x3c7abc9e ;  /* 0x3c7abc9e00077882 */ /* 0x000fce0000000000 */
[----:B------:R-:W-:-:S10]  /*2750*/  @!P0 DMUL R60, R10, 1.80143985094819840000e+16 ;  /* 0x435000000a3c8828 */ /* 0x000fd40000000000 */
[----:B------:R-:W-:Y:S01]  /*2760*/  @!P0 IMAD.MOV.U32 R11, RZ, RZ, R61 ;  /* 0x000000ffff0b8224 */ /* 0x000fe200078e003d */
[----:B------:R-:W-:Y:S01]  /*2770*/  @!P0 LEA.HI R63, R61, 0xffffffca, RZ, 0xc ;  /* 0xffffffca3d3f8811 */ /* 0x000fe200078f60ff */
[----:B------:R-:W-:-:S03]  /*2780*/  @!P0 IMAD.MOV.U32 R10, RZ, RZ, R60 ;  /* 0x000000ffff0a8224 */ /* 0x000fc600078e003c */
[----:B------:R-:W-:Y:S01]  /*2790*/  LOP3.LUT R11, R11, 0x800fffff, RZ, 0xc0, !PT ;  /* 0x800fffff0b0b7812 */ /* 0x000fe200078ec0ff */
[----:B------:R-:W-:-:S03]  /*27a0*/  IMAD.MOV.U32 R20, RZ, RZ, R10 ;  /* 0x000000ffff147224 */ /* 0x000fc600078e000a */
[----:B------:R-:W-:-:S04]  /*27b0*/  LOP3.LUT R11, R11, 0x3ff00000, RZ, 0xfc, !PT ;  /* 0x3ff000000b0b7812 */ /* 0x000fc800078efcff */
[----:B------:R-:W-:Y:S01]  /*27c0*/  ISETP.GE.U32.AND P1, PT, R11, 0x3ff6a09f, PT ;  /* 0x3ff6a09f0b00780c */ /* 0x000fe20003f26070 */
[----:B------:R-:W-:-:S12]  /*27d0*/  IMAD.MOV.U32 R21, RZ, RZ, R11 ;  /* 0x000000ffff157224 */ /* 0x000fd800078e000b */
[----:B------:R-:W-:-:S04]  /*27e0*/  @P1 VIADD R10, R21, 0xfff00000 ;  /* 0xfff00000150a1836 */ /* 0x000fc80000000000 */
[----:B------:R-:W-:Y:S02]  /*27f0*/  @P1 IMAD.MOV.U32 R21, RZ, RZ, R10 ;  /* 0x000000ffff151224 */ /* 0x000fe400078e000a */
[----:B------:R-:W-:-:S04]  /*2800*/  IMAD.MOV.U32 R10, RZ, RZ, RZ ;  /* 0x000000ffff0a7224 */ /* 0x000fc800078e00ff */
[C---:B------:R-:W-:Y:S02]  /*2810*/  DADD R52, R20.reuse, 1 ;  /* 0x3ff0000014347429 */ /* 0x040fe40000000000 */
[----:B------:R-:W-:-:S04]  /*2820*/  DADD R20, R20, -1 ;  /* 0xbff0000014147429 */ /* 0x000fc80000000000 */
[----:B------:R-:W0:Y:S02]  /*2830*/  MUFU.RCP64H R11, R53 ;  /* 0x00000035000b7308 */ /* 0x000e240000001800 */
[----:B0-----:R-:W-:-:S08]  /*2840*/  DFMA R14, -R52, R10, 1 ;  /* 0x3ff00000340e742b */ /* 0x001fd0000000010a */
[----:B------:R-:W-:-:S08]  /*2850*/  DFMA R14, R14, R14, R14 ;  /* 0x0000000e0e0e722b */ /* 0x000fd0000000000e */
[----:B------:R-:W-:Y:S01]  /*2860*/  DFMA R14, R10, R14, R10 ;  /* 0x0000000e0a0e722b */ /* 0x000fe2000000000a */
[----:B------:R-:W-:Y:S02]  /*2870*/  IMAD.MOV.U32 R10, RZ, RZ, 0x41ad3b5a ;  /* 0x41ad3b5aff0a7424 */ /* 0x000fe400078e00ff */
[----:B------:R-:W-:-:S05]  /*2880*/  IMAD.MOV.U32 R11, RZ, RZ, 0x3ed0f5d2 ;  /* 0x3ed0f5d2ff0b7424 */ /* 0x000fca00078e00ff */
[----:B------:R-:W-:-:S08]  /*2890*/  DMUL R58, R20, R14 ;  /* 0x0000000e143a7228 */ /* 0x000fd00000000000 */
[----:B------:R-:W-:-:S08]  /*28a0*/  DFMA R58, R20, R14, R58 ;  /* 0x0000000e143a722b */ /* 0x000fd0000000003a */
[----:B------:R-:W-:Y:S02]  /*28b0*/  DMUL R12, R58, R58 ;  /* 0x0000003a3a0c7228 */ /* 0x000fe40000000000 */
[----:B------:R-:W-:-:S06]  /*28c0*/  DADD R56, R20, -R58 ;  /* 0x0000000014387229 */ /* 0x000fcc000000083a */
[----:B------:R-:W-:Y:S01]  /*28d0*/  DFMA R10, R12, UR4, R10 ;  /* 0x000000040c0a7c2b */ /* 0x000fe2000800000a */
[----:B------:R-:W-:Y:S01]  /*28e0*/  UMOV UR4, 0x75488a3f ;  /* 0x75488a3f00047882 */ /* 0x000fe20000000000 */
[----:B------:R-:W-:Y:S01]  /*28f0*/  UMOV UR5, 0x3ef3b20a ;  /* 0x3ef3b20a00057882 */ /* 0x000fe20000000000 */
[----:B------:R-:W-:-:S05]  /*2900*/  DADD R56, R56, R56 ;  /* 0x0000000038387229 */ /* 0x000fca0000000038 */
[----:B------:R-:W-:Y:S01]  /*2910*/  DFMA R10, R12, R10, UR4 ;  /* 0x000000040c0a7e2b */ /* 0x000fe2000800000a */
[----:B------:R-:W-:Y:S01]  /*2920*/  UMOV UR4, 0xe4faecd5 ;  /* 0xe4faecd500047882 */ /* 0x000fe20000000000 */
[----:B------:R-:W-:Y:S01]  /*2930*/  UMOV UR5, 0x3f1745cd ;  /* 0x3f1745cd00057882 */ /* 0x000fe20000000000 */
[-C--:B------:R-:W-:Y:S02]  /*2940*/  DFMA R56, R20, -R58.reuse, R56 ;  /* 0x8000003a1438722b */ /* 0x080fe40000000038 */
[----:B------:R-:W-:-:S03]  /*2950*/  DMUL R20, R58, R58 ;  /* 0x0000003a3a147228 */ /* 0x000fc60000000000 */
[----:B------:R-:W-:Y:S01]  /*2960*/  DFMA R10, R12, R10, UR4 ;  /* 0x000000040c0a7e2b */ /* 0x000fe2000800000a */
[----:B------:R-:W-:Y:S01]  /*2970*/  UMOV UR4, 0x258a578b ;  /* 0x258a578b00047882 */ /* 0x000fe20000000000 */
[----:B------:R-:W-:Y:S01]  /*2980*/  UMOV UR5, 0x3f3c71c7 ;  /* 0x3f3c71c700057882 */ /* 0x000fe20000000000 */
[----:B------:R-:W-:-:S05]  /*2990*/  DMUL R56, R14, R56 ;  /* 0x000000380e387228 */ /* 0x000fca0000000000 */
[----:B------:R-:W-:Y:S01]  /*29a0*/  DFMA R10, R12, R10, UR4 ;  /* 0x000000040c0a7e2b */ /* 0x000fe2000800000a */
[----:B------:R-:W-:Y:S01]  /*29b0*/  UMOV UR4, 0x9242b910 ;  /* 0x9242b91000047882 */ /* 0x000fe20000000000 */
[----:B------:R-:W-:-:S03]  /*29c0*/  UMOV UR5, 0x3f624924 ;  /* 0x3f62492400057882 */ /* 0x000fc60000000000 */
[----:B------:R-:W-:Y:S02]  /*29d0*/  VIADD R15, R57, 0x100000 ;  /* 0x00100000390f7836 */ /* 0x000fe40000000000 */
[----:B------:R-:W-:Y:S01]  /*29e0*/  IMAD.MOV.U32 R14, RZ, RZ, R56 ;  /* 0x000000ffff0e7224 */ /* 0x000fe200078e0038 */
[----:B------:R-:W-:Y:S01]  /*29f0*/  DFMA R10, R12, R10, UR4 ;  /* 0x000000040c0a7e2b */ /* 0x000fe2000800000a */
[----:B------:R-:W-:Y:S01]  /*2a00*/  UMOV UR4, 0x99999dfb ;  /* 0x99999dfb00047882 */ /* 0x000fe20000000000 */
[----:B------:R-:W-:-:S06]  /*2a10*/  UMOV UR5, 0x3f899999 ;  /* 0x3f89999900057882 */ /* 0x000fcc0000000000 */
[----:B------:R-:W-:Y:S01]  /*2a20*/  DFMA R10, R12, R10, UR4 ;  /* 0x000000040c0a7e2b */ /* 0x000fe2000800000a */
[----:B------:R-:W-:Y:S01]  /*2a30*/  UMOV UR4, 0x55555555 ;  /* 0x5555555500047882 */ /* 0x000fe20000000000 */
[----:B------:R-:W-:-:S06]  /*2a40*/  UMOV UR5, 0x3fb55555 ;  /* 0x3fb5555500057882 */ /* 0x000fcc0000000000 */
[----:B------:R-:W-:-:S08]  /*2a50*/  DFMA R54, R12, R10, UR4 ;  /* 0x000000040c367e2b */ /* 0x000fd0000800000a */
[----:B------:R-:W-:Y:S01]  /*2a60*/  DADD R52, -R54, UR4 ;  /* 0x0000000436347e29 */ /* 0x000fe20008000100 */
[----:B------:R-:W-:Y:S01]  /*2a70*/  UMOV UR4, 0xb9e7b0 ;  /* 0x00b9e7b000047882 */ /* 0x000fe20000000000 */
[----:B------:R-:W-:-:S06]  /*2a80*/  UMOV UR5, 0x3c46a4cb ;  /* 0x3c46a4cb00057882 */ /* 0x000fcc0000000000 */
[----:B------:R-:W-:Y:S02]  /*2a90*/  DFMA R52, R12, R10, R52 ;  /* 0x0000000a0c34722b */ /* 0x000fe40000000034 */
[C---:B------:R-:W-:Y:S02]  /*2aa0*/  DFMA R10, R58.reuse, R58, -R20 ;  /* 0x0000003a3a0a722b */ /* 0x040fe40000000814 */
[----:B------:R-:W-:-:S04]  /*2ab0*/  DMUL R12, R58, R20 ;  /* 0x000000143a0c7228 */ /* 0x000fc80000000000 */
[----:B------:R-:W-:Y:S01]  /*2ac0*/  DADD R52, R52, -UR4 ;  /* 0x8000000434347e29 */ /* 0x000fe20008000000 */
[----:B------:R-:W-:Y:S01]  /*2ad0*/  UMOV UR4, 0x80000000 ;  /* 0x8000000000047882 */ /* 0x000fe20000000000 */
[C---:B------:R-:W-:Y:S01]  /*2ae0*/  DFMA R14, R58.reuse, R14, R10 ;  /* 0x0000000e3a0e722b */ /* 0x040fe2000000000a */
[----:B------:R-:W-:Y:S01]  /*2af0*/  UMOV UR5, 0x43300000 ;  /* 0x4330000000057882 */ /* 0x000fe20000000000 */
[----:B------:R-:W-:-:S08]  /*2b00*/  DFMA R10, R58, R20, -R12 ;  /* 0x000000143a0a722b */ /* 0x000fd0000000080c */
[----:B------:R-:W-:Y:S02]  /*2b10*/  DFMA R10, R56, R20, R10 ;  /* 0x00000014380a722b */ /* 0x000fe4000000000a */
[----:B------:R-:W-:-:S06]  /*2b20*/  DADD R20, R54, R52 ;  /* 0x0000000036147229 */ /* 0x000fcc0000000034 */
[----:B------:R-:W-:Y:S02]  /*2b30*/  DFMA R10, R58, R14, R10 ;  /* 0x0000000e3a0a722b */ /* 0x000fe4000000000a */
[----:B------:R-:W-:-:S08]  /*2b40*/  DADD R54, R54, -R20 ;  /* 0x0000000036367229 */ /* 0x000fd00000000814 */
[----:B------:R-:W-:Y:S02]  /*2b50*/  DADD R54, R52, R54 ;  /* 0x0000000034367229 */ /* 0x000fe40000000036 */
[----:B------:R-:W-:-:S08]  /*2b60*/  DMUL R52, R20, R12 ;  /* 0x0000000c14347228 */ /* 0x000fd00000000000 */
[----:B------:R-:W-:-:S08]  /*2b70*/  DFMA R14, R20, R12, -R52 ;  /* 0x0000000c140e722b */ /* 0x000fd00000000834 */
[----:B------:R-:W-:-:S08]  /*2b80*/  DFMA R10, R20, R10, R14 ;  /* 0x0000000a140a722b */ /* 0x000fd0000000000e */
[----:B------:R-:W-:-:S08]  /*2b90*/  DFMA R54, R54, R12, R10 ;  /* 0x0000000c3636722b */ /* 0x000fd0000000000a */
[----:B------:R-:W-:-:S08]  /*2ba0*/  DADD R10, R52, R54 ;  /* 0x00000000340a7229 */ /* 0x000fd00000000036 */
[--C-:B------:R-:W-:Y:S02]  /*2bb0*/  DADD R12, R58, R10.reuse ;  /* 0x000000003a0c7229 */ /* 0x100fe4000000000a */
[----:B------:R-:W-:-:S06]  /*2bc0*/  DADD R52, R52, -R10 ;  /* 0x0000000034347229 */ /* 0x000fcc000000080a */
[----:B------:R-:W-:Y:S02]  /*2bd0*/  DADD R58, R58, -R12 ;  /* 0x000000003a3a7229 */ /* 0x000fe4000000080c */
[----:B------:R-:W-:-:S06]  /*2be0*/  DADD R52, R54, R52 ;  /* 0x0000000036347229 */ /* 0x000fcc0000000034 */
[----:B------:R-:W-:Y:S01]  /*2bf0*/  DADD R58, R10, R58 ;  /* 0x000000000a3a7229 */ /* 0x000fe2000000003a */
[C---:B------:R-:W-:Y:S02]  /*2c00*/  VIADD R10, R63.reuse, 0xfffffc01 ;  /* 0xfffffc013f0a7836 */ /* 0x040fe40000000000 */
[----:B------:R-:W-:Y:S02]  /*2c10*/  @P1 VIADD R10, R63, 0xfffffc02 ;  /* 0xfffffc023f0a1836 */ /* 0x000fe40000000000 */
[----:B------:R-:W-:-:S03]  /*2c20*/  IMAD.MOV.U32 R11, RZ, RZ, 0x43300000 ;  /* 0x43300000ff0b7424 */ /* 0x000fc600078e00ff */
[----:B------:R-:W-:Y:S01]  /*2c30*/  DADD R52, R52, R58 ;  /* 0x0000000034347229 */ /* 0x000fe2000000003a */
[----:B------:R-:W-:-:S06]  /*2c40*/  LOP3.LUT R10, R10, 0x80000000, RZ, 0x3c, !PT ;  /* 0x800000000a0a7812 */ /* 0x000fcc00078e3cff */
[----:B------:R-:W-:Y:S01]  /*2c50*/  DADD R14, R10, -UR4 ;  /* 0x800000040a0e7e29 */ /* 0x000fe20008000000 */
[----:B------:R-:W-:Y:S01]  /*2c60*/  UMOV UR4, 0xfefa39ef ;  /* 0xfefa39ef00047882 */ /* 0x000fe20000000000 */
[----:B------:R-:W-:Y:S01]  /*2c70*/  DADD R56, R56, R52 ;  /* 0x0000000038387229 */ /* 0x000fe20000000034 */
[----:B------:R-:W-:-:S07]  /*2c80*/  UMOV UR5, 0x3fe62e42 ;  /* 0x3fe62e4200057882 */ /* 0x000fce0000000000 */
[----:B------:R-:W-:-:S08]  /*2c90*/  DADD R20, R12, R56 ;  /* 0x000000000c147229 */ /* 0x000fd00000000038 */
[--C-:B------:R-:W-:Y:S02]  /*2ca0*/  DFMA R10, R14, UR4, R20.reuse ;  /* 0x000000040e0a7c2b */ /* 0x100fe40008000014 */
[----:B------:R-:W-:-:S06]  /*2cb0*/  DADD R52, R12, -R20 ;  /* 0x000000000c347229 */ /* 0x000fcc0000000814 */
[----:B------:R-:W-:Y:S02]  /*2cc0*/  DFMA R12, R14, -UR4, R10 ;  /* 0x800000040e0c7c2b */ /* 0x000fe4000800000a */
[----:B------:R-:W-:-:S06]  /*2cd0*/  DADD R52, R56, R52 ;  /* 0x0000000038347229 */ /* 0x000fcc0000000034 */
[----:B------:R-:W-:-:S08]  /*2ce0*/  DADD R12, -R20, R12 ;  /* 0x00000000140c7229 */ /* 0x000fd0000000010c */
[----:B------:R-:W-:Y:S01]  /*2cf0*/  DADD R12, R52, -R12 ;  /* 0x00000000340c7229 */ /* 0x000fe2000000080c */
[----:B------:R-:W-:Y:S02]  /*2d00*/  IMAD.MOV.U32 R52, RZ, RZ, 0x652b82fe ;  /* 0x652b82feff347424 */ /* 0x000fe400078e00ff */
[----:B------:R-:W-:-:S05]  /*2d10*/  IMAD.MOV.U32 R53, RZ, RZ, 0x3ff71547 ;  /* 0x3ff71547ff357424 */ /* 0x000fca00078e00ff */
[----:B------:R-:W-:-:S08]  /*2d20*/  DFMA R14, R14, UR6, R12 ;  /* 0x000000060e0e7c2b */ /* 0x000fd0000800000c */
[----:B------:R-:W-:-:S08]  /*2d30*/  DADD R12, R10, R14 ;  /* 0x000000000a0c7229 */ /* 0x000fd0000000000e */
[----:B------:R-:W-:Y:S02]  /*2d40*/  DADD R20, R10, -R12 ;  /* 0x000000000a147229 */ /* 0x000fe4000000080c */
[----:B------:R-:W-:-:S06]  /*2d50*/  DMUL R10, R12, 2 ;  /* 0x400000000c0a7828 */ /* 0x000fcc0000000000 */
[----:B------:R-:W-:Y:S02]  /*2d60*/  DADD R14, R14, R20 ;  /* 0x000000000e0e7229 */ /* 0x000fe40000000014 */
[----:B------:R-:W-:-:S08]  /*2d70*/  DFMA R12, R12, 2, -R10 ;  /* 0x400000000c0c782b */ /* 0x000fd0000000080a */
[----:B------:R-:W-:-:S08]  /*2d80*/  DFMA R14, R14, 2, R12 ;  /* 0x400000000e0e782b */ /* 0x000fd0000000000c */
[----:B------:R-:W-:-:S08]  /*2d90*/  DADD R54, R10, R14 ;  /* 0x000000000a367229 */ /* 0x000fd0000000000e */
[----:B------:R-:W-:Y:S02]  /*2da0*/  DFMA R52, R54, R52, 6.75539944105574400000e+15 ;  /* 0x433800003634742b */ /* 0x000fe40000000034 */
[----:B------:R-:W-:Y:S01]  /*2db0*/  FSETP.GEU.AND P0, PT, |R55|, 4.1917929649353027344, PT ;  /* 0x4086232b3700780b */ /* 0x000fe20003f0e200 */
[----:B------:R-:W-:-:S05]  /*2dc0*/  DADD R10, R10, -R54 ;  /* 0x000000000a0a7229 */ /* 0x000fca0000000836 */
[----:B------:R-:W-:-:S03]  /*2dd0*/  DADD R12, R52, -6.75539944105574400000e+15 ;  /* 0xc3380000340c7429 */ /* 0x000fc60000000000 */
[----:B------:R-:W-:-:S05]  /*2de0*/  DADD R14, R14, R10 ;  /* 0x000000000e0e7229 */ /* 0x000fca000000000a */
[----:B------:R-:W-:Y:S01]  /*2df0*/  DFMA R20, R12, -UR4, R54 ;  /* 0x800000040c147c2b */ /* 0x000fe20008000036 */
[----:B------:R-:W-:Y:S01]  /*2e00*/  UMOV UR4, 0x3b39803f ;  /* 0x3b39803f00047882 */ /* 0x000fe20000000000 */
[----:B------:R-:W-:-:S06]  /*2e10*/  UMOV UR5, 0x3c7abc9e ;  /* 0x3c7abc9e00057882 */ /* 0x000fcc0000000000 */
[----:B------:R-:W-:Y:S01]  /*2e20*/  DFMA R20, R12, -UR4, R20 ;  /* 0x800000040c147c2b */ /* 0x000fe20008000014 */
[----:B------:R-:W-:Y:S01]  /*2e30*/  UMOV UR4, 0x69ce2bdf ;  /* 0x69ce2bdf00047882 */ /* 0x000fe20000000000 */
[----:B------:R-:W-:Y:S01]  /*2e40*/  IMAD.MOV.U32 R12, RZ, RZ, -0x35dec16 ;  /* 0xfca213eaff0c7424 */ /* 0x000fe200078e00ff */
[----:B------:R-:W-:Y:S01]  /*2e50*/  UMOV UR5, 0x3e5ade15 ;  /* 0x3e5ade1500057882 */ /* 0x000fe20000000000 */
[----:B------:R-:W-:-:S06]  /*2e60*/  IMAD.MOV.U32 R13, RZ, RZ, 0x3e928af3 ;  /* 0x3e928af3ff0d7424 */ /* 0x000fcc00078e00ff */
[----:B------:R-:W-:Y:S01]  /*2e70*/  DFMA R12, R20, UR4, R12 ;  /* 0x00000004140c7c2b */ /* 0x000fe2000800000c */
[----:B------:R-:W-:Y:S01]  /*2e80*/  UMOV UR4, 0x62401315 ;  /* 0x6240131500047882 */ /* 0x000fe20000000000 */
[----:B------:R-:W-:-:S06]  /*2e90*/  UMOV UR5, 0x3ec71dee ;  /* 0x3ec71dee00057882 */ /* 0x000fcc0000000000 */
[----:B------:R-:W-:Y:S01]  /*2ea0*/  DFMA R12, R20, R12, UR4 ;  /* 0x00000004140c7e2b */ /* 0x000fe2000800000c */
        /* <DEDUP_REMOVED lines=20> */
[----:B------:R-:W-:-:S08]  /*2ff0*/  DFMA R12, R20, R12, UR4 ;  /* 0x00000004140c7e2b */ /* 0x000fd0000800000c */
[----:B------:R-:W-:-:S08]  /*3000*/  DFMA R12, R20, R12, 1 ;  /* 0x3ff00000140c742b */ /* 0x000fd0000000000c */
[----:B------:R-:W-:-:S10]  /*3010*/  DFMA R12, R20, R12, 1 ;  /* 0x3ff00000140c742b */ /* 0x000fd4000000000c */
[----:B------:R-:W-:Y:S02]  /*3020*/  IMAD R21, R52, 0x100000, R13 ;  /* 0x0010000034157824 */ /* 0x000fe400078e020d */
[----:B------:R-:W-:Y:S01]  /*3030*/  IMAD.MOV.U32 R20, RZ, RZ, R12 ;  /* 0x000000ffff147224 */ /* 0x000fe200078e000c */
[----:B------:R-:W-:Y:S06]  /*3040*/  @!P0 BRA `(.L_x_648) ;  /* 0x0000000000308947 */ /* 0x000fec0003800000 */
[----:B------:R-:W-:Y:S01]  /*3050*/  FSETP.GEU.AND P1, PT, |R55|, 4.2275390625, PT ;  /* 0x408748003700780b */ /* 0x000fe20003f2e200 */
[C---:B------:R-:W-:Y:S02]  /*3060*/  DADD R20, R54.reuse, +INF ;  /* 0x7ff0000036147429 */ /* 0x040fe40000000000 */
[----:B------:R-:W-:-:S08]  /*3070*/  DSETP.GEU.AND P0, PT, R54, RZ, PT ;  /* 0x000000ff3600722a */ /* 0x000fd00003f0e000 */
[----:B------:R-:W-:Y:S02]  /*3080*/  FSEL R20, R20, RZ, P0 ;  /* 0x000000ff14147208 */ /* 0x000fe40000000000 */
[----:B------:R-:W-:Y:S02]  /*3090*/  @!P1 LEA.HI R10, R52, R52, RZ, 0x1 ;  /* 0x00000034340a9211 */ /* 0x000fe400078f08ff */
[----:B------:R-:W-:Y:S02]  /*30a0*/  FSEL R21, R21, RZ, P0 ;  /* 0x000000ff15157208 */ /* 0x000fe40000000000 */
[----:B------:R-:W-:-:S05]  /*30b0*/  @!P1 SHF.R.S32.HI R10, RZ, 0x1, R10 ;  /* 0x00000001ff0a9819 */ /* 0x000fca000001140a */
[----:B------:R-:W-:Y:S02]  /*30c0*/  @!P1 IMAD.IADD R11, R52, 0x1, -R10 ;  /* 0x00000001340b9824 */ /* 0x000fe400078e0a0a */
[----:B------:R-:W-:Y:S02]  /*30d0*/  @!P1 IMAD R13, R10, 0x100000, R13 ;  /* 0x001000000a0d9824 */ /* 0x000fe400078e020d */
[----:B------:R-:W-:Y:S01]  /*30e0*/  @!P1 IMAD.MOV.U32 R10, RZ, RZ, RZ ;  /* 0x000000ffff0a9224 */ /* 0x000fe200078e00ff */
[----:B------:R-:W-:-:S06]  /*30f0*/  @!P1 LEA R11, R11, 0x3ff00000, 0x14 ;  /* 0x3ff000000b0b9811 */ /* 0x000fcc00078ea0ff */
[----:B------:R-:W-:-:S11]  /*3100*/  @!P1 DMUL R20, R12, R10 ;  /* 0x0000000a0c149228 */ /* 0x000fd60000000000 */
.L_x_648:
[----:B------:R-:W-:Y:S01]  /*3110*/  DFMA R14, R14, R20, R20 ;  /* 0x000000140e0e722b */ /* 0x000fe20000000014 */
[----:B------:R-:W-:Y:S01]  /*3120*/  IMAD.MOV.U32 R63, RZ, RZ, 0x0 ;  /* 0x00000000ff3f7424 */ /* 0x000fe200078e00ff */
[----:B------:R-:W-:-:S08]  /*3130*/  DSETP.NEU.AND P0, PT, |R20|, +INF , PT ;  /* 0x7ff000001400742a */ /* 0x000fd00003f0d200 */
[----:B------:R-:W-:Y:S02]  /*3140*/  FSEL R11, R20, R14, !P0 ;  /* 0x0000000e140b7208 */ /* 0x000fe40004000000 */
[----:B------:R-:W-:Y:S01]  /*3150*/  FSEL R10, R21, R15, !P0 ;  /* 0x0000000f150a7208 */ /* 0x000fe20004000000 */
[----:B------:R-:W-:Y:S06]  /*3160*/  RET.REL.NODEC R62 `(_Z8samplingPfS_PiS0_iiS_S_) ;  /* 0xffffffcc3ea47950 */ /* 0x000fec0003c3ffff */
.L_x_649:
        /* <DEDUP_REMOVED lines=9> */
.L_x_677:


//--------------------- .text._Z19segmentation_kernelPfS_PiS0_S_iiS0_S_ --------------------------
	.section	.text._Z19segmentation_kernelPfS_PiS0_S_iiS0_S_,"ax",@progbits
	.align	128
        .global         _Z19segmentation_kernelPfS_PiS0_S_iiS0_S_
        .type           _Z19segmentation_kernelPfS_PiS0_S_iiS0_S_,@function
        .size           _Z19segmentation_kernelPfS_PiS0_S_iiS0_S_,(.L_x_678 - _Z19segmentation_kernelPfS_PiS0_S_iiS0_S_)
        .other          _Z19segmentation_kernelPfS_PiS0_S_iiS0_S_,@"STO_CUDA_ENTRY STV_DEFAULT"
_Z19segmentation_kernelPfS_PiS0_S_iiS0_S_:
.text._Z19segmentation_kernelPfS_PiS0_S_iiS0_S_:
[----:B------:R-:W0:Y:S01]  /*0000*/  LDC R1, c[0x0][0x37c] ;  /* 0x0000df00ff017b82 */ /* 0x000e220000000800 */
[----:B------:R-:W1:Y:S07]  /*0010*/  S2R R3, SR_CTAID.Z ;  /* 0x0000000000037919 */ /* 0x000e6e0000002700 */
[----:B------:R-:W1:Y:S01]  /*0020*/  S2UR UR4, SR_CTAID.X ;  /* 0x00000000000479c3 */ /* 0x000e620000002500 */
[----:B------:R-:W2:Y:S01]  /*0030*/  LDCU.64 UR36, c[0x0][0x358] ;  /* 0x00006b00ff2477ac */ /* 0x000ea20008000a00 */
[----:B------:R-:W-:Y:S01]  /*0040*/  BSSY.RECONVERGENT B6, `(.L_x_650) ;  /* 0x0000010000067945 */ /* 0x000fe20003800200 */
[----:B------:R-:W3:Y:S05]  /*0050*/  S2R R2, SR_TID.X ;  /* 0x0000000000027919 */ /* 0x000eea0000002100 */
[----:B------:R-:W1:Y:S08]  /*0060*/  LDC.64 R16, c[0x0][0x3a8] ;  /* 0x0000ea00ff107b82 */ /* 0x000e700000000a00 */
[----:B------:R-:W4:Y:S01]  /*0070*/  S2UR UR5, SR_CTAID.Y ;  /* 0x00000000000579c3 */ /* 0x000f220000002600 */
[----:B-1----:R-:W-:-:S04]  /*0080*/  IMAD R0, R16, UR4, R3 ;  /* 0x0000000410007c24 */ /* 0x002fc8000f8e0203 */
[----:B----4-:R-:W-:-:S05]  /*0090*/  IMAD R17, R17, UR5, R0 ;  /* 0x0000000511117c24 */ /* 0x010fca000f8e0200 */
[----:B---3--:R-:W-:-:S13]  /*00a0*/  LOP3.LUT P0, RZ, R17, R2, RZ, 0xfc, !PT ;  /* 0x0000000211ff7212 */ /* 0x008fda000780fcff */
[----:B0-2---:R-:W-:Y:S05]  /*00b0*/  @P0 BRA `(.L_x_651) ;  /* 0x0000000000200947 */ /* 0x005fea0003800000 */
        /* <DEDUP_REMOVED lines=8> */
.L_x_651:
[----:B------:R-:W-:Y:S05]  /*0140*/  BSYNC.RECONVERGENT B6 ;  /* 0x0000000000067941 */ /* 0x000fea0003800200 */
.L_x_650:
        /* <DEDUP_REMOVED lines=8> */
[----:B------:R-:W-:-:S07]  /*01d0*/  IMAD.MOV.U32 R41, RZ, RZ, RZ ;  /* 0x000000ffff297224 */ /* 0x000fce00078e00ff */
.L_x_668:
[----:B0-----:R-:W2:Y:S01]  /*01e0*/  LDG.E R3, desc[UR36][R14.64] ;  /* 0x000000240e037981 */ /* 0x001ea2000c1e1900 */
[----:B------:R-:W0:Y:S01]  /*01f0*/  LDC.64 R4, c[0x0][0x380] ;  /* 0x0000e000ff047b82 */ /* 0x000e220000000a00 */
[----:B------:R-:W-:-:S07]  /*0200*/  IMAD.IADD R40, R2, 0x1, R41 ;  /* 0x0000000102287824 */ /* 0x000fce00078e0229 */
[----:B------:R-:W1:Y:S01]  /*0210*/  LDC.64 R12, c[0x0][0x3a0] ;  /* 0x0000e800ff0c7b82 */ /* 0x000e620000000a00 */
[----:B--2---:R-:W-:-:S04]  /*0220*/  IMAD.IADD R16, R3, 0x1, R40 ;  /* 0x0000000103107824 */ /* 0x004fc800078e0228 */
[----:B------:R-:W-:-:S04]  /*0230*/  IMAD R3, R16, 0x3, RZ ;  /* 0x0000000310037824 */ /* 0x000fc800078e02ff */
[----:B0-----:R-:W-:-:S05]  /*0240*/  IMAD.WIDE R4, R3, 0x4, R4 ;  /* 0x0000000403047825 */ /* 0x001fca00078e0204 */
[----:B------:R0:W5:Y:S04]  /*0250*/  LDG.E R11, desc[UR36][R4.64] ;  /* 0x00000024040b7981 */ /* 0x000168000c1e1900 */
[----:B------:R0:W5:Y:S04]  /*0260*/  LDG.E R10, desc[UR36][R4.64+0x4] ;  /* 0x00000424040a7981 */ /* 0x000168000c1e1900 */
[----:B------:R0:W5:Y:S01]  /*0270*/  LDG.E R9, desc[UR36][R4.64+0x8] ;  /* 0x0000082404097981 */ /* 0x000162000c1e1900 */
[----:B------:R-:W-:Y:S01]  /*0280*/  BSSY.RECONVERGENT B2, `(.L_x_652) ;  /* 0x0000084000027945 */ /* 0x000fe20003800200 */
[----:B------:R-:W-:Y:S01]  /*0290*/  IMAD.MOV.U32 R7, RZ, RZ, 0x4b189680 ;  /* 0x4b189680ff077424 */ /* 0x000fe200078e00ff */
[----:B------:R-:W-:Y:S01]  /*02a0*/  I2FP.F32.S32 R6, R16 ;  /* 0x0000001000067245 */ /* 0x000fe20000201400 */
[----:B------:R-:W-:-:S02]  /*02b0*/  IMAD.MOV.U32 R8, RZ, RZ, RZ ;  /* 0x000000ffff087224 */ /* 0x000fc400078e00ff */
[----:B-1----:R-:W-:-:S07]  /*02c0*/  IMAD.WIDE R12, R16, 0x4, R12 ;  /* 0x00000004100c7825 */ /* 0x002fce00078e020c */
.L_x_667:
[----:B0-----:R-:W0:Y:S01]  /*02d0*/  LDC.64 R4, c[0x0][0x398] ;  /* 0x0000e600ff047b82 */ /* 0x001e220000000a00 */
[----:B------:R-:W-:-:S04]  /*02e0*/  IMAD R3, R17, 0x7, R8 ;  /* 0x0000000711037824 */ /* 0x000fc800078e0208 */
[----:B0-----:R-:W-:-:S05]  /*02f0*/  IMAD.WIDE R4, R3, 0x4, R4 ;  /* 0x0000000403047825 */ /* 0x001fca00078e0204 */
[----:B------:R-:W2:Y:S01]  /*0300*/  LDG.E R3, desc[UR36][R4.64] ;  /* 0x0000002404037981 */ /* 0x000ea2000c1e1900 */
[----:B------:R-:W-:Y:S01]  /*0310*/  VIADD R8, R8, 0x1 ;  /* 0x0000000108087836 */ /* 0x000fe20000000000 */
[----:B------:R-:W-:Y:S04]  /*0320*/  BSSY.RECONVERGENT B1, `(.L_x_653) ;  /* 0x0000078000017945 */ /* 0x000fe80003800200 */
[----:B------:R-:W-:Y:S02]  /*0330*/  ISETP.NE.AND P2, PT, R8, 0x7, PT ;  /* 0x000000070800780c */ /* 0x000fe40003f45270 */
[----:B--2---:R-:W-:-:S13]  /*0340*/  ISETP.NE.AND P0, PT, R3, -0x1, PT ;  /* 0xffffffff0300780c */ /* 0x004fda0003f05270 */
[----:B------:R-:W-:Y:S05]  /*0350*/  @!P0 BRA `(.L_x_654) ;  /* 0x0000000400d08947 */ /* 0x000fea0003800000 */
[----:B------:R-:W0:Y:S02]  /*0360*/  LDC.64 R4, c[0x0][0x390] ;  /* 0x0000e400ff047b82 */ /* 0x000e240000000a00 */
[----:B0-----:R-:W-:-:S05]  /*0370*/  IMAD.WIDE R4, R3, 0x4, R4 ;  /* 0x0000000403047825 */ /* 0x001fca00078e0204 */
[----:B------:R-:W2:Y:S04]  /*0380*/  LDG.E R18, desc[UR36][R4.64+0x4] ;  /* 0x0000042404127981 */ /* 0x000ea8000c1e1900 */
[----:B------:R-:W2:Y:S02]  /*0390*/  LDG.E R5, desc[UR36][R4.64] ;  /* 0x0000002404057981 */ /* 0x000ea4000c1e1900 */
[----:B--2---:R-:W-:-:S05]  /*03a0*/  IMAD.IADD R0, R18, 0x1, -R5 ;  /* 0x0000000112007824 */ /* 0x004fca00078e0a05 */
[----:B------:R-:W-:-:S13]  /*03b0*/  ISETP.GE.AND P0, PT, R0, 0x1, PT ;  /* 0x000000010000780c */ /* 0x000fda0003f06270 */
[----:B------:R-:W-:Y:S05]  /*03c0*/  @!P0 BRA `(.L_x_654) ;  /* 0x0000000400b48947 */ /* 0x000fea0003800000 */
[C---:B------:R-:W-:Y:S01]  /*03d0*/  IMAD.IADD R4, R5.reuse, 0x1, -R18 ;  /* 0x0000000105047824 */ /* 0x040fe200078e0a12 */
[----:B------:R-:W-:Y:S01]  /*03e0*/  IADD3 R0, PT, PT, -R16, R5, RZ ;  /* 0x0000000510007210 */ /* 0x000fe20007ffe1ff */
[----:B------:R-:W-:-:S07]  /*03f0*/  IMAD R3, R5, 0x3, RZ ;  /* 0x0000000305037824 */ /* 0x000fce00078e02ff */
.L_x_666:
[----:B------:R-:W-:Y:S01]  /*0400*/  ISETP.NE.AND P0, PT, R0, RZ, PT ;  /* 0x000000ff0000720c */ /* 0x000fe20003f05270 */
[----:B------:R-:W-:Y:S01]  /*0410*/  VIADD R4, R4, 0x1 ;  /* 0x0000000104047836 */ /* 0x000fe20000000000 */
[----:B------:R-:W-:Y:S04]  /*0420*/  BSSY.RECONVERGENT B0, `(.L_x_655) ;  /* 0x0000063000007945 */ /* 0x000fe80003800200 */
[----:B------:R-:W-:-:S07]  /*0430*/  ISETP.NE.AND P1, PT, R4, RZ, PT ;  /* 0x000000ff0400720c */ /* 0x000fce0003f25270 */
[----:B------:R-:W-:Y:S06]  /*0440*/  @!P0 BRA `(.L_x_656) ;  /* 0x0000000400808947 */ /* 0x000fec0003800000 */
[----:B------:R-:W0:Y:S02]  /*0450*/  LDC.64 R18, c[0x0][0x380] ;  /* 0x0000e000ff127b82 */ /* 0x000e240000000a00 */
[----:B0-----:R-:W-:-:S05]  /*0460*/  IMAD.WIDE R18, R3, 0x4, R18 ;  /* 0x0000000403127825 */ /* 0x001fca00078e0212 */
[----:B------:R-:W2:Y:S04]  /*0470*/  LDG.E R38, desc[UR36][R18.64] ;  /* 0x0000002412267981 */ /* 0x000ea8000c1e1900 */
[----:B------:R0:W5:Y:S04]  /*0480*/  LDG.E R46, desc[UR36][R18.64+0x8] ;  /* 0x00000824122e7981 */ /* 0x000168000c1e1900 */
[----:B------:R0:W5:Y:S01]  /*0490*/  LDG.E R45, desc[UR36][R18.64+0x4] ;  /* 0x00000424122d7981 */ /* 0x000162000c1e1900 */
[----:B------:R-:W-:Y:S01]  /*04a0*/  BSSY.RECONVERGENT B3, `(.L_x_657) ;  /* 0x0000008000037945 */ /* 0x000fe20003800200 */
[----:B------:R-:W-:Y:S01]  /*04b0*/  MOV R44, 0x520 ;  /* 0x00000520002c7802 */ /* 0x000fe20000000f00 */
[----:B--2--5:R-:W-:-:S04]  /*04c0*/  FADD R38, R11, -R38 ;  /* 0x800000260b267221 */ /* 0x024fc80000000000 */
[----:B------:R-:W1:Y:S02]  /*04d0*/  F2F.F64.F32 R32, R38 ;  /* 0x0000002600207310 */ /* 0x000e640000201800 */
[----:B-1----:R-:W-:-:S10]  /*04e0*/  DADD R20, -RZ, |R32| ;  /* 0x00000000ff147229 */ /* 0x002fd40000000520 */
[----:B------:R-:W-:Y:S02]  /*04f0*/  IMAD.MOV.U32 R22, RZ, RZ, R20 ;  /* 0x000000ffff167224 */ /* 0x000fe400078e0014 */
[----:B0-----:R-:W-:-:S07]  /*0500*/  IMAD.MOV.U32 R43, RZ, RZ, R21 ;  /* 0x000000ffff2b7224 */ /* 0x001fce00078e0015 */
[----:B------:R-:W-:Y:S05]  /*0510*/  CALL.REL.NOINC `($_Z19segmentation_kernelPfS_PiS0_S_iiS0_S_$__internal_accurate_pow) ;  /* 0x0000000400a07944 */ /* 0x000fea0003c00000 */
[----:B------:R-:W-:Y:S05]  /*0520*/  BSYNC.RECONVERGENT B3 ;  /* 0x0000000000037941 */ /* 0x000fea0003800200 */
.L_x_657:
        /* <DEDUP_REMOVED lines=19> */
.L_x_659:
[----:B------:R-:W-:Y:S05]  /*0660*/  BSYNC.RECONVERGENT B3 ;  /* 0x0000000000037941 */ /* 0x000fea0003800200 */
.L_x_658:
[----:B------:R-:W-:Y:S01]  /*0670*/  BSSY.RECONVERGENT B3, `(.L_x_660) ;  /* 0x0000005000037945 */ /* 0x000fe20003800200 */
[----:B------:R-:W-:Y:S02]  /*0680*/  FSEL R38, R20, RZ, P0 ;  /* 0x000000ff14267208 */ /* 0x000fe40000000000 */
[----:B------:R-:W-:Y:S02]  /*0690*/  FSEL R39, R21, 1.875, P0 ;  /* 0x3ff0000015277808 */ /* 0x000fe40000000000 */
[----:B------:R-:W-:-:S07]  /*06a0*/  MOV R44, 0x6c0 ;  /* 0x000006c0002c7802 */ /* 0x000fce0000000f00 */
[----:B------:R-:W-:Y:S05]  /*06b0*/  CALL.REL.NOINC `($_Z19segmentation_kernelPfS_PiS0_S_iiS0_S_$__internal_accurate_pow) ;  /* 0x0000000400387944 */ /* 0x000fea0003c00000 */
[----:B------:R-:W-:Y:S05]  /*06c0*/  BSYNC.RECONVERGENT B3 ;  /* 0x0000000000037941 */ /* 0x000fea0003800200 */
.L_x_660:
[----:B------:R-:W-:Y:S01]  /*06d0*/  DADD R20, R18, 2 ;  /* 0x4000000012147429 */ /* 0x000fe20000000000 */
[----:B------:R-:W-:Y:S01]  /*06e0*/  FADD R46, R9, -R46 ;  /* 0x8000002e092e7221 */ /* 0x000fe20000000000 */
[C---:B------:R-:W-:Y:S01]  /*06f0*/  FSETP.NEU.AND P3, PT, R45.reuse, RZ, PT ;  /* 0x000000ff2d00720b */ /* 0x040fe20003f6d000 */
[----:B------:R-:W-:Y:S01]  /*0700*/  BSSY.RECONVERGENT B3, `(.L_x_661) ;  /* 0x000000f000037945 */ /* 0x000fe20003800200 */
[----:B------:R-:W-:Y:S01]  /*0710*/  FSETP.NEU.AND P0, PT, R45, 1, PT ;  /* 0x3f8000002d00780b */ /* 0x000fe20003f0d000 */
[----:B------:R-:W0:Y:S01]  /*0720*/  F2F.F64.F32 R32, R46 ;  /* 0x0000002e00207310 */ /* 0x000e220000201800 */
[----:B------:R-:W-:Y:S02]  /*0730*/  FSEL R24, R24, RZ, P3 ;  /* 0x000000ff18187208 */ /* 0x000fe40001800000 */
[----:B------:R-:W-:Y:S02]  /*0740*/  FSEL R25, R26, RZ, P3 ;  /* 0x000000ff1a197208 */ /* 0x000fe40001800000 */
[----:B------:R-:W-:-:S04]  /*0750*/  LOP3.LUT R20, R21, 0x7ff00000, RZ, 0xc0, !PT ;  /* 0x7ff0000015147812 */ /* 0x000fc800078ec0ff */
[----:B------:R-:W-:Y:S01]  /*0760*/  ISETP.NE.AND P4, PT, R20, 0x7ff00000, PT ;  /* 0x7ff000001400780c */ /* 0x000fe20003f85270 */
[----:B0-----:R-:W-:-:S12]  /*0770*/  DADD R20, -RZ, |R32| ;  /* 0x00000000ff147229 */ /* 0x001fd80000000520 */
[----:B------:R-:W-:Y:S05]  /*0780*/  @P4 BRA `(.L_x_662) ;  /* 0x0000000000184947 */ /* 0x000fea0003800000 */
[----:B------:R-:W-:-:S13]  /*0790*/  FSETP.NAN.AND P3, PT, R45, R45, PT ;  /* 0x0000002d2d00720b */ /* 0x000fda0003f68000 */
[----:B------:R-:W-:Y:S01]  /*07a0*/  @P3 DADD R24, R18, 2 ;  /* 0x4000000012183429 */ /* 0x000fe20000000000 */
[----:B------:R-:W-:Y:S10]  /*07b0*/  @P3 BRA `(.L_x_662) ;  /* 0x00000000000c3947 */ /* 0x000ff40003800000 */
[----:B------:R-:W-:-:S14]  /*07c0*/  DSETP.NEU.AND P3, PT, |R18|, +INF , PT ;  /* 0x7ff000001200742a */ /* 0x000fdc0003f6d200 */
[----:B------:R-:W-:Y:S02]  /*07d0*/  @!P3 IMAD.MOV.U32 R24, RZ, RZ, 0x0 ;  /* 0x00000000ff18b424 */ /* 0x000fe400078e00ff */
[----:B------:R-:W-:-:S07]  /*07e0*/  @!P3 IMAD.MOV.U32 R25, RZ, RZ, 0x7ff00000 ;  /* 0x7ff00000ff19b424 */ /* 0x000fce00078e00ff */
.L_x_662:
[----:B------:R-:W-:Y:S05]  /*07f0*/  BSYNC.RECONVERGENT B3 ;  /* 0x0000000000037941 */ /* 0x000fea0003800200 */
.L_x_661:
[----:B------:R-:W-:Y:S01]  /*0800*/  FSEL R18, R24, RZ, P0 ;  /* 0x000000ff18127208 */ /* 0x000fe20000000000 */
[----:B------:R-:W-:Y:S01]  /*0810*/  BSSY.RECONVERGENT B3, `(.L_x_663) ;  /* 0x0000007000037945 */ /* 0x000fe20003800200 */
[----:B------:R-:W-:Y:S01]  /*0820*/  FSEL R19, R25, 1.875, P0 ;  /* 0x3ff0000019137808 */ /* 0x000fe20000000000 */
[----:B------:R-:W-:Y:S01]  /*0830*/  IMAD.MOV.U32 R43, RZ, RZ, R21 ;  /* 0x000000ffff2b7224 */ /* 0x000fe200078e0015 */
[----:B------:R-:W-:Y:S02]  /*0840*/  MOV R22, R20 ;  /* 0x0000001400167202 */ /* 0x000fe40000000f00 */
[----:B------:R-:W-:Y:S02]  /*0850*/  MOV R44, 0x880 ;  /* 0x00000880002c7802 */ /* 0x000fe40000000f00 */
[----:B------:R-:W-:-:S11]  /*0860*/  DADD R38, R38, R18 ;  /* 0x0000000026267229 */ /* 0x000fd60000000012 */
[----:B------:R-:W-:Y:S05]  /*0870*/  CALL.REL.NOINC `($_Z19segmentation_kernelPfS_PiS0_S_iiS0_S_$__internal_accurate_pow) ;  /* 0x0000000000c87944 */ /* 0x000fea0003c00000 */
[----:B------:R-:W-:Y:S05]  /*0880*/  BSYNC.RECONVERGENT B3 ;  /* 0x0000000000037941 */ /* 0x000fea0003800200 */
.L_x_663:
[----:B------:R-:W0:Y:S01]  /*0890*/  LDC.64 R20, c[0x0][0x3a0] ;  /* 0x0000e800ff147b82 */ /* 0x000e220000000a00 */
[----:B------:R1:W5:Y:S01]  /*08a0*/  LDG.E R23, desc[UR36][R12.64] ;  /* 0x000000240c177981 */ /* 0x000362000c1e1900 */
[----:B0-----:R-:W-:-:S06]  /*08b0*/  IMAD.WIDE R20, R5, 0x4, R20 ;  /* 0x0000000405147825 */ /* 0x001fcc00078e0214 */
[----:B------:R1:W5:Y:S01]  /*08c0*/  LDG.E R20, desc[UR36][R20.64] ;  /* 0x0000002414147981 */ /* 0x000362000c1e1900 */
[----:B------:R-:W-:-:S10]  /*08d0*/  DADD R18, R32, 2 ;  /* 0x4000000020127429 */ /* 0x000fd40000000000 */
[----:B------:R-:W-:-:S04]  /*08e0*/  LOP3.LUT R18, R19, 0x7ff00000, RZ, 0xc0, !PT ;  /* 0x7ff0000013127812 */ /* 0x000fc800078ec0ff */
[----:B------:R-:W-:Y:S01]  /*08f0*/  ISETP.NE.AND P4, PT, R18, 0x7ff00000, PT ;  /* 0x7ff000001200780c */ /* 0x000fe20003f85270 */
[----:B------:R-:W-:Y:S01]  /*0900*/  BSSY.RECONVERGENT B3, `(.L_x_664) ;  /* 0x000000c000037945 */ /* 0x000fe20003800200 */
[C---:B------:R-:W-:Y:S02]  /*0910*/  FSETP.NEU.AND P3, PT, R46.reuse, RZ, PT ;  /* 0x000000ff2e00720b */ /* 0x040fe40003f6d000 */
[----:B------:R-:W-:Y:S02]  /*0920*/  FSETP.NEU.AND P0, PT, R46, 1, PT ;  /* 0x3f8000002e00780b */ /* 0x000fe40003f0d000 */
[----:B------:R-:W-:Y:S02]  /*0930*/  FSEL R24, R24, RZ, P3 ;  /* 0x000000ff18187208 */ /* 0x000fe40001800000 */
[----:B------:R-:W-:-:S05]  /*0940*/  FSEL R25, R26, RZ, P3 ;  /* 0x000000ff1a197208 */ /* 0x000fca0001800000 */
[----:B-1----:R-:W-:Y:S05]  /*0950*/  @P4 BRA `(.L_x_665) ;  /* 0x0000000000184947 */ /* 0x002fea0003800000 */
[----:B------:R-:W-:-:S13]  /*0960*/  FSETP.NAN.AND P3, PT, R46, R46, PT ;  /* 0x0000002e2e00720b */ /* 0x000fda0003f68000 */
[----:B------:R-:W-:Y:S01]  /*0970*/  @P3 DADD R24, R32, 2 ;  /* 0x4000000020183429 */ /* 0x000fe20000000000 */
[----:B------:R-:W-:Y:S10]  /*0980*/  @P3 BRA `(.L_x_665) ;  /* 0x00000000000c3947 */ /* 0x000ff40003800000 */
[----:B------:R-:W-:-:S14]  /*0990*/  DSETP.NEU.AND P3, PT, |R32|, +INF , PT ;  /* 0x7ff000002000742a */ /* 0x000fdc0003f6d200 */
[----:B------:R-:W-:Y:S02]  /*09a0*/  @!P3 IMAD.MOV.U32 R24, RZ, RZ, 0x0 ;  /* 0x00000000ff18b424 */ /* 0x000fe400078e00ff */
[----:B------:R-:W-:-:S07]  /*09b0*/  @!P3 IMAD.MOV.U32 R25, RZ, RZ, 0x7ff00000 ;  /* 0x7ff00000ff19b424 */ /* 0x000fce00078e00ff */
.L_x_665:
[----:B------:R-:W-:Y:S05]  /*09c0*/  BSYNC.RECONVERGENT B3 ;  /* 0x0000000000037941 */ /* 0x000fea0003800200 */
.L_x_664:
[----:B------:R-:W-:Y:S02]  /*09d0*/  FSEL R18, R24, RZ, P0 ;  /* 0x000000ff18127208 */ /* 0x000fe40000000000 */
[----:B------:R-:W-:-:S06]  /*09e0*/  FSEL R19, R25, 1.875, P0 ;  /* 0x3ff0000019137808 */ /* 0x000fcc0000000000 */
[----:B------:R-:W-:-:S10]  /*09f0*/  DADD R38, R38, R18 ;  /* 0x0000000026267229 */ /* 0x000fd40000000012 */
[----:B------:R-:W0:Y:S02]  /*0a00*/  F2F.F32.F64 R38, R38 ;  /* 0x0000002600267310 */ /* 0x000e240000301000 */
[----:B0-----:R-:W-:-:S04]  /*0a10*/  FSETP.GT.AND P0, PT, R7, R38, PT ;  /* 0x000000260700720b */ /* 0x001fc80003f04000 */
[----:B-----5:R-:W-:-:S04]  /*0a20*/  FSETP.GT.AND P0, PT, R20, R23, P0 ;  /* 0x000000171400720b */ /* 0x020fc80000704000 */
[----:B------:R-:W-:-:S09]  /*0a30*/  FSEL R7, R38, R7, P0 ;  /* 0x0000000726077208 */ /* 0x000fd20000000000 */
[----:B------:R-:W-:-:S07]  /*0a40*/  @P0 I2FP.F32.S32 R6, R5 ;  /* 0x0000000500060245 */ /* 0x000fce0000201400 */
.L_x_656:
[----:B------:R-:W-:Y:S05]  /*0a50*/  BSYNC.RECONVERGENT B0 ;  /* 0x0000000000007941 */ /* 0x000fea0003800200 */
.L_x_655:
[----:B------:R-:W-:Y:S02]  /*0a60*/  VIADD R5, R5, 0x1 ;  /* 0x0000000105057836 */ /* 0x000fe40000000000 */
[----:B------:R-:W-:Y:S02]  /*0a70*/  VIADD R3, R3, 0x3 ;  /* 0x0000000303037836 */ /* 0x000fe40000000000 */
[----:B------:R-:W-:Y:S01]  /*0a80*/  VIADD R0, R0, 0x1 ;  /* 0x0000000100007836 */ /* 0x000fe20000000000 */
[----:B------:R-:W-:Y:S06]  /*0a90*/  @P1 BRA `(.L_x_666) ;  /* 0xfffffff800581947 */ /* 0x000fec000383ffff */
.L_x_654:
[----:B------:R-:W-:Y:S05]  /*0aa0*/  BSYNC.RECONVERGENT B1 ;  /* 0x0000000000017941 */ /* 0x000fea0003800200 */
.L_x_653:
[----:B------:R-:W-:Y:S05]  /*0ab0*/  @P2 BRA `(.L_x_667) ;  /* 0xfffffff800042947 */ /* 0x000fea000383ffff */
[----:B------:R-:W-:Y:S05]  /*0ac0*/  BSYNC.RECONVERGENT B2 ;  /* 0x0000000000027941 */ /* 0x000fea0003800200 */
.L_x_652:
[----:B------:R-:W0:Y:S01]  /*0ad0*/  LDC.64 R4, c[0x0][0x3b8] ;  /* 0x0000ee00ff047b82 */ /* 0x000e220000000a00 */
[----:B------:R-:W1:Y:S01]  /*0ae0*/  F2I.TRUNC.NTZ R3, R6 ;  /* 0x0000000600037305 */ /* 0x000e62000020f100 */
[----:B-----5:R-:W-:Y:S02]  /*0af0*/  VIADD R11, R40, 0x100 ;  /* 0x00000100280b7836 */ /* 0x020fe40000000000 */
[----:B------:R-:W-:-:S03]  /*0b00*/  VIADD R41, R41, 0x100 ;  /* 0x0000010029297836 */ /* 0x000fc60000000000 */
[-C--:B------:R-:W-:Y:S01]  /*0b10*/  ISETP.LE.AND P1, PT, R11, R42.reuse, PT ;  /* 0x0000002a0b00720c */ /* 0x080fe20003f23270 */
[----:B------:R-:W2:Y:S01]  /*0b20*/  LDC.64 R8, c[0x0][0x3b0] ;  /* 0x0000ec00ff087b82 */ /* 0x000ea20000000a00 */
[----:B------:R-:W-:Y:S01]  /*0b30*/  ISETP.GE.AND P0, PT, R41, R42, PT ;  /* 0x0000002a2900720c */ /* 0x000fe20003f06270 */
[----:B0-----:R-:W-:-:S05]  /*0b40*/  IMAD.WIDE R4, R16, 0x4, R4 ;  /* 0x0000000410047825 */ /* 0x001fca00078e0204 */
[----:B------:R0:W-:Y:S01]  /*0b50*/  STG.E desc[UR36][R4.64], R7 ;  /* 0x0000000704007986 */ /* 0x0001e2000c101924 */
[----:B--2---:R-:W-:-:S05]  /*0b60*/  IMAD.WIDE R8, R16, 0x4, R8 ;  /* 0x0000000410087825 */ /* 0x004fca00078e0208 */
[----:B-1----:R0:W-:Y:S01]  /*0b70*/  STG.E desc[UR36][R8.64], R3 ;  /* 0x0000000308007986 */ /* 0x0021e2000c101924 */
[----:B------:R-:W-:Y:S05]  /*0b80*/  @!P0 BRA P1, `(.L_x_668) ;  /* 0xfffffff400948947 */ /* 0x000fea000083ffff */
[----:B------:R-:W-:Y:S05]  /*0b90*/  EXIT ;  /* 0x000000000000794d */ /* 0x000fea0003800000 */
        .type           $_Z19segmentation_kernelPfS_PiS0_S_iiS0_S_$__internal_accurate_pow,@function
        .size           $_Z19segmentation_kernelPfS_PiS0_S_iiS0_S_$__internal_accurate_pow,(.L_x_678 - $_Z19segmentation_kernelPfS_PiS0_S_iiS0_S_$__internal_accurate_pow)
$_Z19segmentation_kernelPfS_PiS0_S_iiS0_S_$__internal_accurate_pow:
[----:B------:R-:W-:Y:S01]  /*0ba0*/  ISETP.GT.U32.AND P0, PT, R43, 0xfffff, PT ;  /* 0x000fffff2b00780c */ /* 0x000fe20003f04070 */
[----:B------:R-:W-:Y:S01]  /*0bb0*/  IMAD.MOV.U32 R21, RZ, RZ, R43 ;  /* 0x000000ffff157224 */ /* 0x000fe200078e002b */
[----:B------:R-:W-:Y:S01]  /*0bc0*/  MOV R20, R22 ;  /* 0x0000001600147202 */ /* 0x000fe20000000f00 */
[----:B------:R-:W-:Y:S01]  /*0bd0*/  IMAD.MOV.U32 R24, RZ, RZ, 0x41ad3b5a ;  /* 0x41ad3b5aff187424 */ /* 0x000fe200078e00ff */
[----:B------:R-:W-:Y:S01]  /*0be0*/  MOV R25, 0x3ed0f5d2 ;  /* 0x3ed0f5d200197802 */ /* 0x000fe20000000f00 */
[----:B------:R-:W-:Y:S01]  /*0bf0*/  UMOV UR4, 0x7d2cafe2 ;  /* 0x7d2cafe200047882 */ /* 0x000fe20000000000 */
[----:B------:R-:W-:Y:S01]  /*0c00*/  UMOV UR5, 0x3eb0f5ff ;  /* 0x3eb0f5ff00057882 */ /* 0x000fe20000000000 */
[----:B------:R-:W-:Y:S01]  /*0c10*/  UMOV UR6, 0x3b39803f ;  /* 0x3b39803f00067882 */ /* 0x000fe20000000000 */
[----:B------:R-:W-:-:S05]  /*0c20*/  UMOV UR7, 0x3c7abc9e ;  /* 0x3c7abc9e00077882 */ /* 0x000fca0000000000 */
[----:B------:R-:W-:Y:S01]  /*0c30*/  @!P0 DMUL R28, R20, 1.80143985094819840000e+16 ;  /* 0x43500000141c8828 */ /* 0x000fe20000000000 */
[--C-:B------:R-:W-:Y:S01]  /*0c40*/  IMAD.MOV.U32 R20, RZ, RZ, R43.reuse ;  /* 0x000000ffff147224 */ /* 0x100fe200078e002b */
[----:B------:R-:W-:-:S08]  /*0c50*/  SHF.R.U32.HI R43, RZ, 0x14, R43 ;  /* 0x00000014ff2b7819 */ /* 0x000fd0000001162b */
[----:B------:R-:W-:Y:S01]  /*0c60*/  @!P0 IMAD.MOV.U32 R20, RZ, RZ, R29 ;  /* 0x000000ffff148224 */ /* 0x000fe200078e001d */
[----:B------:R-:W-:Y:S01]  /*0c70*/  @!P0 LEA.HI R43, R29, 0xffffffca, RZ, 0xc ;  /* 0xffffffca1d2b8811 */ /* 0x000fe200078f60ff */
[----:B------:R-:W-:-:S03]  /*0c80*/  @!P0 IMAD.MOV.U32 R22, RZ, RZ, R28 ;  /* 0x000000ffff168224 */ /* 0x000fc600078e001c */
[----:B------:R-:W-:-:S04]  /*0c90*/  LOP3.LUT R20, R20, 0x800fffff, RZ, 0xc0, !PT ;  /* 0x800fffff14147812 */ /* 0x000fc800078ec0ff */
[----:B------:R-:W-:Y:S01]  /*0ca0*/  LOP3.LUT R23, R20, 0x3ff00000, RZ, 0xfc, !PT ;  /* 0x3ff0000014177812 */ /* 0x000fe200078efcff */
[----:B------:R-:W-:-:S03]  /*0cb0*/  IMAD.MOV.U32 R20, RZ, RZ, RZ ;  /* 0x000000ffff147224 */ /* 0x000fc600078e00ff */
[----:B------:R-:W-:-:S13]  /*0cc0*/  ISETP.GE.U32.AND P3, PT, R23, 0x3ff6a09f, PT ;  /* 0x3ff6a09f1700780c */ /* 0x000fda0003f66070 */
[----:B------:R-:W-:-:S04]  /*0cd0*/  @P3 VIADD R21, R23, 0xfff00000 ;  /* 0xfff0000017153836 */ /* 0x000fc80000000000 */
[----:B------:R-:W-:-:S06]  /*0ce0*/  @P3 IMAD.MOV.U32 R23, RZ, RZ, R21 ;  /* 0x000000ffff173224 */ /* 0x000fcc00078e0015 */
[C---:B------:R-:W-:Y:S02]  /*0cf0*/  DADD R30, R22.reuse, 1 ;  /* 0x3ff00000161e7429 */ /* 0x040fe40000000000 */
[----:B------:R-:W-:-:S04]  /*0d00*/  DADD R22, R22, -1 ;  /* 0xbff0000016167429 */ /* 0x000fc80000000000 */
[----:B------:R-:W0:Y:S02]  /*0d10*/  MUFU.RCP64H R21, R31 ;  /* 0x0000001f00157308 */ /* 0x000e240000001800 */
[----:B0-----:R-:W-:-:S08]  /*0d20*/  DFMA R26, -R30, R20, 1 ;  /* 0x3ff000001e1a742b */ /* 0x001fd00000000114 */
[----:B------:R-:W-:-:S08]  /*0d30*/  DFMA R26, R26, R26, R26 ;  /* 0x0000001a1a1a722b */ /* 0x000fd0000000001a */
[----:B------:R-:W-:-:S08]  /*0d40*/  DFMA R26, R20, R26, R20 ;  /* 0x0000001a141a722b */ /* 0x000fd00000000014 */
[----:B------:R-:W-:-:S08]  /*0d50*/  DMUL R20, R22, R26 ;  /* 0x0000001a16147228 */ /* 0x000fd00000000000 */
[----:B------:R-:W-:-:S08]  /*0d60*/  DFMA R20, R22, R26, R20 ;  /* 0x0000001a1614722b */ /* 0x000fd00000000014 */
[----:B------:R-:W-:-:S08]  /*0d70*/  DMUL R34, R20, R20 ;  /* 0x0000001414227228 */ /* 0x000fd00000000000 */
[----:B------:R-:W-:Y:S01]  /*0d80*/  DFMA R24, R34, UR4, R24 ;  /* 0x0000000422187c2b */ /* 0x000fe20008000018 */
[----:B------:R-:W-:Y:S01]  /*0d90*/  UMOV UR4, 0x75488a3f ;  /* 0x75488a3f00047882 */ /* 0x000fe20000000000 */
[----:B------:R-:W-:-:S06]  /*0da0*/  UMOV UR5, 0x3ef3b20a ;  /* 0x3ef3b20a00057882 */ /* 0x000fcc0000000000 */
[----:B------:R-:W-:Y:S01]  /*0db0*/  DFMA R30, R34, R24, UR4 ;  /* 0x00000004221e7e2b */ /* 0x000fe20008000018 */
[----:B------:R-:W-:Y:S01]  /*0dc0*/  UMOV UR4, 0xe4faecd5 ;  /* 0xe4faecd500047882 */ /* 0x000fe20000000000 */
[----:B------:R-:W-:Y:S01]  /*0dd0*/  UMOV UR5, 0x3f1745cd ;  /* 0x3f1745cd00057882 */ /* 0x000fe20000000000 */
[----:B------:R-:W-:-:S05]  /*0de0*/  DADD R24, R22, -R20 ;  /* 0x0000000016187229 */ /* 0x000fca0000000814 */
[----:B------:R-:W-:Y:S01]  /*0df0*/  DFMA R30, R34, R30, UR4 ;  /* 0x00000004221e7e2b */ /* 0x000fe2000800001e */
[----:B------:R-:W-:Y:S01]  /*0e00*/  UMOV UR4, 0x258a578b ;  /* 0x258a578b00047882 */ /* 0x000fe20000000000 */
[----:B------:R-:W-:Y:S01]  /*0e10*/  UMOV UR5, 0x3f3c71c7 ;  /* 0x3f3c71c700057882 */ /* 0x000fe20000000000 */
[----:B------:R-:W-:-:S05]  /*0e20*/  DADD R24, R24, R24 ;  /* 0x0000000018187229 */ /* 0x000fca0000000018 */
[----:B------:R-:W-:Y:S01]  /*0e30*/  DFMA R30, R34, R30, UR4 ;  /* 0x00000004221e7e2b */ /* 0x000fe2000800001e */
[----:B------:R-:W-:Y:S01]  /*0e40*/  UMOV UR4, 0x9242b910 ;  /* 0x9242b91000047882 */ /* 0x000fe20000000000 */
[----:B------:R-:W-:Y:S01]  /*0e50*/  UMOV UR5, 0x3f624924 ;  /* 0x3f62492400057882 */ /* 0x000fe20000000000 */
[----:B------:R-:W-:-:S05]  /*0e60*/  DFMA R24, R22, -R20, R24 ;  /* 0x800000141618722b */ /* 0x000fca0000000018 */
        /* <DEDUP_REMOVED lines=9> */
[----:B------:R-:W-:-:S08]  /*0f00*/  DFMA R22, R34, R30, UR4 ;  /* 0x0000000422167e2b */ /* 0x000fd0000800001e */
[----:B------:R-:W-:Y:S01]  /*0f10*/  DADD R26, -R22, UR4 ;  /* 0x00000004161a7e29 */ /* 0x000fe20008000100 */
[----:B------:R-:W-:Y:S01]  /*0f20*/  UMOV UR4, 0xb9e7b0 ;  /* 0x00b9e7b000047882 */ /* 0x000fe20000000000 */
[----:B------:R-:W-:-:S06]  /*0f30*/  UMOV UR5, 0x3c46a4cb ;  /* 0x3c46a4cb00057882 */ /* 0x000fcc0000000000 */
[----:B------:R-:W-:Y:S02]  /*0f40*/  DFMA R26, R34, R30, R26 ;  /* 0x0000001e221a722b */ /* 0x000fe4000000001a */
[----:B------:R-:W-:-:S06]  /*0f50*/  DMUL R34, R20, R20 ;  /* 0x0000001414227228 */ /* 0x000fcc0000000000 */
[----:B------:R-:W-:Y:S01]  /*0f60*/  DADD R26, R26, -UR4 ;  /* 0x800000041a1a7e29 */ /* 0x000fe20008000000 */
[----:B------:R-:W-:Y:S01]  /*0f70*/  UMOV UR4, 0x80000000 ;  /* 0x8000000000047882 */ /* 0x000fe20000000000 */
[----:B------:R-:W-:Y:S01]  /*0f80*/  DFMA R30, R20, R20, -R34 ;  /* 0x00000014141e722b */ /* 0x000fe20000000822 */
[----:B------:R-:W-:-:S07]  /*0f90*/  UMOV UR5, 0x43300000 ;  /* 0x4330000000057882 */ /* 0x000fce0000000000 */
[C---:B------:R-:W-:Y:S02]  /*0fa0*/  DFMA R28, R20.reuse, R28, R30 ;  /* 0x0000001c141c722b */ /* 0x040fe4000000001e */
[----:B------:R-:W-:-:S08]  /*0fb0*/  DMUL R30, R20, R34 ;  /* 0x00000022141e7228 */ /* 0x000fd00000000000 */
        /* <DEDUP_REMOVED lines=15> */
[----:B------:R-:W-:-:S08]  /*10b0*/  DADD R20, R28, R20 ;  /* 0x000000001c147229 */ /* 0x000fd00000000014 */
[----:B------:R-:W-:Y:S01]  /*10c0*/  DADD R20, R26, R20 ;  /* 0x000000001a147229 */ /* 0x000fe20000000014 */
[C---:B------:R-:W-:Y:S02]  /*10d0*/  VIADD R26, R43.reuse, 0xfffffc01 ;  /* 0xfffffc012b1a7836 */ /* 0x040fe40000000000 */
[----:B------:R-:W-:-:S05]  /*10e0*/  @P3 VIADD R26, R43, 0xfffffc02 ;  /* 0xfffffc022b1a3836 */ /* 0x000fca0000000000 */
[----:B------:R-:W-:Y:S01]  /*10f0*/  DADD R28, R24, R20 ;  /* 0x00000000181c7229 */ /* 0x000fe20000000014 */
[----:B------:R-:W-:Y:S01]  /*1100*/  LOP3.LUT R24, R26, 0x80000000, RZ, 0x3c, !PT ;  /* 0x800000001a187812 */ /* 0x000fe200078e3cff */
[----:B------:R-:W-:-:S06]  /*1110*/  IMAD.MOV.U32 R25, RZ, RZ, 0x43300000 ;  /* 0x43300000ff197424 */ /* 0x000fcc00078e00ff */
[----:B------:R-:W-:Y:S02]  /*1120*/  DADD R26, R22, R28 ;  /* 0x00000000161a7229 */ /* 0x000fe4000000001c */
[----:B------:R-:W-:Y:S01]  /*1130*/  DADD R24, R24, -UR4 ;  /* 0x8000000418187e29 */ /* 0x000fe20008000000 */
[----:B------:R-:W-:Y:S01]  /*1140*/  UMOV UR4, 0xfefa39ef ;  /* 0xfefa39ef00047882 */ /* 0x000fe20000000000 */
[----:B------:R-:W-:-:S04]  /*1150*/  UMOV UR5, 0x3fe62e42 ;  /* 0x3fe62e4200057882 */ /* 0x000fc80000000000 */
[--C-:B------:R-:W-:Y:S02]  /*1160*/  DADD R30, R22, -R26.reuse ;  /* 0x00000000161e7229 */ /* 0x100fe4000000081a */
[----:B------:R-:W-:-:S06]  /*1170*/  DFMA R20, R24, UR4, R26 ;  /* 0x0000000418147c2b */ /* 0x000fcc000800001a */
[----:B------:R-:W-:Y:S02]  /*1180*/  DADD R30, R28, R30 ;  /* 0x000000001c1e7229 */ /* 0x000fe4000000001e */
[----:B------:R-:W-:-:S08]  /*1190*/  DFMA R22, R24, -UR4, R20 ;  /* 0x8000000418167c2b */ /* 0x000fd00008000014 */
[----:B------:R-:W-:-:S08]  /*11a0*/  DADD R22, -R26, R22 ;  /* 0x000000001a167229 */ /* 0x000fd00000000116 */
[----:B------:R-:W-:-:S08]  /*11b0*/  DADD R22, R30, -R22 ;  /* 0x000000001e167229 */ /* 0x000fd00000000816 */
[----:B------:R-:W-:-:S08]  /*11c0*/  DFMA R24, R24, UR6, R22 ;  /* 0x0000000618187c2b */ /* 0x000fd00008000016 */
[----:B------:R-:W-:-:S08]  /*11d0*/  DADD R22, R20, R24 ;  /* 0x0000000014167229 */ /* 0x000fd00000000018 */
[----:B------:R-:W-:Y:S02]  /*11e0*/  DADD R20, R20, -R22 ;  /* 0x0000000014147229 */ /* 0x000fe40000000816 */
[----:B------:R-:W-:-:S06]  /*11f0*/  DMUL R30, R22, 2 ;  /* 0x40000000161e7828 */ /* 0x000fcc0000000000 */
[----:B------:R-:W-:Y:S02]  /*1200*/  DADD R20, R24, R20 ;  /* 0x0000000018147229 */ /* 0x000fe40000000014 */
[----:B------:R-:W-:-:S08]  /*1210*/  DFMA R28, R22, 2, -R30 ;  /* 0x40000000161c782b */ /* 0x000fd0000000081e */
[----:B------:R-:W-:Y:S01]  /*1220*/  DFMA R28, R20, 2, R28 ;  /* 0x40000000141c782b */ /* 0x000fe2000000001c */
[----:B------:R-:W-:Y:S02]  /*1230*/  IMAD.MOV.U32 R20, RZ, RZ, 0x652b82fe ;  /* 0x652b82feff147424 */ /* 0x000fe400078e00ff */
[----:B------:R-:W-:-:S05]  /*1240*/  IMAD.MOV.U32 R21, RZ, RZ, 0x3ff71547 ;  /* 0x3ff71547ff157424 */ /* 0x000fca00078e00ff */
        /* <DEDUP_REMOVED lines=12> */
[----:B------:R-:W-:Y:S01]  /*1310*/  MOV R25, 0x3e928af3 ;  /* 0x3e928af300197802 */ /* 0x000fe20000000f00 */
[----:B------:R-:W-:-:S05]  /*1320*/  UMOV UR5, 0x3e5ade15 ;  /* 0x3e5ade1500057882 */ /* 0x000fca0000000000 */
        /* <DEDUP_REMOVED lines=38> */
[----:B------:R-:W-:-:S03]  /*1590*/  @!P3 IMAD R25, R21, 0x100000, R25 ;  /* 0x001000001519b824 */ /* 0x000fc600078e0219 */
[----:B------:R-:W-:Y:S01]  /*15a0*/  @!P3 LEA R21, R20, 0x3ff00000, 0x14 ;  /* 0x3ff000001415b811 */ /* 0x000fe200078ea0ff */
[----:B------:R-:W-:-:S06]  /*15b0*/  @!P3 IMAD.MOV.U32 R20, RZ, RZ, RZ ;  /* 0x000000ffff14b224 */ /* 0x000fcc00078e00ff */
[----:B------:R-:W-:-:S11]  /*15c0*/  @!P3 DMUL R26, R24, R20 ;  /* 0x00000014181ab228 */ /* 0x000fd60000000000 */
.L_x_669:
[----:B------:R-:W-:Y:S01]  /*15d0*/  DFMA R28, R28, R26, R26 ;  /* 0x0000001a1c1c722b */ /* 0x000fe2000000001a */
[----:B------:R-:W-:Y:S01]  /*15e0*/  IMAD.MOV.U32 R20, RZ, RZ, R44 ;  /* 0x000000ffff147224 */ /* 0x000fe200078e002c */
[----:B------:R-:W-:Y:S01]  /*15f0*/  DSETP.NEU.AND P0, PT, |R26|, +INF , PT ;  /* 0x7ff000001a00742a */ /* 0x000fe20003f0d200 */
[----:B------:R-:W-:-:S07]  /*1600*/  IMAD.MOV.U32 R21, RZ, RZ, 0x0 ;  /* 0x00000000ff157424 */ /* 0x000fce00078e00ff */
[----:B------:R-:W-:Y:S02]  /*1610*/  FSEL R24, R26, R28, !P0 ;  /* 0x0000001c1a187208 */ /* 0x000fe40004000000 */
[----:B------:R-:W-:Y:S01]  /*1620*/  FSEL R26, R27, R29, !P0 ;  /* 0x0000001d1b1a7208 */ /* 0x000fe20004000000 */
[----:B------:R-:W-:Y:S06]  /*1630*/  RET.REL.NODEC R20 `(_Z19segmentation_kernelPfS_PiS0_S_iiS0_S_) ;  /* 0xffffffe814707950 */ /* 0x000fec0003c3ffff */
.L_x_670:
        /* <DEDUP_REMOVED lines=12> */
.L_x_678:


//--------------------- .text._Z5saxpyifPfS_      --------------------------
	.section	.text._Z5saxpyifPfS_,"ax",@progbits
	.align	128
        .global         _Z5saxpyifPfS_
        .type           _Z5saxpyifPfS_,@function
        .size           _Z5saxpyifPfS_,(.L_x_704 - _Z5saxpyifPfS_)
        .other          _Z5saxpyifPfS_,@"STO_CUDA_ENTRY STV_DEFAULT"
_Z5saxpyifPfS_:
.text._Z5saxpyifPfS_:
[----:B------:R-:W0:Y:S01]  /*0000*/  LDC R1, c[0x0][0x37c] ;  /* 0x0000df00ff017b82 */ /* 0x000e220000000800 */
[----:B------:R-:W1:Y:S01]  /*0010*/  S2R R17, SR_TID.X ;  /* 0x0000000000117919 */ /* 0x000e620000002100 */
[----:B------:R-:W-:Y:S01]  /*0020*/  BSSY.RECONVERGENT B6, `(.L_x_671) ;  /* 0x000000d000067945 */ /* 0x000fe20003800200 */
[----:B------:R-:W2:Y:S01]  /*0030*/  S2R R16, SR_CTAID.X ;  /* 0x0000000000107919 */ /* 0x000ea20000002500 */
[----:B-1----:R-:W-:-:S04]  /*0040*/  ISETP.NE.AND P0, PT, R17, 0x1, PT ;  /* 0x000000011100780c */ /* 0x002fc80003f05270 */
[----:B--2---:R-:W-:-:S13]  /*0050*/  ISETP.NE.OR P0, PT, R16, 0x1, P0 ;  /* 0x000000011000780c */ /* 0x004fda0000705670 */
[----:B0-----:R-:W-:Y:S05]  /*0060*/  @P0 BRA `(.L_x_672) ;  /* 0x0000000000200947 */ /* 0x001fea0003800000 */
        /* <DEDUP_REMOVED lines=8> */
.L_x_672:
[----:B------:R-:W-:Y:S05]  /*00f0*/  BSYNC.RECONVERGENT B6 ;  /* 0x0000000000067941 */ /* 0x000fea0003800200 */
.L_x_671:
[----:B------:R-:W0:Y:S01]  /*0100*/  LDCU UR4, c[0x0][0x360] ;  /* 0x00006c00ff0477ac */ /* 0x000e220008000800 */
[----:B------:R-:W1:Y:S01]  /*0110*/  LDCU UR5, c[0x0][0x380] ;  /* 0x00007000ff0577ac */ /* 0x000e620008000800 */
[----:B0-----:R-:W-:-:S05]  /*0120*/  IMAD R7, R16, UR4, R17 ;  /* 0x0000000410077c24 */ /* 0x001fca000f8e0211 */
[----:B-1----:R-:W-:-:S13]  /*0130*/  ISETP.GE.AND P0, PT, R7, UR5, PT ;  /* 0x0000000507007c0c */ /* 0x002fda000bf06270 */
[----:B------:R-:W-:Y:S05]  /*0140*/  @P0 EXIT ;  /* 0x000000000000094d */ /* 0x000fea0003800000 */
[----:B------:R-:W0:Y:S01]  /*0150*/  LDC.64 R2, c[0x0][0x388] ;  /* 0x0000e200ff027b82 */ /* 0x000e220000000a00 */
[----:B------:R-:W1:Y:S01]  /*0160*/  LDCU.64 UR4, c[0x0][0x358] ;  /* 0x00006b00ff0477ac */ /* 0x000e620008000a00 */
[----:B------:R-:W2:Y:S06]  /*0170*/  LDCU UR6, c[0x0][0x384] ;  /* 0x00007080ff0677ac */ /* 0x000eac0008000800 */
[----:B------:R-:W3:Y:S01]  /*0180*/  LDC.64 R4, c[0x0][0x390] ;  /* 0x0000e400ff047b82 */ /* 0x000ee20000000a00 */
[----:B0-----:R-:W-:-:S06]  /*0190*/  IMAD.WIDE R2, R7, 0x4, R2 ;  /* 0x0000000407027825 */ /* 0x001fcc00078e0202 */
[----:B-1----:R-:W2:Y:S01]  /*01a0*/  LDG.E R2, desc[UR4][R2.64] ;  /* 0x0000000402027981 */ /* 0x002ea2000c1e1900 */
[----:B---3--:R-:W-:-:S05]  /*01b0*/  IMAD.WIDE R4, R7, 0x4, R4 ;  /* 0x0000000407047825 */ /* 0x008fca00078e0204 */
[----:B------:R-:W2:Y:S02]  /*01c0*/  LDG.E R7, desc[UR4][R4.64] ;  /* 0x0000000404077981 */ /* 0x000ea4000c1e1900 */
[----:B--2---:R-:W-:-:S05]  /*01d0*/  FFMA R7, R2, UR6, R7 ;  /* 0x0000000602077c23 */ /* 0x004fca0008000007 */
[----:B------:R-:W-:Y:S01]  /*01e0*/  STG.E desc[UR4][R4.64], R7 ;  /* 0x0000000704007986 */ /* 0x000fe2000c101904 */
[----:B------:R-:W-:Y:S05]  /*01f0*/  EXIT ;  /* 0x000000000000794d */ /* 0x000fea0003800000 */
.L_x_673:
        /* <DEDUP_REMOVED lines=16> */
.L_x_704:


//--------------------- .nv.global.init           --------------------------
	.section	.nv.global.init,"aw",@progbits
.nv.global.init:
	.type		$str,@object
	.size		$str,($str$1 - $str)
$str:
        /*0000*/ 	.byte	0x68, 0x65, 0x6c, 0x6c, 0x6f, 0x20, 0x69, 0x6e, 0x20, 0x6b, 0x65, 0x72, 0x6e, 0x65, 0x6c, 0x21
        /*0010*/ 	.byte	0x20, 0x0a, 0x00
	.type		$str$1,@object
	.size		$str$1,(.L_46 - $str$1)
$str$1:
        /*0013*/ 	.byte	0x78, 0x79, 0x7a, 0x5f, 0x64, 0x73, 0x74, 0x3a, 0x20, 0x25, 0x66, 0x20, 0x2c, 0x20, 0x72, 0x67
        /*0023*/ 	.byte	0x62, 0x5f, 0x64, 0x73, 0x74, 0x3a, 0x20, 0x25, 0x66, 0x2c, 0x20, 0x41, 0x69, 0x6a, 0x5f, 0x65
        /*0033*/ 	.byte	0x77, 0x3a, 0x20, 0x25, 0x66, 0x2c, 0x20, 0x41, 0x69, 0x6a, 0x5f, 0x65, 0x77, 0x32, 0x3a, 0x20
        /*0043*/ 	.byte	0x25, 0x66, 0x0a, 0x00
.L_46:


//--------------------- .nv.shared._ZN3cub18CUB_300001_SM_10006detail4scan16DeviceScanKernelINS2_10policy_hubIfffmN4cuda3std3__44plusIvEEE10Policy1000EN6thrust24THRUST_300001_SM_1000_NS6detail15normal_iteratorINSD_10device_ptrIfEEEESI_NS0_13ScanTileStateIfLb1EEES9_NS0_8NullTypeEmfLb0ESL_EEvT0_T1_T2_iT3_T4_T5_ --------------------------
	.section	.nv.shared._ZN3cub18CUB_300001_SM_10006detail4scan16DeviceScanKernelINS2_10policy_hubIfffmN4cuda3std3__44plusIvEEE10Policy1000EN6thrust24THRUST_300001_SM_1000_NS6detail15normal_iteratorINSD_10device_ptrIfEEEESI_NS0_13ScanTileStateIfLb1EEES9_NS0_8NullTypeEmfLb0ESL_EEvT0_T1_T2_iT3_T4_T5_,"aw",@nobits
	.sectionflags	@""
	.align	128
.nv.shared._ZN3cub18CUB_300001_SM_10006detail4scan16DeviceScanKernelINS2_10policy_hubIfffmN4cuda3std3__44plusIvEEE10Policy1000EN6thrust24THRUST_300001_SM_1000_NS6detail15normal_iteratorINSD_10device_ptrIfEEEESI_NS0_13ScanTileStateIfLb1EEES9_NS0_8NullTypeEmfLb0ESL_EEvT0_T1_T2_iT3_T4_T5_:
	.zero		32768


//--------------------- .nv.shared.reserved.0     --------------------------
	.section	.nv.shared.reserved.0,"aw",@nobits
	.weak		__nv_reservedSMEM_offset_0_alias
	.size		__nv_reservedSMEM_offset_0_alias, 0, 64
	.other		__nv_reservedSMEM_offset_0_alias,@"STO_CUDA_RESERVED_SHARED STV_DEFAULT"
__nv_reservedSMEM_offset_0_alias:
	.zero		0
	.zero		64


//--------------------- .nv.global                --------------------------
	.section	.nv.global,"aw",@nobits
.nv.global:
	.type		_ZN34_INTERNAL_2442e4c7_4_k_cu_0cd90e4b6thrust24THRUST_300001_SM_1000_NS12placeholders2_8E,@object
	.size		_ZN34_INTERNAL_2442e4c7_4_k_cu_0cd90e4b6thrust24THRUST_300001_SM_1000_NS12placeholders2_8E,(_ZN34_INTERNAL_2442e4c7_4_k_cu_0cd90e4b4cuda3std3__436_GLOBAL__N__2442e4c7_4_k_cu_0cd90e4b6ignoreE - _ZN34_INTERNAL_2442e4c7_4_k_cu_0cd90e4b6thrust24THRUST_300001_SM_1000_NS12placeholders2_8E)
_ZN34_INTERNAL_2442e4c7_4_k_cu_0cd90e4b6thrust24THRUST_300001_SM_1000_NS12placeholders2_8E:
	.zero		1
	.type		_ZN34_INTERNAL_2442e4c7_4_k_cu_0cd90e4b4cuda3std3__436_GLOBAL__N__2442e4c7_4_k_cu_0cd90e4b6ignoreE,@object
	.size		_ZN34_INTERNAL_2442e4c7_4_k_cu_0cd90e4b4cuda3std3__436_GLOBAL__N__2442e4c7_4_k_cu_0cd90e4b6ignoreE,(_ZN34_INTERNAL_2442e4c7_4_k_cu_0cd90e4b4cuda3std6ranges3__45__cpo4dataE - _ZN34_INTERNAL_2442e4c7_4_k_cu_0cd90e4b4cuda3std3__436_GLOBAL__N__2442e4c7_4_k_cu_0cd90e4b6ignoreE)
_ZN34_INTERNAL_2442e4c7_4_k_cu_0cd90e4b4cuda3std3__436_GLOBAL__N__2442e4c7_4_k_cu_0cd90e4b6ignoreE:
	.zero		1
	.type		_ZN34_INTERNAL_2442e4c7_4_k_cu_0cd90e4b4cuda3std6ranges3__45__cpo4dataE,@object
	.size		_ZN34_INTERNAL_2442e4c7_4_k_cu_0cd90e4b4cuda3std6ranges3__45__cpo4dataE,(_ZN34_INTERNAL_2442e4c7_4_k_cu_0cd90e4b6thrust24THRUST_300001_SM_1000_NS6system3cpp3parE - _ZN34_INTERNAL_2442e4c7_4_k_cu_0cd90e4b4cuda3std6ranges3__45__cpo4dataE)
_ZN34_INTERNAL_2442e4c7_4_k_cu_0cd90e4b4cuda3std6ranges3__45__cpo4dataE:
	.zero		1
	.type		_ZN34_INTERNAL_2442e4c7_4_k_cu_0cd90e4b6thrust24THRUST_300001_SM_1000_NS6system3cpp3parE,@object
	.size		_ZN34_INTERNAL_2442e4c7_4_k_cu_0cd90e4b6thrust24THRUST_300001_SM_1000_NS6system3cpp3parE,(_ZN34_INTERNAL_2442e4c7_4_k_cu_0cd90e4b4cuda3std3__45__cpo5beginE - _ZN34_INTERNAL_2442e4c7_4_k_cu_0cd90e4b6thrust24THRUST_300001_SM_1000_NS6system3cpp3parE)
_ZN34_INTERNAL_2442e4c7_4_k_cu_0cd90e4b6thrust24THRUST_300001_SM_1000_NS6system3cpp3parE:
	.zero		1
	.type		_ZN34_INTERNAL_2442e4c7_4_k_cu_0cd90e4b4cuda3std3__45__cpo5beginE,@object
	.size		_ZN34_INTERNAL_2442e4c7_4_k_cu_0cd90e4b4cuda3std3__45__cpo5beginE,(_ZN34_INTERNAL_2442e4c7_4_k_cu_0cd90e4b4cuda3std6ranges3__45__cpo5beginE - _ZN34_INTERNAL_2442e4c7_4_k_cu_0cd90e4b4cuda3std3__45__cpo5beginE)
_ZN34_INTERNAL_2442e4c7_4_k_cu_0cd90e4b4cuda3std3__45__cpo5beginE:
	.zero		1
	.type		_ZN34_INTERNAL_2442e4c7_4_k_cu_0cd90e4b4cuda3std6ranges3__45__cpo5beginE,@object
	.size		_ZN34_INTERNAL_2442e4c7_4_k_cu_0cd90e4b4cuda3std6ranges3__45__cpo5beginE,(_ZN34_INTERNAL_2442e4c7_4_k_cu_0cd90e4b6thrust24THRUST_300001_SM_1000_NS6deviceE - _ZN34_INTERNAL_2442e4c7_4_k_cu_0cd90e4b4cuda3std6ranges3__45__cpo5beginE)
_ZN34_INTERNAL_2442e4c7_4_k_cu_0cd90e4b4cuda3std6ranges3__45__cpo5beginE:
	.zero		1
	.type		_ZN34_INTERNAL_2442e4c7_4_k_cu_0cd90e4b6thrust24THRUST_300001_SM_1000_NS6deviceE,@object
	.size		_ZN34_INTERNAL_2442e4c7_4_k_cu_0cd90e4b6thrust24THRUST_300001_SM_1000_NS6deviceE,(_ZN34_INTERNAL_2442e4c7_4_k_cu_0cd90e4b4cuda3std3__47nulloptE - _ZN34_INTERNAL_2442e4c7_4_k_cu_0cd90e4b6thrust24THRUST_300001_SM_1000_NS6deviceE)
_ZN34_INTERNAL_2442e4c7_4_k_cu_0cd90e4b6thrust24THRUST_300001_SM_1000_NS6deviceE:
	.zero		1
	.type		_ZN34_INTERNAL_2442e4c7_4_k_cu_0cd90e4b4cuda3std3__47nulloptE,@object
	.size		_ZN34_INTERNAL_2442e4c7_4_k_cu_0cd90e4b4cuda3std3__47nulloptE,(_ZN34_INTERNAL_2442e4c7_4_k_cu_0cd90e4b4cuda3std6ranges3__45__cpo8distanceE - _ZN34_INTERNAL_2442e4c7_4_k_cu_0cd90e4b4cuda3std3__47nulloptE)
_ZN34_INTERNAL_2442e4c7_4_k_cu_0cd90e4b4cuda3std3__47nulloptE:
	.zero		1
	.type		_ZN34_INTERNAL_2442e4c7_4_k_cu_0cd90e4b4cuda3std6ranges3__45__cpo8distanceE,@object
	.size		_ZN34_INTERNAL_2442e4c7_4_k_cu_0cd90e4b4cuda3std6ranges3__45__cpo8distanceE,(_ZN34_INTERNAL_2442e4c7_4_k_cu_0cd90e4b6thrust24THRUST_300001_SM_1000_NS12placeholders2_4E - _ZN34_INTERNAL_2442e4c7_4_k_cu_0cd90e4b4cuda3std6ranges3__45__cpo8distanceE)
_ZN34_INTERNAL_2442e4c7_4_k_cu_0cd90e4b4cuda3std6ranges3__45__cpo8distanceE:
	.zero		1
	.type		_ZN34_INTERNAL_2442e4c7_4_k_cu_0cd90e4b6thrust24THRUST_300001_SM_1000_NS12placeholders2_4E,@object
	.size		_ZN34_INTERNAL_2442e4c7_4_k_cu_0cd90e4b6thrust24THRUST_300001_SM_1000_NS12placeholders2_4E,(_ZN34_INTERNAL_2442e4c7_4_k_cu_0cd90e4b4cuda3std3__45__cpo6rbeginE - _ZN34_INTERNAL_2442e4c7_4_k_cu_0cd90e4b6thrust24THRUST_300001_SM_1000_NS12placeholders2_4E)
_ZN34_INTERNAL_2442e4c7_4_k_cu_0cd90e4b6thrust24THRUST_300001_SM_1000_NS12placeholders2_4E:
	.zero		1
	.type		_ZN34_INTERNAL_2442e4c7_4_k_cu_0cd90e4b4cuda3std3__45__cpo6rbeginE,@object
	.size		_ZN34_INTERNAL_2442e4c7_4_k_cu_0cd90e4b4cuda3std3__45__cpo6rbeginE,(_ZN34_INTERNAL_2442e4c7_4_k_cu_0cd90e4b4cuda3std6ranges3__45__cpo7advanceE - _ZN34_INTERNAL_2442e4c7_4_k_cu_0cd90e4b4cuda3std3__45__cpo6rbeginE)
_ZN34_INTERNAL_2442e4c7_4_k_cu_0cd90e4b4cuda3std3__45__cpo6rbeginE:
	.zero		1
	.type		_ZN34_INTERNAL_2442e4c7_4_k_cu_0cd90e4b4cuda3std6ranges3__45__cpo7advanceE,@object
	.size		_ZN34_INTERNAL_2442e4c7_4_k_cu_0cd90e4b4cuda3std6ranges3__45__cpo7advanceE,(_ZN34_INTERNAL_2442e4c7_4_k_cu_0cd90e4b6thrust24THRUST_300001_SM_1000_NS12placeholders3_10E - _ZN34_INTERNAL_2442e4c7_4_k_cu_0cd90e4b4cuda3std6ranges3__45__cpo7advanceE)
_ZN34_INTERNAL_2442e4c7_4_k_cu_0cd90e4b4cuda3std6ranges3__45__cpo7advanceE:
	.zero		1
	.type		_ZN34_INTERNAL_2442e4c7_4_k_cu_0cd90e4b6thrust24THRUST_300001_SM_1000_NS12placeholders3_10E,@object
	.size		_ZN34_INTERNAL_2442e4c7_4_k_cu_0cd90e4b6thrust24THRUST_300001_SM_1000_NS12placeholders3_10E,(_ZN34_INTERNAL_2442e4c7_4_k_cu_0cd90e4b4cuda3std3__48in_placeE - _ZN34_INTERNAL_2442e4c7_4_k_cu_0cd90e4b6thrust24THRUST_300001_SM_1000_NS12placeholders3_10E)
_ZN34_INTERNAL_2442e4c7_4_k_cu_0cd90e4b6thrust24THRUST_300001_SM_1000_NS12placeholders3_10E:
	.zero		1
	.type		_ZN34_INTERNAL_2442e4c7_4_k_cu_0cd90e4b4cuda3std3__48in_placeE,@object
	.size		_ZN34_INTERNAL_2442e4c7_4_k_cu_0cd90e4b4cuda3std3__48in_placeE,(_ZN34_INTERNAL_2442e4c7_4_k_cu_0cd90e4b4cuda3std6ranges3__45__cpo4sizeE - _ZN34_INTERNAL_2442e4c7_4_k_cu_0cd90e4b4cuda3std3__48in_placeE)
_ZN34_INTERNAL_2442e4c7_4_k_cu_0cd90e4b4cuda3std3__48in_placeE:
	.zero		1
	.type		_ZN34_INTERNAL_2442e4c7_4_k_cu_0cd90e4b4cuda3std6ranges3__45__cpo4sizeE,@object
	.size		_ZN34_INTERNAL_2442e4c7_4_k_cu_0cd90e4b4cuda3std6ranges3__45__cpo4sizeE,(_ZN34_INTERNAL_2442e4c7_4_k_cu_0cd90e4b6thrust24THRUST_300001_SM_1000_NS12placeholders2_2E - _ZN34_INTERNAL_2442e4c7_4_k_cu_0cd90e4b4cuda3std6ranges3__45__cpo4sizeE)
_ZN34_INTERNAL_2442e4c7_4_k_cu_0cd90e4b4cuda3std6ranges3__45__cpo4sizeE:
	.zero		1
	.type		_ZN34_INTERNAL_2442e4c7_4_k_cu_0cd90e4b6thrust24THRUST_300001_SM_1000_NS12placeholders2_2E,@object
	.size		_ZN34_INTERNAL_2442e4c7_4_k_cu_0cd90e4b6thrust24THRUST_300001_SM_1000_NS12placeholders2_2E,(_ZN34_INTERNAL_2442e4c7_4_k_cu_0cd90e4b4cuda3std3__45__cpo6cbeginE - _ZN34_INTERNAL_2442e4c7_4_k_cu_0cd90e4b6thrust24THRUST_300001_SM_1000_NS12placeholders2_2E)
_ZN34_INTERNAL_2442e4c7_4_k_cu_0cd90e4b6thrust24THRUST_300001_SM_1000_NS12placeholders2_2E:
	.zero		1
	.type		_ZN34_INTERNAL_2442e4c7_4_k_cu_0cd90e4b4cuda3std3__45__cpo6cbeginE,@object
	.size		_ZN34_INTERNAL_2442e4c7_4_k_cu_0cd90e4b4cuda3std3__45__cpo6cbeginE,(_ZN34_INTERNAL_2442e4c7_4_k_cu_0cd90e4b4cuda3std6ranges3__45__cpo6cbeginE - _ZN34_INTERNAL_2442e4c7_4_k_cu_0cd90e4b4cuda3std3__45__cpo6cbeginE)
_ZN34_INTERNAL_2442e4c7_4_k_cu_0cd90e4b4cuda3std3__45__cpo6cbeginE:
	.zero		1
	.type		_ZN34_INTERNAL_2442e4c7_4_k_cu_0cd90e4b4cuda3std6ranges3__45__cpo6cbeginE,@object
	.size		_ZN34_INTERNAL_2442e4c7_4_k_cu_0cd90e4b4cuda3std6ranges3__45__cpo6cbeginE,(_ZN34_INTERNAL_2442e4c7_4_k_cu_0cd90e4b6thrust24THRUST_300001_SM_1000_NS12placeholders2_6E - _ZN34_INTERNAL_2442e4c7_4_k_cu_0cd90e4b4cuda3std6ranges3__45__cpo6cbeginE)
_ZN34_INTERNAL_2442e4c7_4_k_cu_0cd90e4b4cuda3std6ranges3__45__cpo6cbeginE:
	.zero		1
	.type		_ZN34_INTERNAL_2442e4c7_4_k_cu_0cd90e4b6thrust24THRUST_300001_SM_1000_NS12placeholders2_6E,@object
	.size		_ZN34_INTERNAL_2442e4c7_4_k_cu_0cd90e4b6thrust24THRUST_300001_SM_1000_NS12placeholders2_6E,(_ZN34_INTERNAL_2442e4c7_4_k_cu_0cd90e4b4cuda3std3__45__cpo7crbeginE - _ZN34_INTERNAL_2442e4c7_4_k_cu_0cd90e4b6thrust24THRUST_300001_SM_1000_NS12placeholders2_6E)
_ZN34_INTERNAL_2442e4c7_4_k_cu_0cd90e4b6thrust24THRUST_300001_SM_1000_NS12placeholders2_6E:
	.zero		1
	.type		_ZN34_INTERNAL_2442e4c7_4_k_cu_0cd90e4b4cuda3std3__45__cpo7crbeginE,@object
	.size		_ZN34_INTERNAL_2442e4c7_4_k_cu_0cd90e4b4cuda3std3__45__cpo7crbeginE,(_ZN34_INTERNAL_2442e4c7_4_k_cu_0cd90e4b4cuda3std6ranges3__45__cpo4nextE - _ZN34_INTERNAL_2442e4c7_4_k_cu_0cd90e4b4cuda3std3__45__cpo7crbeginE)
_ZN34_INTERNAL_2442e4c7_4_k_cu_0cd90e4b4cuda3std3__45__cpo7crbeginE:
	.zero		1
	.type		_ZN34_INTERNAL_2442e4c7_4_k_cu_0cd90e4b4cuda3std6ranges3__45__cpo4nextE,@object
	.size		_ZN34_INTERNAL_2442e4c7_4_k_cu_0cd90e4b4cuda3std6ranges3__45__cpo4nextE,(_ZN34_INTERNAL_2442e4c7_4_k_cu_0cd90e4b4cuda3std6ranges3__45__cpo4swapE - _ZN34_INTERNAL_2442e4c7_4_k_cu_0cd90e4b4cuda3std6ranges3__45__cpo4nextE)
_ZN34_INTERNAL_2442e4c7_4_k_cu_0cd90e4b4cuda3std6ranges3__45__cpo4nextE:
	.zero		1
	.type		_ZN34_INTERNAL_2442e4c7_4_k_cu_0cd90e4b4cuda3std6ranges3__45__cpo4swapE,@object
	.size		_ZN34_INTERNAL_2442e4c7_4_k_cu_0cd90e4b4cuda3std6ranges3__45__cpo4swapE,(_ZN34_INTERNAL_2442e4c7_4_k_cu_0cd90e4b6thrust24THRUST_300001_SM_1000_NS8cuda_cub10par_nosyncE - _ZN34_INTERNAL_2442e4c7_4_k_cu_0cd90e4b4cuda3std6ranges3__45__cpo4swapE)
_ZN34_INTERNAL_2442e4c7_4_k_cu_0cd90e4b4cuda3std6ranges3__45__cpo4swapE:
	.zero		1
	.type		_ZN34_INTERNAL_2442e4c7_4_k_cu_0cd90e4b6thrust24THRUST_300001_SM_1000_NS8cuda_cub10par_nosyncE,@object
	.size		_ZN34_INTERNAL_2442e4c7_4_k_cu_0cd90e4b6thrust24THRUST_300001_SM_1000_NS8cuda_cub10par_nosyncE,(_ZN34_INTERNAL_2442e4c7_4_k_cu_0cd90e4b6thrust24THRUST_300001_SM_1000_NS3seqE - _ZN34_INTERNAL_2442e4c7_4_k_cu_0cd90e4b6thrust24THRUST_300001_SM_1000_NS8cuda_cub10par_nosyncE)
_ZN34_INTERNAL_2442e4c7_4_k_cu_0cd90e4b6thrust24THRUST_300001_SM_1000_NS8cuda_cub10par_nosyncE:
	.zero		1
	.type		_ZN34_INTERNAL_2442e4c7_4_k_cu_0cd90e4b6thrust24THRUST_300001_SM_1000_NS3seqE,@object
	.size		_ZN34_INTERNAL_2442e4c7_4_k_cu_0cd90e4b6thrust24THRUST_300001_SM_1000_NS3seqE,(_ZN34_INTERNAL_2442e4c7_4_k_cu_0cd90e4b4cuda3std3__420unreachable_sentinelE - _ZN34_INTERNAL_2442e4c7_4_k_cu_0cd90e4b6thrust24THRUST_300001_SM_1000_NS3seqE)
_ZN34_INTERNAL_2442e4c7_4_k_cu_0cd90e4b6thrust24THRUST_300001_SM_1000_NS3seqE:
	.zero		1
	.type		_ZN34_INTERNAL_2442e4c7_4_k_cu_0cd90e4b4cuda3std3__420unreachable_sentinelE,@object
	.size		_ZN34_INTERNAL_2442e4c7_4_k_cu_0cd90e4b4cuda3std3__420unreachable_sentinelE,(_ZN34_INTERNAL_2442e4c7_4_k_cu_0cd90e4b4cuda3std6ranges3__45__cpo5ssizeE - _ZN34_INTERNAL_2442e4c7_4_k_cu_0cd90e4b4cuda3std3__420unreachable_sentinelE)
_ZN34_INTERNAL_2442e4c7_4_k_cu_0cd90e4b4cuda3std3__420unreachable_sentinelE:
	.zero		1
	.type		_ZN34_INTERNAL_2442e4c7_4_k_cu_0cd90e4b4cuda3std6ranges3__45__cpo5ssizeE,@object
	.size		_ZN34_INTERNAL_2442e4c7_4_k_cu_0cd90e4b4cuda3std6ranges3__45__cpo5ssizeE,(_ZN34_INTERNAL_2442e4c7_4_k_cu_0cd90e4b6thrust24THRUST_300001_SM_1000_NS12placeholders2_3E - _ZN34_INTERNAL_2442e4c7_4_k_cu_0cd90e4b4cuda3std6ranges3__45__cpo5ssizeE)
_ZN34_INTERNAL_2442e4c7_4_k_cu_0cd90e4b4cuda3std6ranges3__45__cpo5ssizeE:
	.zero		1
	.type		_ZN34_INTERNAL_2442e4c7_4_k_cu_0cd90e4b6thrust24THRUST_300001_SM_1000_NS12placeholders2_3E,@object
	.size		_ZN34_INTERNAL_2442e4c7_4_k_cu_0cd90e4b6thrust24THRUST_300001_SM_1000_NS12placeholders2_3E,(_ZN34_INTERNAL_2442e4c7_4_k_cu_0cd90e4b4cuda3std3__45__cpo4cendE - _ZN34_INTERNAL_2442e4c7_4_k_cu_0cd90e4b6thrust24THRUST_300001_SM_1000_NS12placeholders2_3E)
_ZN34_INTERNAL_2442e4c7_4_k_cu_0cd90e4b6thrust24THRUST_300001_SM_1000_NS12placeholders2_3E:
	.zero		1
	.type		_ZN34_INTERNAL_2442e4c7_4_k_cu_0cd90e4b4cuda3std3__45__cpo4cendE,@object
	.size		_ZN34_INTERNAL_2442e4c7_4_k_cu_0cd90e4b4cuda3std3__45__cpo4cendE,(_ZN34_INTERNAL_2442e4c7_4_k_cu_0cd90e4b4cuda3std6ranges3__45__cpo4cendE - _ZN34_INTERNAL_2442e4c7_4_k_cu_0cd90e4b4cuda3std3__45__cpo4cendE)
_ZN34_INTERNAL_2442e4c7_4_k_cu_0cd90e4b4cuda3std3__45__cpo4cendE:
	.zero		1
	.type		_ZN34_INTERNAL_2442e4c7_4_k_cu_0cd90e4b4cuda3std6ranges3__45__cpo4cendE,@object
	.size		_ZN34_INTERNAL_2442e4c7_4_k_cu_0cd90e4b4cuda3std6ranges3__45__cpo4cendE,(_ZN34_INTERNAL_2442e4c7_4_k_cu_0cd90e4b6thrust24THRUST_300001_SM_1000_NS12placeholders2_7E - _ZN34_INTERNAL_2442e4c7_4_k_cu_0cd90e4b4cuda3std6ranges3__45__cpo4cendE)
_ZN34_INTERNAL_2442e4c7_4_k_cu_0cd90e4b4cuda3std6ranges3__45__cpo4cendE:
	.zero		1
	.type		_ZN34_INTERNAL_2442e4c7_4_k_cu_0cd90e4b6thrust24THRUST_300001_SM_1000_NS12placeholders2_7E,@object
	.size		_ZN34_INTERNAL_2442e4c7_4_k_cu_0cd90e4b6thrust24THRUST_300001_SM_1000_NS12placeholders2_7E,(_ZN34_INTERNAL_2442e4c7_4_k_cu_0cd90e4b4cuda3std3__45__cpo5crendE - _ZN34_INTERNAL_2442e4c7_4_k_cu_0cd90e4b6thrust24THRUST_300001_SM_1000_NS12placeholders2_7E)
_ZN34_INTERNAL_2442e4c7_4_k_cu_0cd90e4b6thrust24THRUST_300001_SM_1000_NS12placeholders2_7E:
	.zero		1
	.type		_ZN34_INTERNAL_2442e4c7_4_k_cu_0cd90e4b4cuda3std3__45__cpo5crendE,@object
	.size		_ZN34_INTERNAL_2442e4c7_4_k_cu_0cd90e4b4cuda3std3__45__cpo5crendE,(_ZN34_INTERNAL_2442e4c7_4_k_cu_0cd90e4b4cuda3std6ranges3__45__cpo4prevE - _ZN34_INTERNAL_2442e4c7_4_k_cu_0cd90e4b4cuda3std3__45__cpo5crendE)
_ZN34_INTERNAL_2442e4c7_4_k_cu_0cd90e4b4cuda3std3__45__cpo5crendE:
	.zero		1
	.type		_ZN34_INTERNAL_2442e4c7_4_k_cu_0cd90e4b4cuda3std6ranges3__45__cpo4prevE,@object
	.size		_ZN34_INTERNAL_2442e4c7_4_k_cu_0cd90e4b4cuda3std6ranges3__45__cpo4prevE,(_ZN34_INTERNAL_2442e4c7_4_k_cu_0cd90e4b4cuda3std6ranges3__45__cpo9iter_moveE - _ZN34_INTERNAL_2442e4c7_4_k_cu_0cd90e4b4cuda3std6ranges3__45__cpo4prevE)
_ZN34_INTERNAL_2442e4c7_4_k_cu_0cd90e4b4cuda3std6ranges3__45__cpo4prevE:
	.zero		1
	.type		_ZN34_INTERNAL_2442e4c7_4_k_cu_0cd90e4b4cuda3std6ranges3__45__cpo9iter_moveE,@object
	.size		_ZN34_INTERNAL_2442e4c7_4_k_cu_0cd90e4b4cuda3std6ranges3__45__cpo9iter_moveE,(_ZN34_INTERNAL_2442e4c7_4_k_cu_0cd90e4b6thrust24THRUST_300001_SM_1000_NS6system6detail10sequential3seqE - _ZN34_INTERNAL_2442e4c7_4_k_cu_0cd90e4b4cuda3std6ranges3__45__cpo9iter_moveE)
_ZN34_INTERNAL_2442e4c7_4_k_cu_0cd90e4b4cuda3std6ranges3__45__cpo9iter_moveE:
	.zero		1
	.type		_ZN34_INTERNAL_2442e4c7_4_k_cu_0cd90e4b6thrust24THRUST_300001_SM_1000_NS6system6detail10sequential3seqE,@object
	.size		_ZN34_INTERNAL_2442e4c7_4_k_cu_0cd90e4b6thrust24THRUST_300001_SM_1000_NS6system6detail10sequential3seqE,(_ZN34_INTERNAL_2442e4c7_4_k_cu_0cd90e4b6thrust24THRUST_300001_SM_1000_NS12placeholders2_9E - _ZN34_INTERNAL_2442e4c7_4_k_cu_0cd90e4b6thrust24THRUST_300001_SM_1000_NS6system6detail10sequential3seqE)
_ZN34_INTERNAL_2442e4c7_4_k_cu_0cd90e4b6thrust24THRUST_300001_SM_1000_NS6system6detail10sequential3seqE:
	.zero		1
	.type		_ZN34_INTERNAL_2442e4c7_4_k_cu_0cd90e4b6thrust24THRUST_300001_SM_1000_NS12placeholders2_9E,@object
	.size		_ZN34_INTERNAL_2442e4c7_4_k_cu_0cd90e4b6thrust24THRUST_300001_SM_1000_NS12placeholders2_9E,(_ZN34_INTERNAL_2442e4c7_4_k_cu_0cd90e4b4cuda3std3__419piecewise_constructE - _ZN34_INTERNAL_2442e4c7_4_k_cu_0cd90e4b6thrust24THRUST_300001_SM_1000_NS12placeholders2_9E)
_ZN34_INTERNAL_2442e4c7_4_k_cu_0cd90e4b6thrust24THRUST_300001_SM_1000_NS12placeholders2_9E:
	.zero		1
	.type		_ZN34_INTERNAL_2442e4c7_4_k_cu_0cd90e4b4cuda3std3__419piecewise_constructE,@object
	.size		_ZN34_INTERNAL_2442e4c7_4_k_cu_0cd90e4b4cuda3std3__419piecewise_constructE,(_ZN34_INTERNAL_2442e4c7_4_k_cu_0cd90e4b4cuda3std6ranges3__45__cpo5cdataE - _ZN34_INTERNAL_2442e4c7_4_k_cu_0cd90e4b4cuda3std3__419piecewise_constructE)
_ZN34_INTERNAL_2442e4c7_4_k_cu_0cd90e4b4cuda3std3__419piecewise_constructE:
	.zero		1
	.type		_ZN34_INTERNAL_2442e4c7_4_k_cu_0cd90e4b4cuda3std6ranges3__45__cpo5cdataE,@object
	.size		_ZN34_INTERNAL_2442e4c7_4_k_cu_0cd90e4b4cuda3std6ranges3__45__cpo5cdataE,(_ZN34_INTERNAL_2442e4c7_4_k_cu_0cd90e4b6thrust24THRUST_300001_SM_1000_NS12placeholders2_1E - _ZN34_INTERNAL_2442e4c7_4_k_cu_0cd90e4b4cuda3std6ranges3__45__cpo5cdataE)
_ZN34_INTERNAL_2442e4c7_4_k_cu_0cd90e4b4cuda3std6ranges3__45__cpo5cdataE:
	.zero		1
	.type		_ZN34_INTERNAL_2442e4c7_4_k_cu_0cd90e4b6thrust24THRUST_300001_SM_1000_NS12placeholders2_1E,@object
	.size		_ZN34_INTERNAL_2442e4c7_4_k_cu_0cd90e4b6thrust24THRUST_300001_SM_1000_NS12placeholders2_1E,(_ZN34_INTERNAL_2442e4c7_4_k_cu_0cd90e4b4cuda3std3__45__cpo3endE - _ZN34_INTERNAL_2442e4c7_4_k_cu_0cd90e4b6thrust24THRUST_300001_SM_1000_NS12placeholders2_1E)
_ZN34_INTERNAL_2442e4c7_4_k_cu_0cd90e4b6thrust24THRUST_300001_SM_1000_NS12placeholders2_1E:
	.zero		1
	.type		_ZN34_INTERNAL_2442e4c7_4_k_cu_0cd90e4b4cuda3std3__45__cpo3endE,@object
	.size		_ZN34_INTERNAL_2442e4c7_4_k_cu_0cd90e4b4cuda3std3__45__cpo3endE,(_ZN34_INTERNAL_2442e4c7_4_k_cu_0cd90e4b4cuda3std6ranges3__45__cpo3endE - _ZN34_INTERNAL_2442e4c7_4_k_cu_0cd90e4b4cuda3std3__45__cpo3endE)
_ZN34_INTERNAL_2442e4c7_4_k_cu_0cd90e4b4cuda3std3__45__cpo3endE:
	.zero		1
	.type		_ZN34_INTERNAL_2442e4c7_4_k_cu_0cd90e4b4cuda3std6ranges3__45__cpo3endE,@object
	.size		_ZN34_INTERNAL_2442e4c7_4_k_cu_0cd90e4b4cuda3std6ranges3__45__cpo3endE,(_ZN34_INTERNAL_2442e4c7_4_k_cu_0cd90e4b6thrust24THRUST_300001_SM_1000_NS12placeholders2_5E - _ZN34_INTERNAL_2442e4c7_4_k_cu_0cd90e4b4cuda3std6ranges3__45__cpo3endE)
_ZN34_INTERNAL_2442e4c7_4_k_cu_0cd90e4b4cuda3std6ranges3__45__cpo3endE:
	.zero		1
	.type		_ZN34_INTERNAL_2442e4c7_4_k_cu_0cd90e4b6thrust24THRUST_300001_SM_1000_NS12placeholders2_5E,@object
	.size		_ZN34_INTERNAL_2442e4c7_4_k_cu_0cd90e4b6thrust24THRUST_300001_SM_1000_NS12placeholders2_5E,(_ZN34_INTERNAL_2442e4c7_4_k_cu_0cd90e4b4cuda3std3__45__cpo4rendE - _ZN34_INTERNAL_2442e4c7_4_k_cu_0cd90e4b6thrust24THRUST_300001_SM_1000_NS12placeholders2_5E)
_ZN34_INTERNAL_2442e4c7_4_k_cu_0cd90e4b6thrust24THRUST_300001_SM_1000_NS12placeholders2_5E:
	.zero		1
	.type		_ZN34_INTERNAL_2442e4c7_4_k_cu_0cd90e4b4cuda3std3__45__cpo4rendE,@object
	.size		_ZN34_INTERNAL_2442e4c7_4_k_cu_0cd90e4b4cuda3std3__45__cpo4rendE,(_ZN34_INTERNAL_2442e4c7_4_k_cu_0cd90e4b4cuda3std6ranges3__45__cpo9iter_swapE - _ZN34_INTERNAL_2442e4c7_4_k_cu_0cd90e4b4cuda3std3__45__cpo4rendE)
_ZN34_INTERNAL_2442e4c7_4_k_cu_0cd90e4b4cuda3std3__45__cpo4rendE:
	.zero		1
	.type		_ZN34_INTERNAL_2442e4c7_4_k_cu_0cd90e4b4cuda3std6ranges3__45__cpo9iter_swapE,@object
	.size		_ZN34_INTERNAL_2442e4c7_4_k_cu_0cd90e4b4cuda3std6ranges3__45__cpo9iter_swapE,(_ZN34_INTERNAL_2442e4c7_4_k_cu_0cd90e4b4cuda3std3__48unexpectE - _ZN34_INTERNAL_2442e4c7_4_k_cu_0cd90e4b4cuda3std6ranges3__45__cpo9iter_swapE)
_ZN34_INTERNAL_2442e4c7_4_k_cu_0cd90e4b4cuda3std6ranges3__45__cpo9iter_swapE:
	.zero		1
	.type		_ZN34_INTERNAL_2442e4c7_4_k_cu_0cd90e4b4cuda3std3__48unexpectE,@object
	.size		_ZN34_INTERNAL_2442e4c7_4_k_cu_0cd90e4b4cuda3std3__48unexpectE,(_ZN34_INTERNAL_2442e4c7_4_k_cu_0cd90e4b6thrust24THRUST_300001_SM_1000_NS8cuda_cub3parE - _ZN34_INTERNAL_2442e4c7_4_k_cu_0cd90e4b4cuda3std3__48unexpectE)
_ZN34_INTERNAL_2442e4c7_4_k_cu_0cd90e4b4cuda3std3__48unexpectE:
	.zero		1
	.type		_ZN34_INTERNAL_2442e4c7_4_k_cu_0cd90e4b6thrust24THRUST_300001_SM_1000_NS8cuda_cub3parE,@object
	.size		_ZN34_INTERNAL_2442e4c7_4_k_cu_0cd90e4b6thrust24THRUST_300001_SM_1000_NS8cuda_cub3parE,(.L_29 - _ZN34_INTERNAL_2442e4c7_4_k_cu_0cd90e4b6thrust24THRUST_300001_SM_1000_NS8cuda_cub3parE)
_ZN34_INTERNAL_2442e4c7_4_k_cu_0cd90e4b6thrust24THRUST_300001_SM_1000_NS8cuda_cub3parE:
	.zero		1
.L_29:


//--------------------- .nv.shared._ZN3cub18CUB_300001_SM_10006detail4scan16DeviceScanKernelINS2_10policy_hubIfffjN4cuda3std3__44plusIvEEE10Policy1000EN6thrust24THRUST_300001_SM_1000_NS6detail15normal_iteratorINSD_10device_ptrIfEEEESI_NS0_13ScanTileStateIfLb1EEES9_NS0_8NullTypeEjfLb0ESL_EEvT0_T1_T2_iT3_T4_T5_ --------------------------
	.section	.nv.shared._ZN3cub18CUB_300001_SM_10006detail4scan16DeviceScanKernelINS2_10policy_hubIfffjN4cuda3std3__44plusIvEEE10Policy1000EN6thrust24THRUST_300001_SM_1000_NS6detail15normal_iteratorINSD_10device_ptrIfEEEESI_NS0_13ScanTileStateIfLb1EEES9_NS0_8NullTypeEjfLb0ESL_EEvT0_T1_T2_iT3_T4_T5_,"aw",@nobits
	.sectionflags	@""
	.align	128
.nv.shared._ZN3cub18CUB_300001_SM_10006detail4scan16DeviceScanKernelINS2_10policy_hubIfffjN4cuda3std3__44plusIvEEE10Policy1000EN6thrust24THRUST_300001_SM_1000_NS6detail15normal_iteratorINSD_10device_ptrIfEEEESI_NS0_13ScanTileStateIfLb1EEES9_NS0_8NullTypeEjfLb0ESL_EEvT0_T1_T2_iT3_T4_T5_:
	.zero		34944


//--------------------- .nv.shared._ZN3cub18CUB_300001_SM_10006detail4scan20DeviceScanInitKernelINS0_13ScanTileStateIfLb1EEEEEvT_i --------------------------
	.section	.nv.shared._ZN3cub18CUB_300001_SM_10006detail4scan20DeviceScanInitKernelINS0_13ScanTileStateIfLb1EEEEEvT_i,"aw",@nobits
	.sectionflags	@""
	.align	128
	.zero		1024


//--------------------- .nv.shared._ZN3cub18CUB_300001_SM_10006detail6reduce28DeviceReduceSingleTileKernelINS2_10policy_hubIfyN4cuda3std3__44plusIfEEE10Policy1000EPfSC_iS9_ffNS7_10__identityEEEvT0_T1_T2_T3_T4_T6_ --------------------------
	.section	.nv.shared._ZN3cub18CUB_300001_SM_10006detail6reduce28DeviceReduceSingleTileKernelINS2_10policy_hubIfyN4cuda3std3__44plusIfEEE10Policy1000EPfSC_iS9_ffNS7_10__identityEEEvT0_T1_T2_T3_T4_T6_,"aw",@nobits
	.sectionflags	@""
	.align	128
.nv.shared._ZN3cub18CUB_300001_SM_10006detail6reduce28DeviceReduceSingleTileKernelINS2_10policy_hubIfyN4cuda3std3__44plusIfEEE10Policy1000EPfSC_iS9_ffNS7_10__identityEEEvT0_T1_T2_T3_T4_T6_:
	.zero		1152


//--------------------- .nv.shared._ZN3cub18CUB_300001_SM_10006detail6reduce18DeviceReduceKernelINS2_10policy_hubIfyN4cuda3std3__44plusIfEEE10Policy1000EN6thrust24THRUST_300001_SM_1000_NS6detail15normal_iteratorINSD_10device_ptrIfEEEEyS9_fNS7_10__identityEEEvT0_PT3_T1_NS0_13GridEvenShareISN_EET2_T4_ --------------------------
	.section	.nv.shared._ZN3cub18CUB_300001_SM_10006detail6reduce18DeviceReduceKernelINS2_10policy_hubIfyN4cuda3std3__44plusIfEEE10Policy1000EN6thrust24THRUST_300001_SM_1000_NS6detail15normal_iteratorINSD_10device_ptrIfEEEEyS9_fNS7_10__identityEEEvT0_PT3_T1_NS0_13GridEvenShareISN_EET2_T4_,"aw",@nobits
	.sectionflags	@""
	.align	128
.nv.shared._ZN3cub18CUB_300001_SM_10006detail6reduce18DeviceReduceKernelINS2_10policy_hubIfyN4cuda3std3__44plusIfEEE10Policy1000EN6thrust24THRUST_300001_SM_1000_NS6detail15normal_iteratorINSD_10device_ptrIfEEEEyS9_fNS7_10__identityEEEvT0_PT3_T1_NS0_13GridEvenShareISN_EET2_T4_:
	.zero		1152


//--------------------- .nv.shared._ZN3cub18CUB_300001_SM_10006detail6reduce28DeviceReduceSingleTileKernelINS2_10policy_hubIfyN4cuda3std3__44plusIfEEE10Policy1000EN6thrust24THRUST_300001_SM_1000_NS6detail15normal_iteratorINSD_10device_ptrIfEEEEPfyS9_ffNS7_10__identityEEEvT0_T1_T2_T3_T4_T6_ --------------------------
	.section	.nv.shared._ZN3cub18CUB_300001_SM_10006detail6reduce28DeviceReduceSingleTileKernelINS2_10policy_hubIfyN4cuda3std3__44plusIfEEE10Policy1000EN6thrust24THRUST_300001_SM_1000_NS6detail15normal_iteratorINSD_10device_ptrIfEEEEPfyS9_ffNS7_10__identityEEEvT0_T1_T2_T3_T4_T6_,"aw",@nobits
	.sectionflags	@""
	.align	128
.nv.shared._ZN3cub18CUB_300001_SM_10006detail6reduce28DeviceReduceSingleTileKernelINS2_10policy_hubIfyN4cuda3std3__44plusIfEEE10Policy1000EN6thrust24THRUST_300001_SM_1000_NS6detail15normal_iteratorINSD_10device_ptrIfEEEEPfyS9_ffNS7_10__identityEEEvT0_T1_T2_T3_T4_T6_:
	.zero		1152


//--------------------- .nv.shared._ZN3cub18CUB_300001_SM_10006detail6reduce28DeviceReduceSingleTileKernelINS2_10policy_hubIfjN4cuda3std3__44plusIfEEE10Policy1000EPfSC_iS9_ffNS7_10__identityEEEvT0_T1_T2_T3_T4_T6_ --------------------------
	.section	.nv.shared._ZN3cub18CUB_300001_SM_10006detail6reduce28DeviceReduceSingleTileKernelINS2_10policy_hubIfjN4cuda3std3__44plusIfEEE10Policy1000EPfSC_iS9_ffNS7_10__identityEEEvT0_T1_T2_T3_T4_T6_,"aw",@nobits
	.sectionflags	@""
	.align	128
.nv.shared._ZN3cub18CUB_300001_SM_10006detail6reduce28DeviceReduceSingleTileKernelINS2_10policy_hubIfjN4cuda3std3__44plusIfEEE10Policy1000EPfSC_iS9_ffNS7_10__identityEEEvT0_T1_T2_T3_T4_T6_:
	.zero		1152


//--------------------- .nv.shared._ZN3cub18CUB_300001_SM_10006detail6reduce18DeviceReduceKernelINS2_10policy_hubIfjN4cuda3std3__44plusIfEEE10Policy1000EN6thrust24THRUST_300001_SM_1000_NS6detail15normal_iteratorINSD_10device_ptrIfEEEEjS9_fNS7_10__identityEEEvT0_PT3_T1_NS0_13GridEvenShareISN_EET2_T4_ --------------------------
	.section	.nv.shared._ZN3cub18CUB_300001_SM_10006detail6reduce18DeviceReduceKernelINS2_10policy_hubIfjN4cuda3std3__44plusIfEEE10Policy1000EN6thrust24THRUST_300001_SM_1000_NS6detail15normal_iteratorINSD_10device_ptrIfEEEEjS9_fNS7_10__identityEEEvT0_PT3_T1_NS0_13GridEvenShareISN_EET2_T4_,"aw",@nobits
	.sectionflags	@""
	.align	128
.nv.shared._ZN3cub18CUB_300001_SM_10006detail6reduce18DeviceReduceKernelINS2_10policy_hubIfjN4cuda3std3__44plusIfEEE10Policy1000EN6thrust24THRUST_300001_SM_1000_NS6detail15normal_iteratorINSD_10device_ptrIfEEEEjS9_fNS7_10__identityEEEvT0_PT3_T1_NS0_13GridEvenShareISN_EET2_T4_:
	.zero		1152


//--------------------- .nv.shared._ZN3cub18CUB_300001_SM_10006detail6reduce28DeviceReduceSingleTileKernelINS2_10policy_hubIfjN4cuda3std3__44plusIfEEE10Policy1000EN6thrust24THRUST_300001_SM_1000_NS6detail15normal_iteratorINSD_10device_ptrIfEEEEPfjS9_ffNS7_10__identityEEEvT0_T1_T2_T3_T4_T6_ --------------------------
	.section	.nv.shared._ZN3cub18CUB_300001_SM_10006detail6reduce28DeviceReduceSingleTileKernelINS2_10policy_hubIfjN4cuda3std3__44plusIfEEE10Policy1000EN6thrust24THRUST_300001_SM_1000_NS6detail15normal_iteratorINSD_10device_ptrIfEEEEPfjS9_ffNS7_10__identityEEEvT0_T1_T2_T3_T4_T6_,"aw",@nobits
	.sectionflags	@""
	.align	128
.nv.shared._ZN3cub18CUB_300001_SM_10006detail6reduce28DeviceReduceSingleTileKernelINS2_10policy_hubIfjN4cuda3std3__44plusIfEEE10Policy1000EN6thrust24THRUST_300001_SM_1000_NS6detail15normal_iteratorINSD_10device_ptrIfEEEEPfjS9_ffNS7_10__identityEEEvT0_T1_T2_T3_T4_T6_:
	.zero		1152


//--------------------- .nv.shared._ZN3cub18CUB_300001_SM_10006detail9transform16transform_kernelINS2_10policy_hubILb1EN4cuda3std3__45tupleIJN6thrust24THRUST_300001_SM_1000_NS20permutation_iteratorINSA_6detail15normal_iteratorINSA_10device_ptrIiEEEESG_EEEEEE10policy1000ElNS7_10__identityESG_JSH_EEEvT0_iT1_T2_DpNS2_10kernel_argIT3_EE --------------------------
	.section	.nv.shared._ZN3cub18CUB_300001_SM_10006detail9transform16transform_kernelINS2_10policy_hubILb1EN4cuda3std3__45tupleIJN6thrust24THRUST_300001_SM_1000_NS20permutation_iteratorINSA_6detail15normal_iteratorINSA_10device_ptrIiEEEESG_EEEEEE10policy1000ElNS7_10__identityESG_JSH_EEEvT0_iT1_T2_DpNS2_10kernel_argIT3_EE,"aw",@nobits
	.sectionflags	@""
	.align	128
	.zero		1024


//--------------------- .nv.shared._ZN3cub18CUB_300001_SM_10006detail9transform16transform_kernelINS2_10policy_hubILb1EN4cuda3std3__45tupleIJN6thrust24THRUST_300001_SM_1000_NS20permutation_iteratorINSA_6detail15normal_iteratorINSA_10device_ptrIiEEEESG_EEEEEE10policy1000EiNS7_10__identityESG_JSH_EEEvT0_iT1_T2_DpNS2_10kernel_argIT3_EE --------------------------
	.section	.nv.shared._ZN3cub18CUB_300001_SM_10006detail9transform16transform_kernelINS2_10policy_hubILb1EN4cuda3std3__45tupleIJN6thrust24THRUST_300001_SM_1000_NS20permutation_iteratorINSA_6detail15normal_iteratorINSA_10device_ptrIiEEEESG_EEEEEE10policy1000EiNS7_10__identityESG_JSH_EEEvT0_iT1_T2_DpNS2_10kernel_argIT3_EE,"aw",@nobits
	.sectionflags	@""
	.align	128
	.zero		1024


//--------------------- .nv.shared._ZN3cub18CUB_300001_SM_10006detail9transform16transform_kernelINS2_10policy_hubILb1EN4cuda3std3__45tupleIJN6thrust24THRUST_300001_SM_1000_NS20permutation_iteratorINSA_6detail15normal_iteratorINSA_10device_ptrIfEEEENSD_INSE_IjEEEEEEEEEE10policy1000ElNS7_10__identityESG_JSJ_EEEvT0_iT1_T2_DpNS2_10kernel_argIT3_EE --------------------------
	.section	.nv.shared._ZN3cub18CUB_300001_SM_10006detail9transform16transform_kernelINS2_10policy_hubILb1EN4cuda3std3__45tupleIJN6thrust24THRUST_300001_SM_1000_NS20permutation_iteratorINSA_6detail15normal_iteratorINSA_10device_ptrIfEEEENSD_INSE_IjEEEEEEEEEE10policy1000ElNS7_10__identityESG_JSJ_EEEvT0_iT1_T2_DpNS2_10kernel_argIT3_EE,"aw",@nobits
	.sectionflags	@""
	.align	128
	.zero		1024


//--------------------- .nv.shared._ZN3cub18CUB_300001_SM_10006detail9transform16transform_kernelINS2_10policy_hubILb1EN4cuda3std3__45tupleIJN6thrust24THRUST_300001_SM_1000_NS20permutation_iteratorINSA_6detail15normal_iteratorINSA_10device_ptrIfEEEENSD_INSE_IjEEEEEEEEEE10policy1000EiNS7_10__identityESG_JSJ_EEEvT0_iT1_T2_DpNS2_10kernel_argIT3_EE --------------------------
	.section	.nv.shared._ZN3cub18CUB_300001_SM_10006detail9transform16transform_kernelINS2_10policy_hubILb1EN4cuda3std3__45tupleIJN6thrust24THRUST_300001_SM_1000_NS20permutation_iteratorINSA_6detail15normal_iteratorINSA_10device_ptrIfEEEENSD_INSE_IjEEEEEEEEEE10policy1000EiNS7_10__identityESG_JSJ_EEEvT0_iT1_T2_DpNS2_10kernel_argIT3_EE,"aw",@nobits
	.sectionflags	@""
	.align	128
	.zero		1024


//--------------------- .nv.shared._ZN3cub18CUB_300001_SM_10006detail9transform16transform_kernelINS2_10policy_hubILb1EN4cuda3std3__45tupleIJN6thrust24THRUST_300001_SM_1000_NS17counting_iteratorIiNSA_11use_defaultESC_SC_EEEEEE10policy1000El12GenUnifRandsNSA_6detail15normal_iteratorINSA_10device_ptrIfEEEEJSD_EEEvT0_iT1_T2_DpNS2_10kernel_argIT3_EE --------------------------
	.section	.nv.shared._ZN3cub18CUB_300001_SM_10006detail9transform16transform_kernelINS2_10policy_hubILb1EN4cuda3std3__45tupleIJN6thrust24THRUST_300001_SM_1000_NS17counting_iteratorIiNSA_11use_defaultESC_SC_EEEEEE10policy1000El12GenUnifRandsNSA_6detail15normal_iteratorINSA_10device_ptrIfEEEEJSD_EEEvT0_iT1_T2_DpNS2_10kernel_argIT3_EE,"aw",@nobits
	.sectionflags	@""
	.align	128
	.zero		1024


//--------------------- .nv.shared._ZN3cub18CUB_300001_SM_10006detail9transform16transform_kernelINS2_10policy_hubILb1EN4cuda3std3__45tupleIJN6thrust24THRUST_300001_SM_1000_NS17counting_iteratorIiNSA_11use_defaultESC_SC_EEEEEE10policy1000Ei12GenUnifRandsNSA_6detail15normal_iteratorINSA_10device_ptrIfEEEEJSD_EEEvT0_iT1_T2_DpNS2_10kernel_argIT3_EE --------------------------
	.section	.nv.shared._ZN3cub18CUB_300001_SM_10006detail9transform16transform_kernelINS2_10policy_hubILb1EN4cuda3std3__45tupleIJN6thrust24THRUST_300001_SM_1000_NS17counting_iteratorIiNSA_11use_defaultESC_SC_EEEEEE10policy1000Ei12GenUnifRandsNSA_6detail15normal_iteratorINSA_10device_ptrIfEEEEJSD_EEEvT0_iT1_T2_DpNS2_10kernel_argIT3_EE,"aw",@nobits
	.sectionflags	@""
	.align	128
	.zero		1024


//--------------------- .nv.shared._ZN3cub18CUB_300001_SM_10006detail9transform16transform_kernelINS2_10policy_hubILb0EN4cuda3std3__45tupleIJN6thrust24THRUST_300001_SM_1000_NS6detail15normal_iteratorINSA_10device_ptrIfEEEESF_EEEE10policy1000ElNS7_10multipliesIfEESF_JPfSL_EEEvT0_iT1_T2_DpNS2_10kernel_argIT3_EE --------------------------
	.section	.nv.shared._ZN3cub18CUB_300001_SM_10006detail9transform16transform_kernelINS2_10policy_hubILb0EN4cuda3std3__45tupleIJN6thrust24THRUST_300001_SM_1000_NS6detail15normal_iteratorINSA_10device_ptrIfEEEESF_EEEE10policy1000ElNS7_10multipliesIfEESF_JPfSL_EEEvT0_iT1_T2_DpNS2_10kernel_argIT3_EE,"aw",@nobits
	.sectionflags	@""
	.align	128
.nv.shared._ZN3cub18CUB_300001_SM_10006detail9transform16transform_kernelINS2_10policy_hubILb0EN4cuda3std3__45tupleIJN6thrust24THRUST_300001_SM_1000_NS6detail15normal_iteratorINSA_10device_ptrIfEEEESF_EEEE10policy1000ElNS7_10multipliesIfEESF_JPfSL_EEEvT0_iT1_T2_DpNS2_10kernel_argIT3_EE:
	.zero		1152


//--------------------- .nv.shared._ZN3cub18CUB_300001_SM_10006detail9transform16transform_kernelINS2_10policy_hubILb0EN4cuda3std3__45tupleIJN6thrust24THRUST_300001_SM_1000_NS6detail15normal_iteratorINSA_10device_ptrIfEEEESF_EEEE10policy1000EiNS7_10multipliesIfEESF_JPfSL_EEEvT0_iT1_T2_DpNS2_10kernel_argIT3_EE --------------------------
	.section	.nv.shared._ZN3cub18CUB_300001_SM_10006detail9transform16transform_kernelINS2_10policy_hubILb0EN4cuda3std3__45tupleIJN6thrust24THRUST_300001_SM_1000_NS6detail15normal_iteratorINSA_10device_ptrIfEEEESF_EEEE10policy1000EiNS7_10multipliesIfEESF_JPfSL_EEEvT0_iT1_T2_DpNS2_10kernel_argIT3_EE,"aw",@nobits
	.sectionflags	@""
	.align	128
.nv.shared._ZN3cub18CUB_300001_SM_10006detail9transform16transform_kernelINS2_10policy_hubILb0EN4cuda3std3__45tupleIJN6thrust24THRUST_300001_SM_1000_NS6detail15normal_iteratorINSA_10device_ptrIfEEEESF_EEEE10policy1000EiNS7_10multipliesIfEESF_JPfSL_EEEvT0_iT1_T2_DpNS2_10kernel_argIT3_EE:
	.zero		1152


//--------------------- .nv.shared._ZN3cub18CUB_300001_SM_10006detail8for_each13static_kernelINS2_12policy_hub_t12policy_500_tEmN6thrust24THRUST_300001_SM_1000_NS8cuda_cub20__uninitialized_fill7functorINS7_10device_ptrIiEEiEEEEvT0_T1_ --------------------------
	.section	.nv.shared._ZN3cub18CUB_300001_SM_10006detail8for_each13static_kernelINS2_12policy_hub_t12policy_500_tEmN6thrust24THRUST_300001_SM_1000_NS8cuda_cub20__uninitialized_fill7functorINS7_10device_ptrIiEEiEEEEvT0_T1_,"aw",@nobits
	.sectionflags	@""
	.align	128
	.zero		1024


//--------------------- .nv.shared._ZN3cub18CUB_300001_SM_10006detail8for_each13static_kernelINS2_12policy_hub_t12policy_500_tElNS2_12op_wrapper_tIlN6thrust24THRUST_300001_SM_1000_NS6system6detail7generic6detail21binary_search_functorINS8_6detail15normal_iteratorINS8_10device_ptrIfEEEENSC_18binary_search_lessENSC_3lbfEEENS8_12zip_iteratorIN4cuda3std3__45tupleIJSI_NSF_INSG_IjEEEEEEEEEEEEEvT0_T1_ --------------------------
	.section	.nv.shared._ZN3cub18CUB_300001_SM_10006detail8for_each13static_kernelINS2_12policy_hub_t12policy_500_tElNS2_12op_wrapper_tIlN6thrust24THRUST_300001_SM_1000_NS6system6detail7generic6detail21binary_search_functorINS8_6detail15normal_iteratorINS8_10device_ptrIfEEEENSC_18binary_search_lessENSC_3lbfEEENS8_12zip_iteratorIN4cuda3std3__45tupleIJSI_NSF_INSG_IjEEEEEEEEEEEEEvT0_T1_,"aw",@nobits
	.sectionflags	@""
	.align	128
	.zero		1024


//--------------------- .nv.shared._ZN3cub18CUB_300001_SM_10006detail8for_each13static_kernelINS2_12policy_hub_t12policy_500_tEmN6thrust24THRUST_300001_SM_1000_NS8cuda_cub20__uninitialized_fill7functorINS7_10device_ptrIjEEjEEEEvT0_T1_ --------------------------
	.section	.nv.shared._ZN3cub18CUB_300001_SM_10006detail8for_each13static_kernelINS2_12policy_hub_t12policy_500_tEmN6thrust24THRUST_300001_SM_1000_NS8cuda_cub20__uninitialized_fill7functorINS7_10device_ptrIjEEjEEEEvT0_T1_,"aw",@nobits
	.sectionflags	@""
	.align	128
	.zero		1024


//--------------------- .nv.shared._ZN3cub18CUB_300001_SM_10006detail8for_each13static_kernelINS2_12policy_hub_t12policy_500_tElN6thrust24THRUST_300001_SM_1000_NS8cuda_cub6__fill7functorINS7_6detail15normal_iteratorINS7_10device_ptrIfEEEEfEEEEvT0_T1_ --------------------------
	.section	.nv.shared._ZN3cub18CUB_300001_SM_10006detail8for_each13static_kernelINS2_12policy_hub_t12policy_500_tElN6thrust24THRUST_300001_SM_1000_NS8cuda_cub6__fill7functorINS7_6detail15normal_iteratorINS7_10device_ptrIfEEEEfEEEEvT0_T1_,"aw",@nobits
	.sectionflags	@""
	.align	128
	.zero		1024


//--------------------- .nv.shared._ZN3cub18CUB_300001_SM_10006detail8for_each13static_kernelINS2_12policy_hub_t12policy_500_tEmN6thrust24THRUST_300001_SM_1000_NS8cuda_cub20__uninitialized_fill7functorINS7_10device_ptrIfEEfEEEEvT0_T1_ --------------------------
	.section	.nv.shared._ZN3cub18CUB_300001_SM_10006detail8for_each13static_kernelINS2_12policy_hub_t12policy_500_tEmN6thrust24THRUST_300001_SM_1000_NS8cuda_cub20__uninitialized_fill7functorINS7_10device_ptrIfEEfEEEEvT0_T1_,"aw",@nobits
	.sectionflags	@""
	.align	128
	.zero		1024


//--------------------- .nv.shared._ZN3cub18CUB_300001_SM_10006detail11EmptyKernelIvEEvv --------------------------
	.section	.nv.shared._ZN3cub18CUB_300001_SM_10006detail11EmptyKernelIvEEvv,"aw",@nobits
	.sectionflags	@""
	.align	128
	.zero		1024


//--------------------- .nv.shared._Z8samplingPfS_PiS0_iiS_S_ --------------------------
	.section	.nv.shared._Z8samplingPfS_PiS0_iiS_S_,"aw",@nobits
	.sectionflags	@""
	.align	128
	.zero		1024


//--------------------- .nv.shared._Z19segmentation_kernelPfS_PiS0_S_iiS0_S_ --------------------------
	.section	.nv.shared._Z19segmentation_kernelPfS_PiS0_S_iiS0_S_,"aw",@nobits
	.sectionflags	@""
	.align	128
	.zero		1024


//--------------------- .nv.shared._Z5saxpyifPfS_ --------------------------
	.section	.nv.shared._Z5saxpyifPfS_,"aw",@nobits
	.sectionflags	@""
	.align	128
	.zero		1024


//--------------------- .nv.constant0._ZN3cub18CUB_300001_SM_10006detail4scan16DeviceScanKernelINS2_10policy_hubIfffmN4cuda3std3__44plusIvEEE10Policy1000EN6thrust24THRUST_300001_SM_1000_NS6detail15normal_iteratorINSD_10device_ptrIfEEEESI_NS0_13ScanTileStateIfLb1EEES9_NS0_8NullTypeEmfLb0ESL_EEvT0_T1_T2_iT3_T4_T5_ --------------------------
	.section	.nv.constant0._ZN3cub18CUB_300001_SM_10006detail4scan16DeviceScanKernelINS2_10policy_hubIfffmN4cuda3std3__44plusIvEEE10Policy1000EN6thrust24THRUST_300001_SM_1000_NS6detail15normal_iteratorINSD_10device_ptrIfEEEESI_NS0_13ScanTileStateIfLb1EEES9_NS0_8NullTypeEmfLb0ESL_EEvT0_T1_T2_iT3_T4_T5_,"a",@progbits
	.sectionflags	@""
	.align	4
.nv.constant0._ZN3cub18CUB_300001_SM_10006detail4scan16DeviceScanKernelINS2_10policy_hubIfffmN4cuda3std3__44plusIvEEE10Policy1000EN6thrust24THRUST_300001_SM_1000_NS6detail15normal_iteratorINSD_10device_ptrIfEEEESI_NS0_13ScanTileStateIfLb1EEES9_NS0_8NullTypeEmfLb0ESL_EEvT0_T1_T2_iT3_T4_T5_:
	.zero		936


//--------------------- .nv.constant0._ZN3cub18CUB_300001_SM_10006detail4scan16DeviceScanKernelINS2_10policy_hubIfffjN4cuda3std3__44plusIvEEE10Policy1000EN6thrust24THRUST_300001_SM_1000_NS6detail15normal_iteratorINSD_10device_ptrIfEEEESI_NS0_13ScanTileStateIfLb1EEES9_NS0_8NullTypeEjfLb0ESL_EEvT0_T1_T2_iT3_T4_T5_ --------------------------
	.section	.nv.constant0._ZN3cub18CUB_300001_SM_10006detail4scan16DeviceScanKernelINS2_10policy_hubIfffjN4cuda3std3__44plusIvEEE10Policy1000EN6thrust24THRUST_300001_SM_1000_NS6detail15normal_iteratorINSD_10device_ptrIfEEEESI_NS0_13ScanTileStateIfLb1EEES9_NS0_8NullTypeEjfLb0ESL_EEvT0_T1_T2_iT3_T4_T5_,"a",@progbits
	.sectionflags	@""
	.align	4
.nv.constant0._ZN3cub18CUB_300001_SM_10006detail4scan16DeviceScanKernelINS2_10policy_hubIfffjN4cuda3std3__44plusIvEEE10Policy1000EN6thrust24THRUST_300001_SM_1000_NS6detail15normal_iteratorINSD_10device_ptrIfEEEESI_NS0_13ScanTileStateIfLb1EEES9_NS0_8NullTypeEjfLb0ESL_EEvT0_T1_T2_iT3_T4_T5_:
	.zero		932


//--------------------- .nv.constant0._ZN3cub18CUB_300001_SM_10006detail4scan20DeviceScanInitKernelINS0_13ScanTileStateIfLb1EEEEEvT_i --------------------------
	.section	.nv.constant0._ZN3cub18CUB_300001_SM_10006detail4scan20DeviceScanInitKernelINS0_13ScanTileStateIfLb1EEEEEvT_i,"a",@progbits
	.sectionflags	@""
	.align	4
.nv.constant0._ZN3cub18CUB_300001_SM_10006detail4scan20DeviceScanInitKernelINS0_13ScanTileStateIfLb1EEEEEvT_i:
	.zero		908


//--------------------- .nv.constant0._ZN3cub18CUB_300001_SM_10006detail6reduce28DeviceReduceSingleTileKernelINS2_10policy_hubIfyN4cuda3std3__44plusIfEEE10Policy1000EPfSC_iS9_ffNS7_10__identityEEEvT0_T1_T2_T3_T4_T6_ --------------------------
	.section	.nv.constant0._ZN3cub18CUB_300001_SM_10006detail6reduce28DeviceReduceSingleTileKernelINS2_10policy_hubIfyN4cuda3std3__44plusIfEEE10Policy1000EPfSC_iS9_ffNS7_10__identityEEEvT0_T1_T2_T3_T4_T6_,"a",@progbits
	.sectionflags	@""
	.align	4
.nv.constant0._ZN3cub18CUB_300001_SM_10006detail6reduce28DeviceReduceSingleTileKernelINS2_10policy_hubIfyN4cuda3std3__44plusIfEEE10Policy1000EPfSC_iS9_ffNS7_10__identityEEEvT0_T1_T2_T3_T4_T6_:
	.zero		925


//--------------------- .nv.constant0._ZN3cub18CUB_300001_SM_10006detail6reduce18DeviceReduceKernelINS2_10policy_hubIfyN4cuda3std3__44plusIfEEE10Policy1000EN6thrust24THRUST_300001_SM_1000_NS6detail15normal_iteratorINSD_10device_ptrIfEEEEyS9_fNS7_10__identityEEEvT0_PT3_T1_NS0_13GridEvenShareISN_EET2_T4_ --------------------------
	.section	.nv.constant0._ZN3cub18CUB_300001_SM_10006detail6reduce18DeviceReduceKernelINS2_10policy_hubIfyN4cuda3std3__44plusIfEEE10Policy1000EN6thrust24THRUST_300001_SM_1000_NS6detail15normal_iteratorINSD_10device_ptrIfEEEEyS9_fNS7_10__identityEEEvT0_PT3_T1_NS0_13GridEvenShareISN_EET2_T4_,"a",@progbits
	.sectionflags	@""
	.align	4
.nv.constant0._ZN3cub18CUB_300001_SM_10006detail6reduce18DeviceReduceKernelINS2_10policy_hubIfyN4cuda3std3__44plusIfEEE10Policy1000EN6thrust24THRUST_300001_SM_1000_NS6detail15normal_iteratorINSD_10device_ptrIfEEEEyS9_fNS7_10__identityEEEvT0_PT3_T1_NS0_13GridEvenShareISN_EET2_T4_:
	.zero		994


//--------------------- .nv.constant0._ZN3cub18CUB_300001_SM_10006detail6reduce28DeviceReduceSingleTileKernelINS2_10policy_hubIfyN4cuda3std3__44plusIfEEE10Policy1000EN6thrust24THRUST_300001_SM_1000_NS6detail15normal_iteratorINSD_10device_ptrIfEEEEPfyS9_ffNS7_10__identityEEEvT0_T1_T2_T3_T4_T6_ --------------------------
	.section	.nv.constant0._ZN3cub18CUB_300001_SM_10006detail6reduce28DeviceReduceSingleTileKernelINS2_10policy_hubIfyN4cuda3std3__44plusIfEEE10Policy1000EN6thrust24THRUST_300001_SM_1000_NS6detail15normal_iteratorINSD_10device_ptrIfEEEEPfyS9_ffNS7_10__identityEEEvT0_T1_T2_T3_T4_T6_,"a",@progbits
	.sectionflags	@""
	.align	4
.nv.constant0._ZN3cub18CUB_300001_SM_10006detail6reduce28DeviceReduceSingleTileKernelINS2_10policy_hubIfyN4cuda3std3__44plusIfEEE10Policy1000EN6thrust24THRUST_300001_SM_1000_NS6detail15normal_iteratorINSD_10device_ptrIfEEEEPfyS9_ffNS7_10__identityEEEvT0_T1_T2_T3_T4_T6_:
	.zero		929


//--------------------- .nv.constant0._ZN3cub18CUB_300001_SM_10006detail6reduce28DeviceReduceSingleTileKernelINS2_10policy_hubIfjN4cuda3std3__44plusIfEEE10Policy1000EPfSC_iS9_ffNS7_10__identityEEEvT0_T1_T2_T3_T4_T6_ --------------------------
	.section	.nv.constant0._ZN3cub18CUB_300001_SM_10006detail6reduce28DeviceReduceSingleTileKernelINS2_10policy_hubIfjN4cuda3std3__44plusIfEEE10Policy1000EPfSC_iS9_ffNS7_10__identityEEEvT0_T1_T2_T3_T4_T6_,"a",@progbits
	.sectionflags	@""
	.align	4
.nv.constant0._ZN3cub18CUB_300001_SM_10006detail6reduce28DeviceReduceSingleTileKernelINS2_10policy_hubIfjN4cuda3std3__44plusIfEEE10Policy1000EPfSC_iS9_ffNS7_10__identityEEEvT0_T1_T2_T3_T4_T6_:
	.zero		925


//--------------------- .nv.constant0._ZN3cub18CUB_300001_SM_10006detail6reduce18DeviceReduceKernelINS2_10policy_hubIfjN4cuda3std3__44plusIfEEE10Policy1000EN6thrust24THRUST_300001_SM_1000_NS6detail15normal_iteratorINSD_10device_ptrIfEEEEjS9_fNS7_10__identityEEEvT0_PT3_T1_NS0_13GridEvenShareISN_EET2_T4_ --------------------------
	.section	.nv.constant0._ZN3cub18CUB_300001_SM_10006detail6reduce18DeviceReduceKernelINS2_10policy_hubIfjN4cuda3std3__44plusIfEEE10Policy1000EN6thrust24THRUST_300001_SM_1000_NS6detail15normal_iteratorINSD_10device_ptrIfEEEEjS9_fNS7_10__identityEEEvT0_PT3_T1_NS0_13GridEvenShareISN_EET2_T4_,"a",@progbits
	.sectionflags	@""
	.align	4
.nv.constant0._ZN3cub18CUB_300001_SM_10006detail6reduce18DeviceReduceKernelINS2_10policy_hubIfjN4cuda3std3__44plusIfEEE10Policy1000EN6thrust24THRUST_300001_SM_1000_NS6detail15normal_iteratorINSD_10device_ptrIfEEEEjS9_fNS7_10__identityEEEvT0_PT3_T1_NS0_13GridEvenShareISN_EET2_T4_:
	.zero		958


//--------------------- .nv.constant0._ZN3cub18CUB_300001_SM_10006detail6reduce28DeviceReduceSingleTileKernelINS2_10policy_hubIfjN4cuda3std3__44plusIfEEE10Policy1000EN6thrust24THRUST_300001_SM_1000_NS6detail15normal_iteratorINSD_10device_ptrIfEEEEPfjS9_ffNS7_10__identityEEEvT0_T1_T2_T3_T4_T6_ --------------------------
	.section	.nv.constant0._ZN3cub18CUB_300001_SM_10006detail6reduce28DeviceReduceSingleTileKernelINS2_10policy_hubIfjN4cuda3std3__44plusIfEEE10Policy1000EN6thrust24THRUST_300001_SM_1000_NS6detail15normal_iteratorINSD_10device_ptrIfEEEEPfjS9_ffNS7_10__identityEEEvT0_T1_T2_T3_T4_T6_,"a",@progbits
	.sectionflags	@""
	.align	4
.nv.constant0._ZN3cub18CUB_300001_SM_10006detail6reduce28DeviceReduceSingleTileKernelINS2_10policy_hubIfjN4cuda3std3__44plusIfEEE10Policy1000EN6thrust24THRUST_300001_SM_1000_NS6detail15normal_iteratorINSD_10device_ptrIfEEEEPfjS9_ffNS7_10__identityEEEvT0_T1_T2_T3_T4_T6_:
	.zero		925


//--------------------- .nv.constant0._ZN3cub18CUB_300001_SM_10006detail9transform16transform_kernelINS2_10policy_hubILb1EN4cuda3std3__45tupleIJN6thrust24THRUST_300001_SM_1000_NS20permutation_iteratorINSA_6detail15normal_iteratorINSA_10device_ptrIiEEEESG_EEEEEE10policy1000ElNS7_10__identityESG_JSH_EEEvT0_iT1_T2_DpNS2_10kernel_argIT3_EE --------------------------
	.section	.nv.constant0._ZN3cub18CUB_300001_SM_10006detail9transform16transform_kernelINS2_10policy_hubILb1EN4cuda3std3__45tupleIJN6thrust24THRUST_300001_SM_1000_NS20permutation_iteratorINSA_6detail15normal_iteratorINSA_10device_ptrIiEEEESG_EEEEEE10policy1000ElNS7_10__identityESG_JSH_EEEvT0_iT1_T2_DpNS2_10kernel_argIT3_EE,"a",@progbits
	.sectionflags	@""
	.align	4
.nv.constant0._ZN3cub18CUB_300001_SM_10006detail9transform16transform_kernelINS2_10policy_hubILb1EN4cuda3std3__45tupleIJN6thrust24THRUST_300001_SM_1000_NS20permutation_iteratorINSA_6detail15normal_iteratorINSA_10device_ptrIiEEEESG_EEEEEE10policy1000ElNS7_10__identityESG_JSH_EEEvT0_iT1_T2_DpNS2_10kernel_argIT3_EE:
	.zero		936


//--------------------- .nv.constant0._ZN3cub18CUB_300001_SM_10006detail9transform16transform_kernelINS2_10policy_hubILb1EN4cuda3std3__45tupleIJN6thrust24THRUST_300001_SM_1000_NS20permutation_iteratorINSA_6detail15normal_iteratorINSA_10device_ptrIiEEEESG_EEEEEE10policy1000EiNS7_10__identityESG_JSH_EEEvT0_iT1_T2_DpNS2_10kernel_argIT3_EE --------------------------
	.section	.nv.constant0._ZN3cub18CUB_300001_SM_10006detail9transform16transform_kernelINS2_10policy_hubILb1EN4cuda3std3__45tupleIJN6thrust24THRUST_300001_SM_1000_NS20permutation_iteratorINSA_6detail15normal_iteratorINSA_10device_ptrIiEEEESG_EEEEEE10policy1000EiNS7_10__identityESG_JSH_EEEvT0_iT1_T2_DpNS2_10kernel_argIT3_EE,"a",@progbits
	.sectionflags	@""
	.align	4
.nv.constant0._ZN3cub18CUB_300001_SM_10006detail9transform16transform_kernelINS2_10policy_hubILb1EN4cuda3std3__45tupleIJN6thrust24THRUST_300001_SM_1000_NS20permutation_iteratorINSA_6detail15normal_iteratorINSA_10device_ptrIiEEEESG_EEEEEE10policy1000EiNS7_10__identityESG_JSH_EEEvT0_iT1_T2_DpNS2_10kernel_argIT3_EE:
	.zero		936


//--------------------- .nv.constant0._ZN3cub18CUB_300001_SM_10006detail9transform16transform_kernelINS2_10policy_hubILb1EN4cuda3std3__45tupleIJN6thrust24THRUST_300001_SM_1000_NS20permutation_iteratorINSA_6detail15normal_iteratorINSA_10device_ptrIfEEEENSD_INSE_IjEEEEEEEEEE10policy1000ElNS7_10__identityESG_JSJ_EEEvT0_iT1_T2_DpNS2_10kernel_argIT3_EE --------------------------
	.section	.nv.constant0._ZN3cub18CUB_300001_SM_10006detail9transform16transform_kernelINS2_10policy_hubILb1EN4cuda3std3__45tupleIJN6thrust24THRUST_300001_SM_1000_NS20permutation_iteratorINSA_6detail15normal_iteratorINSA_10device_ptrIfEEEENSD_INSE_IjEEEEEEEEEE10policy1000ElNS7_10__identityESG_JSJ_EEEvT0_iT1_T2_DpNS2_10kernel_argIT3_EE,"a",@progbits
	.sectionflags	@""
	.align	4
.nv.constant0._ZN3cub18CUB_300001_SM_10006detail9transform16transform_kernelINS2_10policy_hubILb1EN4cuda3std3__45tupleIJN6thrust24THRUST_300001_SM_1000_NS20permutation_iteratorINSA_6detail15normal_iteratorINSA_10device_ptrIfEEEENSD_INSE_IjEEEEEEEEEE10policy1000ElNS7_10__identityESG_JSJ_EEEvT0_iT1_T2_DpNS2_10kernel_argIT3_EE:
	.zero		936


//--------------------- .nv.constant0._ZN3cub18CUB_300001_SM_10006detail9transform16transform_kernelINS2_10policy_hubILb1EN4cuda3std3__45tupleIJN6thrust24THRUST_300001_SM_1000_NS20permutation_iteratorINSA_6detail15normal_iteratorINSA_10device_ptrIfEEEENSD_INSE_IjEEEEEEEEEE10policy1000EiNS7_10__identityESG_JSJ_EEEvT0_iT1_T2_DpNS2_10kernel_argIT3_EE --------------------------
	.section	.nv.constant0._ZN3cub18CUB_300001_SM_10006detail9transform16transform_kernelINS2_10policy_hubILb1EN4cuda3std3__45tupleIJN6thrust24THRUST_300001_SM_1000_NS20permutation_iteratorINSA_6detail15normal_iteratorINSA_10device_ptrIfEEEENSD_INSE_IjEEEEEEEEEE10policy1000EiNS7_10__identityESG_JSJ_EEEvT0_iT1_T2_DpNS2_10kernel_argIT3_EE,"a",@progbits
	.sectionflags	@""
	.align	4
.nv.constant0._ZN3cub18CUB_300001_SM_10006detail9transform16transform_kernelINS2_10policy_hubILb1EN4cuda3std3__45tupleIJN6thrust24THRUST_300001_SM_1000_NS20permutation_iteratorINSA_6detail15normal_iteratorINSA_10device_ptrIfEEEENSD_INSE_IjEEEEEEEEEE10policy1000EiNS7_10__identityESG_JSJ_EEEvT0_iT1_T2_DpNS2_10kernel_argIT3_EE:
	.zero		936


//--------------------- .nv.constant0._ZN3cub18CUB_300001_SM_10006detail9transform16transform_kernelINS2_10policy_hubILb1EN4cuda3std3__45tupleIJN6thrust24THRUST_300001_SM_1000_NS17counting_iteratorIiNSA_11use_defaultESC_SC_EEEEEE10policy1000El12GenUnifRandsNSA_6detail15normal_iteratorINSA_10device_ptrIfEEEEJSD_EEEvT0_iT1_T2_DpNS2_10kernel_argIT3_EE --------------------------
	.section	.nv.constant0._ZN3cub18CUB_300001_SM_10006detail9transform16transform_kernelINS2_10policy_hubILb1EN4cuda3std3__45tupleIJN6thrust24THRUST_300001_SM_1000_NS17counting_iteratorIiNSA_11use_defaultESC_SC_EEEEEE10policy1000El12GenUnifRandsNSA_6detail15normal_iteratorINSA_10device_ptrIfEEEEJSD_EEEvT0_iT1_T2_DpNS2_10kernel_argIT3_EE,"a",@progbits
	.sectionflags	@""
	.align	4
.nv.constant0._ZN3cub18CUB_300001_SM_10006detail9transform16transform_kernelINS2_10policy_hubILb1EN4cuda3std3__45tupleIJN6thrust24THRUST_300001_SM_1000_NS17counting_iteratorIiNSA_11use_defaultESC_SC_EEEEEE10policy1000El12GenUnifRandsNSA_6detail15normal_iteratorINSA_10device_ptrIfEEEEJSD_EEEvT0_iT1_T2_DpNS2_10kernel_argIT3_EE:
	.zero		936


//--------------------- .nv.constant0._ZN3cub18CUB_300001_SM_10006detail9transform16transform_kernelINS2_10policy_hubILb1EN4cuda3std3__45tupleIJN6thrust24THRUST_300001_SM_1000_NS17counting_iteratorIiNSA_11use_defaultESC_SC_EEEEEE10policy1000Ei12GenUnifRandsNSA_6detail15normal_iteratorINSA_10device_ptrIfEEEEJSD_EEEvT0_iT1_T2_DpNS2_10kernel_argIT3_EE --------------------------
	.section	.nv.constant0._ZN3cub18CUB_300001_SM_10006detail9transform16transform_kernelINS2_10policy_hubILb1EN4cuda3std3__45tupleIJN6thrust24THRUST_300001_SM_1000_NS17counting_iteratorIiNSA_11use_defaultESC_SC_EEEEEE10policy1000Ei12GenUnifRandsNSA_6detail15normal_iteratorINSA_10device_ptrIfEEEEJSD_EEEvT0_iT1_T2_DpNS2_10kernel_argIT3_EE,"a",@progbits
	.sectionflags	@""
	.align	4
.nv.constant0._ZN3cub18CUB_300001_SM_10006detail9transform16transform_kernelINS2_10policy_hubILb1EN4cuda3std3__45tupleIJN6thrust24THRUST_300001_SM_1000_NS17counting_iteratorIiNSA_11use_defaultESC_SC_EEEEEE10policy1000Ei12GenUnifRandsNSA_6detail15normal_iteratorINSA_10device_ptrIfEEEEJSD_EEEvT0_iT1_T2_DpNS2_10kernel_argIT3_EE:
	.zero		936


//--------------------- .nv.constant0._ZN3cub18CUB_300001_SM_10006detail9transform16transform_kernelINS2_10policy_hubILb0EN4cuda3std3__45tupleIJN6thrust24THRUST_300001_SM_1000_NS6detail15normal_iteratorINSA_10device_ptrIfEEEESF_EEEE10policy1000ElNS7_10multipliesIfEESF_JPfSL_EEEvT0_iT1_T2_DpNS2_10kernel_argIT3_EE --------------------------
	.section	.nv.constant0._ZN3cub18CUB_300001_SM_10006detail9transform16transform_kernelINS2_10policy_hubILb0EN4cuda3std3__45tupleIJN6thrust24THRUST_300001_SM_1000_NS6detail15normal_iteratorINSA_10device_ptrIfEEEESF_EEEE10policy1000ElNS7_10multipliesIfEESF_JPfSL_EEEvT0_iT1_T2_DpNS2_10kernel_argIT3_EE,"a",@progbits
	.sectionflags	@""
	.align	4
.nv.constant0._ZN3cub18CUB_300001_SM_10006detail9transform16transform_kernelINS2_10policy_hubILb0EN4cuda3std3__45tupleIJN6thrust24THRUST_300001_SM_1000_NS6detail15normal_iteratorINSA_10device_ptrIfEEEESF_EEEE10policy1000ElNS7_10multipliesIfEESF_JPfSL_EEEvT0_iT1_T2_DpNS2_10kernel_argIT3_EE:
	.zero		952


//--------------------- .nv.constant0._ZN3cub18CUB_300001_SM_10006detail9transform16transform_kernelINS2_10policy_hubILb0EN4cuda3std3__45tupleIJN6thrust24THRUST_300001_SM_1000_NS6detail15normal_iteratorINSA_10device_ptrIfEEEESF_EEEE10policy1000EiNS7_10multipliesIfEESF_JPfSL_EEEvT0_iT1_T2_DpNS2_10kernel_argIT3_EE --------------------------
	.section	.nv.constant0._ZN3cub18CUB_300001_SM_10006detail9transform16transform_kernelINS2_10policy_hubILb0EN4cuda3std3__45tupleIJN6thrust24THRUST_300001_SM_1000_NS6detail15normal_iteratorINSA_10device_ptrIfEEEESF_EEEE10policy1000EiNS7_10multipliesIfEESF_JPfSL_EEEvT0_iT1_T2_DpNS2_10kernel_argIT3_EE,"a",@progbits
	.sectionflags	@""
	.align	4
.nv.constant0._ZN3cub18CUB_300001_SM_10006detail9transform16transform_kernelINS2_10policy_hubILb0EN4cuda3std3__45tupleIJN6thrust24THRUST_300001_SM_1000_NS6detail15normal_iteratorINSA_10device_ptrIfEEEESF_EEEE10policy1000EiNS7_10multipliesIfEESF_JPfSL_EEEvT0_iT1_T2_DpNS2_10kernel_argIT3_EE:
	.zero		952


//--------------------- .nv.constant0._ZN3cub18CUB_300001_SM_10006detail8for_each13static_kernelINS2_12policy_hub_t12policy_500_tEmN6thrust24THRUST_300001_SM_1000_NS8cuda_cub20__uninitialized_fill7functorINS7_10device_ptrIiEEiEEEEvT0_T1_ --------------------------
	.section	.nv.constant0._ZN3cub18CUB_300001_SM_10006detail8for_each13static_kernelINS2_12policy_hub_t12policy_500_tEmN6thrust24THRUST_300001_SM_1000_NS8cuda_cub20__uninitialized_fill7functorINS7_10device_ptrIiEEiEEEEvT0_T1_,"a",@progbits
	.sectionflags	@""
	.align	4
.nv.constant0._ZN3cub18CUB_300001_SM_10006detail8for_each13static_kernelINS2_12policy_hub_t12policy_500_tEmN6thrust24THRUST_300001_SM_1000_NS8cuda_cub20__uninitialized_fill7functorINS7_10device_ptrIiEEiEEEEvT0_T1_:
	.zero		920


//--------------------- .nv.constant0._ZN3cub18CUB_300001_SM_10006detail8for_each13static_kernelINS2_12policy_hub_t12policy_500_tElNS2_12op_wrapper_tIlN6thrust24THRUST_300001_SM_1000_NS6system6detail7generic6detail21binary_search_functorINS8_6detail15normal_iteratorINS8_10device_ptrIfEEEENSC_18binary_search_lessENSC_3lbfEEENS8_12zip_iteratorIN4cuda3std3__45tupleIJSI_NSF_INSG_IjEEEEEEEEEEEEEvT0_T1_ --------------------------
	.section	.nv.constant0._ZN3cub18CUB_300001_SM_10006detail8for_each13static_kernelINS2_12policy_hub_t12policy_500_tElNS2_12op_wrapper_tIlN6thrust24THRUST_300001_SM_1000_NS6system6detail7generic6detail21binary_search_functorINS8_6detail15normal_iteratorINS8_10device_ptrIfEEEENSC_18binary_search_lessENSC_3lbfEEENS8_12zip_iteratorIN4cuda3std3__45tupleIJSI_NSF_INSG_IjEEEEEEEEEEEEEvT0_T1_,"a",@progbits
	.sectionflags	@""
	.align	4
.nv.constant0._ZN3cub18CUB_300001_SM_10006detail8for_each13static_kernelINS2_12policy_hub_t12policy_500_tElNS2_12op_wrapper_tIlN6thrust24THRUST_300001_SM_1000_NS6system6detail7generic6detail21binary_search_functorINS8_6detail15normal_iteratorINS8_10device_ptrIfEEEENSC_18binary_search_lessENSC_3lbfEEENS8_12zip_iteratorIN4cuda3std3__45tupleIJSI_NSF_INSG_IjEEEEEEEEEEEEEvT0_T1_:
	.zero		944


//--------------------- .nv.constant0._ZN3cub18CUB_300001_SM_10006detail8for_each13static_kernelINS2_12policy_hub_t12policy_500_tEmN6thrust24THRUST_300001_SM_1000_NS8cuda_cub20__uninitialized_fill7functorINS7_10device_ptrIjEEjEEEEvT0_T1_ --------------------------
	.section	.nv.constant0._ZN3cub18CUB_300001_SM_10006detail8for_each13static_kernelINS2_12policy_hub_t12policy_500_tEmN6thrust24THRUST_300001_SM_1000_NS8cuda_cub20__uninitialized_fill7functorINS7_10device_ptrIjEEjEEEEvT0_T1_,"a",@progbits
	.sectionflags	@""
	.align	4
.nv.constant0._ZN3cub18CUB_300001_SM_10006detail8for_each13static_kernelINS2_12policy_hub_t12policy_500_tEmN6thrust24THRUST_300001_SM_1000_NS8cuda_cub20__uninitialized_fill7functorINS7_10device_ptrIjEEjEEEEvT0_T1_:
	.zero		920


//--------------------- .nv.constant0._ZN3cub18CUB_300001_SM_10006detail8for_each13static_kernelINS2_12policy_hub_t12policy_500_tElN6thrust24THRUST_300001_SM_1000_NS8cuda_cub6__fill7functorINS7_6detail15normal_iteratorINS7_10device_ptrIfEEEEfEEEEvT0_T1_ --------------------------
	.section	.nv.constant0._ZN3cub18CUB_300001_SM_10006detail8for_each13static_kernelINS2_12policy_hub_t12policy_500_tElN6thrust24THRUST_300001_SM_1000_NS8cuda_cub6__fill7functorINS7_6detail15normal_iteratorINS7_10device_ptrIfEEEEfEEEEvT0_T1_,"a",@progbits
	.sectionflags	@""
	.align	4
.nv.constant0._ZN3cub18CUB_300001_SM_10006detail8for_each13static_kernelINS2_12policy_hub_t12policy_500_tElN6thrust24THRUST_300001_SM_1000_NS8cuda_cub6__fill7functorINS7_6detail15normal_iteratorINS7_10device_ptrIfEEEEfEEEEvT0_T1_:
	.zero		920


//--------------------- .nv.constant0._ZN3cub18CUB_300001_SM_10006detail8for_each13static_kernelINS2_12policy_hub_t12policy_500_tEmN6thrust24THRUST_300001_SM_1000_NS8cuda_cub20__uninitialized_fill7functorINS7_10device_ptrIfEEfEEEEvT0_T1_ --------------------------
	.section	.nv.constant0._ZN3cub18CUB_300001_SM_10006detail8for_each13static_kernelINS2_12policy_hub_t12policy_500_tEmN6thrust24THRUST_300001_SM_1000_NS8cuda_cub20__uninitialized_fill7functorINS7_10device_ptrIfEEfEEEEvT0_T1_,"a",@progbits
	.sectionflags	@""
	.align	4
.nv.constant0._ZN3cub18CUB_300001_SM_10006detail8for_each13static_kernelINS2_12policy_hub_t12policy_500_tEmN6thrust24THRUST_300001_SM_1000_NS8cuda_cub20__uninitialized_fill7functorINS7_10device_ptrIfEEfEEEEvT0_T1_:
	.zero		920


//--------------------- .nv.constant0._ZN3cub18CUB_300001_SM_10006detail11EmptyKernelIvEEvv --------------------------
	.section	.nv.constant0._ZN3cub18CUB_300001_SM_10006detail11EmptyKernelIvEEvv,"a",@progbits
	.sectionflags	@""
	.align	4
.nv.constant0._ZN3cub18CUB_300001_SM_10006detail11EmptyKernelIvEEvv:
	.zero		896


//--------------------- .nv.constant0._Z8samplingPfS_PiS0_iiS_S_ --------------------------
	.section	.nv.constant0._Z8samplingPfS_PiS0_iiS_S_,"a",@progbits
	.sectionflags	@""
	.align	4
.nv.constant0._Z8samplingPfS_PiS0_iiS_S_:
	.zero		952


//--------------------- .nv.constant0._Z19segmentation_kernelPfS_PiS0_S_iiS0_S_ --------------------------
	.section	.nv.constant0._Z19segmentation_kernelPfS_PiS0_S_iiS0_S_,"a",@progbits
	.sectionflags	@""
	.align	4
.nv.constant0._Z19segmentation_kernelPfS_PiS0_S_iiS0_S_:
	.zero		960


//--------------------- .nv.constant0._Z5saxpyifPfS_ --------------------------
	.section	.nv.constant0._Z5saxpyifPfS_,"a",@progbits
	.sectionflags	@""
	.align	4
.nv.constant0._Z5saxpyifPfS_:
	.zero		920


//--------------------- SYMBOLS --------------------------

	.type		.nv.reservedSmem.offset0,@object
	.size		.nv.reservedSmem.offset0,0x4
	.type		.nv.reservedSmem.cap,@object
	.size		.nv.reservedSmem.cap,0x4
	.type		vprintf,@function
